	.target	sm_90a

	.elftype	@"ET_EXEC"


//--------------------- .note.nv.tkinfo           --------------------------
	.section	.note.nv.tkinfo,"",@"SHT_NOTE"
	.sectionflags	@"SHF_NOTE_NV_TKINFO"
	.tkinfo
        /*0018*/ 	.word	0x00000002
        /*0030*/ 	.string	""
        /*0030*/ 	.string	"ptxas"
        /*0030*/ 	.string	"Cuda compilation tools, release 13.0, V13.0.88"
        /*0030*/ 	.string	"Build cuda_13.0.r13.0/compiler.36424714_0"
        /*0030*/ 	.string	"-arch sm_90a -m 64 "



//--------------------- .note.nv.cuinfo           --------------------------
	.section	.note.nv.cuinfo,"",@"SHT_NOTE"
	.sectionflags	@"SHF_NOTE_NV_CUINFO"
        /*0018*/ 	.short	0x0002
        /*001a*/ 	.short	0x005a
        /*001c*/ 	.short	0x0082
	.zero		2


//--------------------- .nv.info                  --------------------------
	.section	.nv.info,"",@"SHT_CUDA_INFO"
	.align	4


	//----- nvinfo : EIATTR_REGCOUNT
	.align		4
        /*0000*/ 	.byte	0x04, 0x2f
        /*0002*/ 	.short	(.L_12 - .L_11)
	.align		4
.L_11:
        /*0004*/ 	.word	index@(_ZN7cutlass13device_kernelINS_4gemm6kernel13GemmUniversalIN4cute5tupleIJiiiiEEENS1_10collective13CollectiveMmaINS1_43MainloopSm90TmaGmmaWarpSpecializedSparseFP8ILi10ENS5_IJNS4_1CILi1EEESB_SB_EEENS1_35KernelTmaWarpSpecializedCooperativeEEENS5_IJNSA_ILi128EEENSA_ILi256EEENSA_ILi64EEEEEENS_12float_e4m3_tENS5_IJNS4_6LayoutINS5_IJiNS5_IJNSA_ILi2EEEiEEEiEEENS5_IJlNS5_IJSB_SL_EEElEEEEENSK_INS5_IJNS5_IJSH_iEEESR_iEEENS5_IJNS5_IJSH_NSA_ILi4096EEEEEENS5_IJSB_lEEElEEEEEEEESJ_NS5_IJlSB_lEEENS4_8TiledMMAINS4_8MMA_AtomIJNS4_4SM904GMMA6SPARSE32GMMA_64x256x64_F32E4M3E4M3_SS_TNILNS13_7ScaleInE1ELS16_1ELNS13_9SparseSelE0EEEEEENSK_INS5_IJSL_SB_SB_EEENS5_IJSB_NSA_ILi0EEES1B_EEEEENS5_IJNS4_10UnderscoreES1E_S1E_EEEEENS4_13SM90_TMA_LOADENS4_14ComposedLayoutINS4_7SwizzleILi1ELi4ELi3EEENS4_25smem_sparse_ptr_flag_bitsILi2ELi8EEENSK_INS5_IJNS5_IJSB_NSA_ILi8EEEEEENS5_IJSL_NSA_ILi32EEEEEEEEENS5_IJNS5_IJS1B_SH_EEESO_EEEEEEEvNS4_8identityES1H_NS1I_INS1J_ILi2ELi4ELi3EEENS4_18smem_ptr_flag_bitsILi8EEENSK_INS5_IJS1N_SH_EEENS5_IJSH_SB_EEEEEEEvS1W_EENS_8epilogue10collective6detail29Sm90TmaWarpSpecializedAdapterINS26_15DefaultEpilogueIfNS5_IJSB_llEEES2A_NS25_6thread17LinearCombinationIfLi1EffLNS2B_9ScaleType4KindE0ELNS_15FloatRoundStyleE2EfEENS1_15EpilogueDefaultEEEEEvvEEEEvNT_6ParamsE)
        /*0008*/ 	.word	0x000000a8


	//----- nvinfo : EIATTR_FRAME_SIZE
	.align		4
.L_12:
        /*000c*/ 	.byte	0x04, 0x11
        /*000e*/ 	.short	(.L_14 - .L_13)
	.align		4
.L_13:
        /*0010*/ 	.word	index@(_ZN7cutlass13device_kernelINS_4gemm6kernel13GemmUniversalIN4cute5tupleIJiiiiEEENS1_10collective13CollectiveMmaINS1_43MainloopSm90TmaGmmaWarpSpecializedSparseFP8ILi10ENS5_IJNS4_1CILi1EEESB_SB_EEENS1_35KernelTmaWarpSpecializedCooperativeEEENS5_IJNSA_ILi128EEENSA_ILi256EEENSA_ILi64EEEEEENS_12float_e4m3_tENS5_IJNS4_6LayoutINS5_IJiNS5_IJNSA_ILi2EEEiEEEiEEENS5_IJlNS5_IJSB_SL_EEElEEEEENSK_INS5_IJNS5_IJSH_iEEESR_iEEENS5_IJNS5_IJSH_NSA_ILi4096EEEEEENS5_IJSB_lEEElEEEEEEEESJ_NS5_IJlSB_lEEENS4_8TiledMMAINS4_8MMA_AtomIJNS4_4SM904GMMA6SPARSE32GMMA_64x256x64_F32E4M3E4M3_SS_TNILNS13_7ScaleInE1ELS16_1ELNS13_9SparseSelE0EEEEEENSK_INS5_IJSL_SB_SB_EEENS5_IJSB_NSA_ILi0EEES1B_EEEEENS5_IJNS4_10UnderscoreES1E_S1E_EEEEENS4_13SM90_TMA_LOADENS4_14ComposedLayoutINS4_7SwizzleILi1ELi4ELi3EEENS4_25smem_sparse_ptr_flag_bitsILi2ELi8EEENSK_INS5_IJNS5_IJSB_NSA_ILi8EEEEEENS5_IJSL_NSA_ILi32EEEEEEEEENS5_IJNS5_IJS1B_SH_EEESO_EEEEEEEvNS4_8identityES1H_NS1I_INS1J_ILi2ELi4ELi3EEENS4_18smem_ptr_flag_bitsILi8EEENSK_INS5_IJS1N_SH_EEENS5_IJSH_SB_EEEEEEEvS1W_EENS_8epilogue10collective6detail29Sm90TmaWarpSpecializedAdapterINS26_15DefaultEpilogueIfNS5_IJSB_llEEES2A_NS25_6thread17LinearCombinationIfLi1EffLNS2B_9ScaleType4KindE0ELNS_15FloatRoundStyleE2EfEENS1_15EpilogueDefaultEEEEEvvEEEEvNT_6ParamsE)
        /*0014*/ 	.word	0x000000f8


	//----- nvinfo : EIATTR_MIN_STACK_SIZE
	.align		4
.L_14:
        /*0018*/ 	.byte	0x04, 0x12
        /*001a*/ 	.short	(.L_16 - .L_15)
	.align		4
.L_15:
        /*001c*/ 	.word	index@(_ZN7cutlass13device_kernelINS_4gemm6kernel13GemmUniversalIN4cute5tupleIJiiiiEEENS1_10collective13CollectiveMmaINS1_43MainloopSm90TmaGmmaWarpSpecializedSparseFP8ILi10ENS5_IJNS4_1CILi1EEESB_SB_EEENS1_35KernelTmaWarpSpecializedCooperativeEEENS5_IJNSA_ILi128EEENSA_ILi256EEENSA_ILi64EEEEEENS_12float_e4m3_tENS5_IJNS4_6LayoutINS5_IJiNS5_IJNSA_ILi2EEEiEEEiEEENS5_IJlNS5_IJSB_SL_EEElEEEEENSK_INS5_IJNS5_IJSH_iEEESR_iEEENS5_IJNS5_IJSH_NSA_ILi4096EEEEEENS5_IJSB_lEEElEEEEEEEESJ_NS5_IJlSB_lEEENS4_8TiledMMAINS4_8MMA_AtomIJNS4_4SM904GMMA6SPARSE32GMMA_64x256x64_F32E4M3E4M3_SS_TNILNS13_7ScaleInE1ELS16_1ELNS13_9SparseSelE0EEEEEENSK_INS5_IJSL_SB_SB_EEENS5_IJSB_NSA_ILi0EEES1B_EEEEENS5_IJNS4_10UnderscoreES1E_S1E_EEEEENS4_13SM90_TMA_LOADENS4_14ComposedLayoutINS4_7SwizzleILi1ELi4ELi3EEENS4_25smem_sparse_ptr_flag_bitsILi2ELi8EEENSK_INS5_IJNS5_IJSB_NSA_ILi8EEEEEENS5_IJSL_NSA_ILi32EEEEEEEEENS5_IJNS5_IJS1B_SH_EEESO_EEEEEEEvNS4_8identityES1H_NS1I_INS1J_ILi2ELi4ELi3EEENS4_18smem_ptr_flag_bitsILi8EEENSK_INS5_IJS1N_SH_EEENS5_IJSH_SB_EEEEEEEvS1W_EENS_8epilogue10collective6detail29Sm90TmaWarpSpecializedAdapterINS26_15DefaultEpilogueIfNS5_IJSB_llEEES2A_NS25_6thread17LinearCombinationIfLi1EffLNS2B_9ScaleType4KindE0ELNS_15FloatRoundStyleE2EfEENS1_15EpilogueDefaultEEEEEvvEEEEvNT_6ParamsE)
        /*0020*/ 	.word	0x000000f8
.L_16:


//--------------------- .nv.compat                --------------------------
	.section	.nv.compat,"",@"SHT_CUDA_COMPAT_INFO"
	.align	4
        /*0000*/ 	.byte	0x02, 0x09, 0x01, 0x00, 0x02, 0x02, 0x04, 0x00, 0x02, 0x05, 0x05, 0x00, 0x03, 0x07, 0x01, 0x01
        /*0010*/ 	.byte	0x02, 0x03, 0x01, 0x00, 0x02, 0x06, 0x01, 0x00, 0x04, 0x0b, 0x08, 0x00, 0x00, 0x00, 0x00, 0x00
        /*0020*/ 	.byte	0x00, 0x00, 0x00, 0x00


//--------------------- .nv.info._ZN7cutlass13device_kernelINS_4gemm6kernel13GemmUniversalIN4cute5tupleIJiiiiEEENS1_10collective13CollectiveMmaINS1_43MainloopSm90TmaGmmaWarpSpecializedSparseFP8ILi10ENS5_IJNS4_1CILi1EEESB_SB_EEENS1_35KernelTmaWarpSpecializedCooperativeEEENS5_IJNSA_ILi128EEENSA_ILi256EEENSA_ILi64EEEEEENS_12float_e4m3_tENS5_IJNS4_6LayoutINS5_IJiNS5_IJNSA_ILi2EEEiEEEiEEENS5_IJlNS5_IJSB_SL_EEElEEEEENSK_INS5_IJNS5_IJSH_iEEESR_iEEENS5_IJNS5_IJSH_NSA_ILi4096EEEEEENS5_IJSB_lEEElEEEEEEEESJ_NS5_IJlSB_lEEENS4_8TiledMMAINS4_8MMA_AtomIJNS4_4SM904GMMA6SPARSE32GMMA_64x256x64_F32E4M3E4M3_SS_TNILNS13_7ScaleInE1ELS16_1ELNS13_9SparseSelE0EEEEEENSK_INS5_IJSL_SB_SB_EEENS5_IJSB_NSA_ILi0EEES1B_EEEEENS5_IJNS4_10UnderscoreES1E_S1E_EEEEENS4_13SM90_TMA_LOADENS4_14ComposedLayoutINS4_7SwizzleILi1ELi4ELi3EEENS4_25smem_sparse_ptr_flag_bitsILi2ELi8EEENSK_INS5_IJNS5_IJSB_NSA_ILi8EEEEEENS5_IJSL_NSA_ILi32EEEEEEEEENS5_IJNS5_IJS1B_SH_EEESO_EEEEEEEvNS4_8identityES1H_NS1I_INS1J_ILi2ELi4ELi3EEENS4_18smem_ptr_flag_bitsILi8EEENSK_INS5_IJS1N_SH_EEENS5_IJSH_SB_EEEEEEEvS1W_EENS_8epilogue10collective6detail29Sm90TmaWarpSpecializedAdapterINS26_15DefaultEpilogueIfNS5_IJSB_llEEES2A_NS25_6thread17LinearCombinationIfLi1EffLNS2B_9ScaleType4KindE0ELNS_15FloatRoundStyleE2EfEENS1_15EpilogueDefaultEEEEEvvEEEEvNT_6ParamsE --------------------------
	.section	.nv.info._ZN7cutlass13device_kernelINS_4gemm6kernel13GemmUniversalIN4cute5tupleIJiiiiEEENS1_10collective13CollectiveMmaINS1_43MainloopSm90TmaGmmaWarpSpecializedSparseFP8ILi10ENS5_IJNS4_1CILi1EEESB_SB_EEENS1_35KernelTmaWarpSpecializedCooperativeEEENS5_IJNSA_ILi128EEENSA_ILi256EEENSA_ILi64EEEEEENS_12float_e4m3_tENS5_IJNS4_6LayoutINS5_IJiNS5_IJNSA_ILi2EEEiEEEiEEENS5_IJlNS5_IJSB_SL_EEElEEEEENSK_INS5_IJNS5_IJSH_iEEESR_iEEENS5_IJNS5_IJSH_NSA_ILi4096EEEEEENS5_IJSB_lEEElEEEEEEEESJ_NS5_IJlSB_lEEENS4_8TiledMMAINS4_8MMA_AtomIJNS4_4SM904GMMA6SPARSE32GMMA_64x256x64_F32E4M3E4M3_SS_TNILNS13_7ScaleInE1ELS16_1ELNS13_9SparseSelE0EEEEEENSK_INS5_IJSL_SB_SB_EEENS5_IJSB_NSA_ILi0EEES1B_EEEEENS5_IJNS4_10UnderscoreES1E_S1E_EEEEENS4_13SM90_TMA_LOADENS4_14ComposedLayoutINS4_7SwizzleILi1ELi4ELi3EEENS4_25smem_sparse_ptr_flag_bitsILi2ELi8EEENSK_INS5_IJNS5_IJSB_NSA_ILi8EEEEEENS5_IJSL_NSA_ILi32EEEEEEEEENS5_IJNS5_IJS1B_SH_EEESO_EEEEEEEvNS4_8identityES1H_NS1I_INS1J_ILi2ELi4ELi3EEENS4_18smem_ptr_flag_bitsILi8EEENSK_INS5_IJS1N_SH_EEENS5_IJSH_SB_EEEEEEEvS1W_EENS_8epilogue10collective6detail29Sm90TmaWarpSpecializedAdapterINS26_15DefaultEpilogueIfNS5_IJSB_llEEES2A_NS25_6thread17LinearCombinationIfLi1EffLNS2B_9ScaleType4KindE0ELNS_15FloatRoundStyleE2EfEENS1_15EpilogueDefaultEEEEEvvEEEEvNT_6ParamsE,"",@"SHT_CUDA_INFO"
	.sectionflags	@""
	.align	4


	//----- nvinfo : EIATTR_CUDA_API_VERSION
	.align		4
        /*0000*/ 	.byte	0x04, 0x37
        /*0002*/ 	.short	(.L_18 - .L_17)
.L_17:
        /*0004*/ 	.word	0x00000082


	//----- nvinfo : EIATTR_KPARAM_INFO
	.align		4
.L_18:
        /*0008*/ 	.byte	0x04, 0x17
        /*000a*/ 	.short	(.L_20 - .L_19)
.L_19:
        /*000c*/ 	.word	0x00000000
        /*0010*/ 	.short	0x0000
        /*0012*/ 	.short	0x0070
        /*0014*/ 	.byte	0x00, 0xf0, 0x01, 0x14


	//----- nvinfo : EIATTR_SPARSE_MMA_MASK
	.align		4
.L_20:
        /*0018*/ 	.byte	0x03, 0x50
        /*001a*/ 	.short	0x0001


	//----- nvinfo : EIATTR_MAXREG_COUNT
	.align		4
        /*001c*/ 	.byte	0x03, 0x1b
        /*001e*/ 	.short	0x00a8


	//----- nvinfo : EIATTR_NUM_BARRIERS
	.align		4
        /*0020*/ 	.byte	0x02, 0x4c
        /*0022*/ 	.byte	0x01
	.zero		1


	//----- nvinfo : EIATTR_ANNOTATIONS
	.align		4
        /*0024*/ 	.byte	0x04, 0x55
        /*0026*/ 	.short	(.L_22 - .L_21)


	//   ....[0]....
.L_21:
        /*0028*/ 	.word	0x00000001
        /*002c*/ 	.byte	0xb0, 0x06, 0x00, 0x00, 0x01, 0x00, 0x00, 0x00, 0xd0, 0x06, 0x00, 0x00, 0x01, 0x00, 0x00, 0x00
        /* <DEDUP_REMOVED lines=187> */
        /*0bec*/ 	.byte	0xd0, 0x19, 0x01, 0x00


	//----- nvinfo : EIATTR_MERCURY_ISA_VERSION
	.align		4
.L_22:
        /*0bf0*/ 	.byte	0x03, 0x5f
        /*0bf2*/ 	.short	0x0101


	//----- nvinfo : EIATTR_INT_WARP_WIDE_INSTR_OFFSETS
	.align		4
        /*0bf4*/ 	.byte	0x04, 0x31
        /*0bf6*/ 	.short	(.L_24 - .L_23)


	//   ....[0]....
.L_23:
        /*0bf8*/ 	.word	0x00000580


	//   ....[1]....
        /*0bfc*/ 	.word	0x00000590


	//   ....[2]....
        /*0c00*/ 	.word	0x000006c0


	//----- nvinfo : EIATTR_COOP_GROUP_MASK_REGIDS
	.align		4
.L_24:
        /*0c04*/ 	.byte	0x04, 0x29
        /*0c06*/ 	.short	(.L_26 - .L_25)


	//   ....[0]....
.L_25:
        /*0c08*/ 	.word	0xffffffff


	//   ....[1]....
        /*0c0c*/ 	.word	0xffffffff


	//   ....[2]....
        /*0c10*/ 	.word	0xffffffff


	//   ....[3]....
        /*0c14*/ 	.word	0xffffffff


	//   ....[4]....
        /*0c18*/ 	.word	0xffffffff


	//----- nvinfo : EIATTR_COOP_GROUP_INSTR_OFFSETS
	.align		4
.L_26:
        /*0c1c*/ 	.byte	0x04, 0x28
        /*0c1e*/ 	.short	(.L_28 - .L_27)


	//   ....[0]....
.L_27:
        /*0c20*/ 	.word	0x00000070


	//   ....[1]....
        /*0c24*/ 	.word	0x00000080


	//   ....[2]....
        /*0c28*/ 	.word	0x000001d0


	//   ....[3]....
        /*0c2c*/ 	.word	0x000004d0


	//   ....[4]....
        /*0c30*/ 	.word	0x000016c0


	//----- nvinfo : EIATTR_REG_RECONFIG
	.align		4
.L_28:
        /*0c34*/ 	.byte	0x01, 0x54
	.zero		2


	//----- nvinfo : EIATTR_MBARRIER_INSTR_OFFSETS
	.align		4
        /*0c38*/ 	.byte	0x04, 0x39
        /*0c3a*/ 	.short	(.L_30 - .L_29)


	//   ....[0]....
.L_29:
        /*0c3c*/ 	.word	0x00000370
        /*0c40*/ 	.word	0x000000ff
        /*0c44*/ 	.word	0x00000000
        /*0c48*/ 	.short	0x0100
        /*0c4a*/ 	.byte	0x09
	.zero		1


	//   ....[1]....
        /*0c4c*/ 	.word	0x00000380
        /*0c50*/ 	.word	0x000000ff
        /*0c54*/ 	.word	0x00000050
        /*0c58*/ 	.short	0x0100
        /*0c5a*/ 	.byte	0x09
	.zero		1


	//   ....[2]....
        /*0c5c*/ 	.word	0x00000390
        /*0c60*/ 	.word	0x000000ff
        /*0c64*/ 	.word	0x00000008
        /*0c68*/ 	.short	0x0100
        /*0c6a*/ 	.byte	0x09
	.zero		1


	//   ....[3]....
        /*0c6c*/ 	.word	0x000003a0
        /*0c70*/ 	.word	0x000000ff
        /*0c74*/ 	.word	0x00000058
        /*0c78*/ 	.short	0x0100
        /*0c7a*/ 	.byte	0x09
	.zero		1


	//   ....[4]....
        /*0c7c*/ 	.word	0x000003b0
        /*0c80*/ 	.word	0x000000ff
        /*0c84*/ 	.word	0x00000010
        /*0c88*/ 	.short	0x0100
        /*0c8a*/ 	.byte	0x09
	.zero		1


	//   ....[5]....
        /*0c8c*/ 	.word	0x000003c0
        /*0c90*/ 	.word	0x000000ff
        /*0c94*/ 	.word	0x00000060
        /*0c98*/ 	.short	0x0100
        /*0c9a*/ 	.byte	0x09
	.zero		1


	//   ....[6]....
        /*0c9c*/ 	.word	0x000003d0
        /*0ca0*/ 	.word	0x000000ff
        /*0ca4*/ 	.word	0x00000018
        /*0ca8*/ 	.short	0x0100
        /*0caa*/ 	.byte	0x09
	.zero		1


	//   ....[7]....
        /*0cac*/ 	.word	0x000003e0
        /*0cb0*/ 	.word	0x000000ff
        /*0cb4*/ 	.word	0x00000068
        /*0cb8*/ 	.short	0x0100
        /*0cba*/ 	.byte	0x09
	.zero		1


	//   ....[8]....
        /*0cbc*/ 	.word	0x000003f0
        /*0cc0*/ 	.word	0x000000ff
        /*0cc4*/ 	.word	0x00000020
        /*0cc8*/ 	.short	0x0100
        /*0cca*/ 	.byte	0x09
	.zero		1


	//   ....[9]....
        /*0ccc*/ 	.word	0x00000400
        /*0cd0*/ 	.word	0x000000ff
        /*0cd4*/ 	.word	0x00000070
        /*0cd8*/ 	.short	0x0100
        /*0cda*/ 	.byte	0x09
	.zero		1


	//   ....[10]....
        /*0cdc*/ 	.word	0x00000410
        /*0ce0*/ 	.word	0x000000ff
        /*0ce4*/ 	.word	0x00000028
        /*0ce8*/ 	.short	0x0100
        /*0cea*/ 	.byte	0x09
	.zero		1


	//   ....[11]....
        /*0cec*/ 	.word	0x00000420
        /*0cf0*/ 	.word	0x000000ff
        /*0cf4*/ 	.word	0x00000078
        /*0cf8*/ 	.short	0x0100
        /*0cfa*/ 	.byte	0x09
	.zero		1


	//   ....[12]....
        /*0cfc*/ 	.word	0x00000430
        /*0d00*/ 	.word	0x000000ff
        /*0d04*/ 	.word	0x00000030
        /*0d08*/ 	.short	0x0100
        /*0d0a*/ 	.byte	0x09
	.zero		1


	//   ....[13]....
        /*0d0c*/ 	.word	0x00000440
        /*0d10*/ 	.word	0x000000ff
        /*0d14*/ 	.word	0x00000080
        /*0d18*/ 	.short	0x0100
        /*0d1a*/ 	.byte	0x09
	.zero		1


	//   ....[14]....
        /*0d1c*/ 	.word	0x00000450
        /*0d20*/ 	.word	0x000000ff
        /*0d24*/ 	.word	0x00000038
        /*0d28*/ 	.short	0x0100
        /*0d2a*/ 	.byte	0x09
	.zero		1


	//   ....[15]....
        /*0d2c*/ 	.word	0x00000460
        /*0d30*/ 	.word	0x000000ff
        /*0d34*/ 	.word	0x00000088
        /*0d38*/ 	.short	0x0100
        /*0d3a*/ 	.byte	0x09
	.zero		1


	//   ....[16]....
        /*0d3c*/ 	.word	0x00000470
        /*0d40*/ 	.word	0x000000ff
        /*0d44*/ 	.word	0x00000040
        /*0d48*/ 	.short	0x0100
        /*0d4a*/ 	.byte	0x09
	.zero		1


	//   ....[17]....
        /*0d4c*/ 	.word	0x00000480
        /*0d50*/ 	.word	0x000000ff
        /*0d54*/ 	.word	0x00000090
        /*0d58*/ 	.short	0x0100
        /*0d5a*/ 	.byte	0x09
	.zero		1


	//   ....[18]....
        /*0d5c*/ 	.word	0x00000490
        /*0d60*/ 	.word	0x000000ff
        /*0d64*/ 	.word	0x00000048
        /*0d68*/ 	.short	0x0100
        /*0d6a*/ 	.byte	0x09
	.zero		1


	//   ....[19]....
        /*0d6c*/ 	.word	0x000004a0
        /*0d70*/ 	.word	0x000000ff
        /*0d74*/ 	.word	0x00000098
        /*0d78*/ 	.short	0x0100
        /*0d7a*/ 	.byte	0x09
	.zero		1


	//   ....[20]....
        /*0d7c*/ 	.word	0x000006f0
        /*0d80*/ 	.word	0x000000ff
        /*0d84*/ 	.word	0x000000b0
        /*0d88*/ 	.short	0x0100
        /*0d8a*/ 	.byte	0x06
	.zero		1


	//   ....[21]....
        /*0d8c*/ 	.word	0x00000700
        /*0d90*/ 	.word	0x000000ff
        /*0d94*/ 	.word	0x000000b8
        /*0d98*/ 	.short	0x0100
        /*0d9a*/ 	.byte	0x06
	.zero		1


	//   ....[22]....
        /*0d9c*/ 	.word	0x00001cb0
        /*0da0*/ 	.word	0x000000ff
        /*0da4*/ 	.word	0x00000000
        /*0da8*/ 	.short	0x010a
        /*0daa*/ 	.byte	0x08
	.zero		1


	//   ....[23]....
        /*0dac*/ 	.word	0x00001cf0
        /*0db0*/ 	.word	0x000000ff
        /*0db4*/ 	.word	0x00000000
        /*0db8*/ 	.short	0x010a
        /*0dba*/ 	.byte	0x08
	.zero		1


	//   ....[24]....
        /*0dbc*/ 	.word	0x00002da0
        /*0dc0*/ 	.word	0x000000ff
        /*0dc4*/ 	.word	0x00000000
        /*0dc8*/ 	.short	0x0101
        /*0dca*/ 	.byte	0x07
	.zero		1


	//   ....[25]....
        /*0dcc*/ 	.word	0x00010830
        /*0dd0*/ 	.word	0x0000000d
        /*0dd4*/ 	.word	0x00000050
        /*0dd8*/ 	.short	0x010a
        /*0dda*/ 	.byte	0x3f
	.zero		1


	//   ....[26]....
        /*0ddc*/ 	.word	0x00010cb0
        /*0de0*/ 	.word	0x00000004
        /*0de4*/ 	.word	0x000000b8
        /*0de8*/ 	.short	0x0101
        /*0dea*/ 	.byte	0x3f
	.zero		1


	//   ....[27]....
        /*0dec*/ 	.word	0x00011420
        /*0df0*/ 	.word	0x00000007
        /*0df4*/ 	.word	0x00000000
        /*0df8*/ 	.short	0x010a
        /*0dfa*/ 	.byte	0x3f
	.zero		1


	//   ....[28]....
        /*0dfc*/ 	.word	0x000114a0
        /*0e00*/ 	.word	0x00000009
        /*0e04*/ 	.word	0x00000000
        /*0e08*/ 	.short	0x010a
        /*0e0a*/ 	.byte	0x3f
	.zero		1


	//   ....[29]....
        /*0e0c*/ 	.word	0x00011530
        /*0e10*/ 	.word	0x00000006
        /*0e14*/ 	.word	0x00000000
        /*0e18*/ 	.short	0x010a
        /*0e1a*/ 	.byte	0x3f
	.zero		1


	//   ....[30]....
        /*0e1c*/ 	.word	0x000115c0
        /*0e20*/ 	.word	0x00000009
        /*0e24*/ 	.word	0x00000000
        /*0e28*/ 	.short	0x010a
        /*0e2a*/ 	.byte	0x3f
	.zero		1


	//   ....[31]....
        /*0e2c*/ 	.word	0x00011650
        /*0e30*/ 	.word	0x00000006
        /*0e34*/ 	.word	0x00000000
        /*0e38*/ 	.short	0x010a
        /*0e3a*/ 	.byte	0x3f
	.zero		1


	//   ....[32]....
        /*0e3c*/ 	.word	0x000116e0
        /*0e40*/ 	.word	0x00000009
        /*0e44*/ 	.word	0x00000000
        /*0e48*/ 	.short	0x010a
        /*0e4a*/ 	.byte	0x3f
	.zero		1


	//   ....[33]....
        /*0e4c*/ 	.word	0x00011770
        /*0e50*/ 	.word	0x00000006
        /*0e54*/ 	.word	0x00000000
        /*0e58*/ 	.short	0x010a
        /*0e5a*/ 	.byte	0x3f
	.zero		1


	//   ....[34]....
        /*0e5c*/ 	.word	0x00011800
        /*0e60*/ 	.word	0x00000009
        /*0e64*/ 	.word	0x00000000
        /*0e68*/ 	.short	0x010a
        /*0e6a*/ 	.byte	0x3f
	.zero		1


	//   ....[35]....
        /*0e6c*/ 	.word	0x00011890
        /*0e70*/ 	.word	0x00000006
        /*0e74*/ 	.word	0x00000000
        /*0e78*/ 	.short	0x010a
        /*0e7a*/ 	.byte	0x3f
	.zero		1


	//   ....[36]....
        /*0e7c*/ 	.word	0x00011920
        /*0e80*/ 	.word	0x00000003
        /*0e84*/ 	.word	0x00000000
        /*0e88*/ 	.short	0x010a
        /*0e8a*/ 	.byte	0x3f
	.zero		1


	//   ....[37]....
        /*0e8c*/ 	.word	0x000119a0
        /*0e90*/ 	.word	0x00000000
        /*0e94*/ 	.word	0x00000000
        /*0e98*/ 	.short	0x010a
        /*0e9a*/ 	.byte	0x3f
	.zero		1


	//   ....[38]....
        /*0e9c*/ 	.word	0x00011a80
        /*0ea0*/ 	.word	0x0000000d
        /*0ea4*/ 	.word	0x00000050
        /*0ea8*/ 	.short	0x010a
        /*0eaa*/ 	.byte	0x3f
	.zero		1


	//   ....[39]....
        /*0eac*/ 	.word	0x00011b60
        /*0eb0*/ 	.word	0x00000007
        /*0eb4*/ 	.word	0x00000000
        /*0eb8*/ 	.short	0x010a
        /*0eba*/ 	.byte	0x3f
	.zero		1


	//   ....[40]....
        /*0ebc*/ 	.word	0x00011bb0
        /*0ec0*/ 	.word	0x00000009
        /*0ec4*/ 	.word	0x00000000
        /*0ec8*/ 	.short	0x010a
        /*0eca*/ 	.byte	0x3f
	.zero		1


	//   ....[41]....
        /*0ecc*/ 	.word	0x00011c00
        /*0ed0*/ 	.word	0x00000006
        /*0ed4*/ 	.word	0x00000000
        /*0ed8*/ 	.short	0x010a
        /*0eda*/ 	.byte	0x3f
	.zero		1


	//   ....[42]....
        /*0edc*/ 	.word	0x00011c50
        /*0ee0*/ 	.word	0x00000009
        /*0ee4*/ 	.word	0x00000000
        /*0ee8*/ 	.short	0x010a
        /*0eea*/ 	.byte	0x3f
	.zero		1


	//   ....[43]....
        /*0eec*/ 	.word	0x00011ca0
        /*0ef0*/ 	.word	0x00000006
        /*0ef4*/ 	.word	0x00000000
        /*0ef8*/ 	.short	0x010a
        /*0efa*/ 	.byte	0x3f
	.zero		1


	//   ....[44]....
        /*0efc*/ 	.word	0x00011cf0
        /*0f00*/ 	.word	0x00000009
        /*0f04*/ 	.word	0x00000000
        /*0f08*/ 	.short	0x010a
        /*0f0a*/ 	.byte	0x3f
	.zero		1


	//   ....[45]....
        /*0f0c*/ 	.word	0x00011d40
        /*0f10*/ 	.word	0x00000006
        /*0f14*/ 	.word	0x00000000
        /*0f18*/ 	.short	0x010a
        /*0f1a*/ 	.byte	0x3f
	.zero		1


	//   ....[46]....
        /*0f1c*/ 	.word	0x00011d90
        /*0f20*/ 	.word	0x00000009
        /*0f24*/ 	.word	0x00000000
        /*0f28*/ 	.short	0x010a
        /*0f2a*/ 	.byte	0x3f
	.zero		1


	//   ....[47]....
        /*0f2c*/ 	.word	0x00011de0
        /*0f30*/ 	.word	0x00000006
        /*0f34*/ 	.word	0x00000000
        /*0f38*/ 	.short	0x010a
        /*0f3a*/ 	.byte	0x3f
	.zero		1


	//----- nvinfo : EIATTR_NUM_MBARRIERS
	.align		4
.L_30:
        /*0f3c*/ 	.byte	0x03, 0x38
        /*0f3e*/ 	.short	0x0016


	//----- nvinfo : EIATTR_EXIT_INSTR_OFFSETS
	.align		4
        /*0f40*/ 	.byte	0x04, 0x1c
        /*0f42*/ 	.short	(.L_32 - .L_31)


	//   ....[0]....
.L_31:
        /*0f44*/ 	.word	0x00000760


	//   ....[1]....
        /*0f48*/ 	.word	0x000010b0


	//   ....[2]....
        /*0f4c*/ 	.word	0x0000fe50


	//   ....[3]....
        /*0f50*/ 	.word	0x000104a0


	//   ....[4]....
        /*0f54*/ 	.word	0x00011970


	//----- nvinfo : EIATTR_MAX_THREADS
	.align		4
.L_32:
        /*0f58*/ 	.byte	0x04, 0x05
        /*0f5a*/ 	.short	(.L_34 - .L_33)
.L_33:
        /*0f5c*/ 	.word	0x00000180
        /*0f60*/ 	.word	0x00000001
        /*0f64*/ 	.word	0x00000001


	//----- nvinfo : EIATTR_CRS_STACK_SIZE
	.align		4
.L_34:
        /*0f68*/ 	.byte	0x04, 0x1e
        /*0f6a*/ 	.short	(.L_36 - .L_35)
.L_35:
        /*0f6c*/ 	.word	0x00000000


	//----- nvinfo : EIATTR_CBANK_PARAM_SIZE
	.align		4
.L_36:
        /*0f70*/ 	.byte	0x03, 0x19
        /*0f72*/ 	.short	0x0570


	//----- nvinfo : EIATTR_PARAM_CBANK
	.align		4
        /*0f74*/ 	.byte	0x04, 0x0a
        /*0f76*/ 	.short	(.L_38 - .L_37)
	.align		4
.L_37:
        /*0f78*/ 	.word	index@(.nv.constant0._ZN7cutlass13device_kernelINS_4gemm6kernel13GemmUniversalIN4cute5tupleIJiiiiEEENS1_10collective13CollectiveMmaINS1_43MainloopSm90TmaGmmaWarpSpecializedSparseFP8ILi10ENS5_IJNS4_1CILi1EEESB_SB_EEENS1_35KernelTmaWarpSpecializedCooperativeEEENS5_IJNSA_ILi128EEENSA_ILi256EEENSA_ILi64EEEEEENS_12float_e4m3_tENS5_IJNS4_6LayoutINS5_IJiNS5_IJNSA_ILi2EEEiEEEiEEENS5_IJlNS5_IJSB_SL_EEElEEEEENSK_INS5_IJNS5_IJSH_iEEESR_iEEENS5_IJNS5_IJSH_NSA_ILi4096EEEEEENS5_IJSB_lEEElEEEEEEEESJ_NS5_IJlSB_lEEENS4_8TiledMMAINS4_8MMA_AtomIJNS4_4SM904GMMA6SPARSE32GMMA_64x256x64_F32E4M3E4M3_SS_TNILNS13_7ScaleInE1ELS16_1ELNS13_9SparseSelE0EEEEEENSK_INS5_IJSL_SB_SB_EEENS5_IJSB_NSA_ILi0EEES1B_EEEEENS5_IJNS4_10UnderscoreES1E_S1E_EEEEENS4_13SM90_TMA_LOADENS4_14ComposedLayoutINS4_7SwizzleILi1ELi4ELi3EEENS4_25smem_sparse_ptr_flag_bitsILi2ELi8EEENSK_INS5_IJNS5_IJSB_NSA_ILi8EEEEEENS5_IJSL_NSA_ILi32EEEEEEEEENS5_IJNS5_IJS1B_SH_EEESO_EEEEEEEvNS4_8identityES1H_NS1I_INS1J_ILi2ELi4ELi3EEENS4_18smem_ptr_flag_bitsILi8EEENSK_INS5_IJS1N_SH_EEENS5_IJSH_SB_EEEEEEEvS1W_EENS_8epilogue10collective6detail29Sm90TmaWarpSpecializedAdapterINS26_15DefaultEpilogueIfNS5_IJSB_llEEES2A_NS25_6thread17LinearCombinationIfLi1EffLNS2B_9ScaleType4KindE0ELNS_15FloatRoundStyleE2EfEENS1_15EpilogueDefaultEEEEEvvEEEEvNT_6ParamsE)
        /*0f7c*/ 	.short	0x0210
        /*0f7e*/ 	.short	0x0570


	//----- nvinfo : EIATTR_SW_WAR
	.align		4
.L_38:
        /*0f80*/ 	.byte	0x04, 0x36
        /*0f82*/ 	.short	(.L_40 - .L_39)
.L_39:
        /*0f84*/ 	.word	0x00000008
.L_40:


//--------------------- .nv.callgraph             --------------------------
	.section	.nv.callgraph,"",@"SHT_CUDA_CALLGRAPH"
	.align	4
	.sectionentsize	8
	.align		4
        /*0000*/ 	.word	0x00000000
	.align		4
        /*0004*/ 	.word	0xffffffff
	.align		4
        /*0008*/ 	.word	0x00000000
	.align		4
        /*000c*/ 	.word	0xfffffffe
	.align		4
        /*0010*/ 	.word	0x00000000
	.align		4
        /*0014*/ 	.word	0xfffffffd
	.align		4
        /*0018*/ 	.word	0x00000000
	.align		4
        /*001c*/ 	.word	0xfffffffc


//--------------------- .nv.constant4             --------------------------
	.section	.nv.constant4,"a",@progbits
	.align	8
	.align		8
.nv.constant4:
        /*0000*/ 	.dword	_ZN39_INTERNAL_22de3fa3_4_k_cu_0a3b8839_30084cuda3std3__45__cpo5beginE
	.align		8
        /*0008*/ 	.dword	_ZN39_INTERNAL_22de3fa3_4_k_cu_0a3b8839_30084cuda3std3__45__cpo3endE
	.align		8
        /*0010*/ 	.dword	_ZN39_INTERNAL_22de3fa3_4_k_cu_0a3b8839_30084cuda3std3__45__cpo6cbeginE
	.align		8
        /*0018*/ 	.dword	_ZN39_INTERNAL_22de3fa3_4_k_cu_0a3b8839_30084cuda3std3__45__cpo4cendE
	.align		8
        /*0020*/ 	.dword	_ZN39_INTERNAL_22de3fa3_4_k_cu_0a3b8839_30084cuda3std3__441_GLOBAL__N__22de3fa3_4_k_cu_0a3b8839_30086ignoreE
	.align		8
        /*0028*/ 	.dword	_ZN39_INTERNAL_22de3fa3_4_k_cu_0a3b8839_30084cuda3std3__419piecewise_constructE
	.align		8
        /*0030*/ 	.dword	_ZN39_INTERNAL_22de3fa3_4_k_cu_0a3b8839_30084cuda3std3__48in_placeE
	.align		8
        /*0038*/ 	.dword	_ZN39_INTERNAL_22de3fa3_4_k_cu_0a3b8839_30084cuda3std6ranges3__45__cpo4swapE
	.align		8
        /*0040*/ 	.dword	_ZN39_INTERNAL_22de3fa3_4_k_cu_0a3b8839_30084cuda3std6ranges3__45__cpo9iter_moveE
	.align		8
        /*0048*/ 	.dword	_ZN39_INTERNAL_22de3fa3_4_k_cu_0a3b8839_30084cute7productE
	.align		8
        /*0050*/ 	.dword	_ZN39_INTERNAL_22de3fa3_4_k_cu_0a3b8839_30084cute1_E


//--------------------- .text._ZN7cutlass13device_kernelINS_4gemm6kernel13GemmUniversalIN4cute5tupleIJiiiiEEENS1_10collective13CollectiveMmaINS1_43MainloopSm90TmaGmmaWarpSpecializedSparseFP8ILi10ENS5_IJNS4_1CILi1EEESB_SB_EEENS1_35KernelTmaWarpSpecializedCooperativeEEENS5_IJNSA_ILi128EEENSA_ILi256EEENSA_ILi64EEEEEENS_12float_e4m3_tENS5_IJNS4_6LayoutINS5_IJiNS5_IJNSA_ILi2EEEiEEEiEEENS5_IJlNS5_IJSB_SL_EEElEEEEENSK_INS5_IJNS5_IJSH_iEEESR_iEEENS5_IJNS5_IJSH_NSA_ILi4096EEEEEENS5_IJSB_lEEElEEEEEEEESJ_NS5_IJlSB_lEEENS4_8TiledMMAINS4_8MMA_AtomIJNS4_4SM904GMMA6SPARSE32GMMA_64x256x64_F32E4M3E4M3_SS_TNILNS13_7ScaleInE1ELS16_1ELNS13_9SparseSelE0EEEEEENSK_INS5_IJSL_SB_SB_EEENS5_IJSB_NSA_ILi0EEES1B_EEEEENS5_IJNS4_10UnderscoreES1E_S1E_EEEEENS4_13SM90_TMA_LOADENS4_14ComposedLayoutINS4_7SwizzleILi1ELi4ELi3EEENS4_25smem_sparse_ptr_flag_bitsILi2ELi8EEENSK_INS5_IJNS5_IJSB_NSA_ILi8EEEEEENS5_IJSL_NSA_ILi32EEEEEEEEENS5_IJNS5_IJS1B_SH_EEESO_EEEEEEEvNS4_8identityES1H_NS1I_INS1J_ILi2ELi4ELi3EEENS4_18smem_ptr_flag_bitsILi8EEENSK_INS5_IJS1N_SH_EEENS5_IJSH_SB_EEEEEEEvS1W_EENS_8epilogue10collective6detail29Sm90TmaWarpSpecializedAdapterINS26_15DefaultEpilogueIfNS5_IJSB_llEEES2A_NS25_6thread17LinearCombinationIfLi1EffLNS2B_9ScaleType4KindE0ELNS_15FloatRoundStyleE2EfEENS1_15EpilogueDefaultEEEEEvvEEEEvNT_6ParamsE --------------------------
	.section	.text._ZN7cutlass13device_kernelINS_4gemm6kernel13GemmUniversalIN4cute5tupleIJiiiiEEENS1_10collective13CollectiveMmaINS1_43MainloopSm90TmaGmmaWarpSpecializedSparseFP8ILi10ENS5_IJNS4_1CILi1EEESB_SB_EEENS1_35KernelTmaWarpSpecializedCooperativeEEENS5_IJNSA_ILi128EEENSA_ILi256EEENSA_ILi64EEEEEENS_12float_e4m3_tENS5_IJNS4_6LayoutINS5_IJiNS5_IJNSA_ILi2EEEiEEEiEEENS5_IJlNS5_IJSB_SL_EEElEEEEENSK_INS5_IJNS5_IJSH_iEEESR_iEEENS5_IJNS5_IJSH_NSA_ILi4096EEEEEENS5_IJSB_lEEElEEEEEEEESJ_NS5_IJlSB_lEEENS4_8TiledMMAINS4_8MMA_AtomIJNS4_4SM904GMMA6SPARSE32GMMA_64x256x64_F32E4M3E4M3_SS_TNILNS13_7ScaleInE1ELS16_1ELNS13_9SparseSelE0EEEEEENSK_INS5_IJSL_SB_SB_EEENS5_IJSB_NSA_ILi0EEES1B_EEEEENS5_IJNS4_10UnderscoreES1E_S1E_EEEEENS4_13SM90_TMA_LOADENS4_14ComposedLayoutINS4_7SwizzleILi1ELi4ELi3EEENS4_25smem_sparse_ptr_flag_bitsILi2ELi8EEENSK_INS5_IJNS5_IJSB_NSA_ILi8EEEEEENS5_IJSL_NSA_ILi32EEEEEEEEENS5_IJNS5_IJS1B_SH_EEESO_EEEEEEEvNS4_8identityES1H_NS1I_INS1J_ILi2ELi4ELi3EEENS4_18smem_ptr_flag_bitsILi8EEENSK_INS5_IJS1N_SH_EEENS5_IJSH_SB_EEEEEEEvS1W_EENS_8epilogue10collective6detail29Sm90TmaWarpSpecializedAdapterINS26_15DefaultEpilogueIfNS5_IJSB_llEEES2A_NS25_6thread17LinearCombinationIfLi1EffLNS2B_9ScaleType4KindE0ELNS_15FloatRoundStyleE2EfEENS1_15EpilogueDefaultEEEEEvvEEEEvNT_6ParamsE,"ax",@progbits
	.align	128
.text._ZN7cutlass13device_kernelINS_4gemm6kernel13GemmUniversalIN4cute5tupleIJiiiiEEENS1_10collective13CollectiveMmaINS1_43MainloopSm90TmaGmmaWarpSpecializedSparseFP8ILi10ENS5_IJNS4_1CILi1EEESB_SB_EEENS1_35KernelTmaWarpSpecializedCooperativeEEENS5_IJNSA_ILi128EEENSA_ILi256EEENSA_ILi64EEEEEENS_12float_e4m3_tENS5_IJNS4_6LayoutINS5_IJiNS5_IJNSA_ILi2EEEiEEEiEEENS5_IJlNS5_IJSB_SL_EEElEEEEENSK_INS5_IJNS5_IJSH_iEEESR_iEEENS5_IJNS5_IJSH_NSA_ILi4096EEEEEENS5_IJSB_lEEElEEEEEEEESJ_NS5_IJlSB_lEEENS4_8TiledMMAINS4_8MMA_AtomIJNS4_4SM904GMMA6SPARSE32GMMA_64x256x64_F32E4M3E4M3_SS_TNILNS13_7ScaleInE1ELS16_1ELNS13_9SparseSelE0EEEEEENSK_INS5_IJSL_SB_SB_EEENS5_IJSB_NSA_ILi0EEES1B_EEEEENS5_IJNS4_10UnderscoreES1E_S1E_EEEEENS4_13SM90_TMA_LOADENS4_14ComposedLayoutINS4_7SwizzleILi1ELi4ELi3EEENS4_25smem_sparse_ptr_flag_bitsILi2ELi8EEENSK_INS5_IJNS5_IJSB_NSA_ILi8EEEEEENS5_IJSL_NSA_ILi32EEEEEEEEENS5_IJNS5_IJS1B_SH_EEESO_EEEEEEEvNS4_8identityES1H_NS1I_INS1J_ILi2ELi4ELi3EEENS4_18smem_ptr_flag_bitsILi8EEENSK_INS5_IJS1N_SH_EEENS5_IJSH_SB_EEEEEEEvS1W_EENS_8epilogue10collective6detail29Sm90TmaWarpSpecializedAdapterINS26_15DefaultEpilogueIfNS5_IJSB_llEEES2A_NS25_6thread17LinearCombinationIfLi1EffLNS2B_9ScaleType4KindE0ELNS_15FloatRoundStyleE2EfEENS1_15EpilogueDefaultEEEEEvvEEEEvNT_6ParamsE:
        .type           _ZN7cutlass13device_kernelINS_4gemm6kernel13GemmUniversalIN4cute5tupleIJiiiiEEENS1_10collective13CollectiveMmaINS1_43MainloopSm90TmaGmmaWarpSpecializedSparseFP8ILi10ENS5_IJNS4_1CILi1EEESB_SB_EEENS1_35KernelTmaWarpSpecializedCooperativeEEENS5_IJNSA_ILi128EEENSA_ILi256EEENSA_ILi64EEEEEENS_12float_e4m3_tENS5_IJNS4_6LayoutINS5_IJiNS5_IJNSA_ILi2EEEiEEEiEEENS5_IJlNS5_IJSB_SL_EEElEEEEENSK_INS5_IJNS5_IJSH_iEEESR_iEEENS5_IJNS5_IJSH_NSA_ILi4096EEEEEENS5_IJSB_lEEElEEEEEEEESJ_NS5_IJlSB_lEEENS4_8TiledMMAINS4_8MMA_AtomIJNS4_4SM904GMMA6SPARSE32GMMA_64x256x64_F32E4M3E4M3_SS_TNILNS13_7ScaleInE1ELS16_1ELNS13_9SparseSelE0EEEEEENSK_INS5_IJSL_SB_SB_EEENS5_IJSB_NSA_ILi0EEES1B_EEEEENS5_IJNS4_10UnderscoreES1E_S1E_EEEEENS4_13SM90_TMA_LOADENS4_14ComposedLayoutINS4_7SwizzleILi1ELi4ELi3EEENS4_25smem_sparse_ptr_flag_bitsILi2ELi8EEENSK_INS5_IJNS5_IJSB_NSA_ILi8EEEEEENS5_IJSL_NSA_ILi32EEEEEEEEENS5_IJNS5_IJS1B_SH_EEESO_EEEEEEEvNS4_8identityES1H_NS1I_INS1J_ILi2ELi4ELi3EEENS4_18smem_ptr_flag_bitsILi8EEENSK_INS5_IJS1N_SH_EEENS5_IJSH_SB_EEEEEEEvS1W_EENS_8epilogue10collective6detail29Sm90TmaWarpSpecializedAdapterINS26_15DefaultEpilogueIfNS5_IJSB_llEEES2A_NS25_6thread17LinearCombinationIfLi1EffLNS2B_9ScaleType4KindE0ELNS_15FloatRoundStyleE2EfEENS1_15EpilogueDefaultEEEEEvvEEEEvNT_6ParamsE,@function
        .size           _ZN7cutlass13device_kernelINS_4gemm6kernel13GemmUniversalIN4cute5tupleIJiiiiEEENS1_10collective13CollectiveMmaINS1_43MainloopSm90TmaGmmaWarpSpecializedSparseFP8ILi10ENS5_IJNS4_1CILi1EEESB_SB_EEENS1_35KernelTmaWarpSpecializedCooperativeEEENS5_IJNSA_ILi128EEENSA_ILi256EEENSA_ILi64EEEEEENS_12float_e4m3_tENS5_IJNS4_6LayoutINS5_IJiNS5_IJNSA_ILi2EEEiEEEiEEENS5_IJlNS5_IJSB_SL_EEElEEEEENSK_INS5_IJNS5_IJSH_iEEESR_iEEENS5_IJNS5_IJSH_NSA_ILi4096EEEEEENS5_IJSB_lEEElEEEEEEEESJ_NS5_IJlSB_lEEENS4_8TiledMMAINS4_8MMA_AtomIJNS4_4SM904GMMA6SPARSE32GMMA_64x256x64_F32E4M3E4M3_SS_TNILNS13_7ScaleInE1ELS16_1ELNS13_9SparseSelE0EEEEEENSK_INS5_IJSL_SB_SB_EEENS5_IJSB_NSA_ILi0EEES1B_EEEEENS5_IJNS4_10UnderscoreES1E_S1E_EEEEENS4_13SM90_TMA_LOADENS4_14ComposedLayoutINS4_7SwizzleILi1ELi4ELi3EEENS4_25smem_sparse_ptr_flag_bitsILi2ELi8EEENSK_INS5_IJNS5_IJSB_NSA_ILi8EEEEEENS5_IJSL_NSA_ILi32EEEEEEEEENS5_IJNS5_IJS1B_SH_EEESO_EEEEEEEvNS4_8identityES1H_NS1I_INS1J_ILi2ELi4ELi3EEENS4_18smem_ptr_flag_bitsILi8EEENSK_INS5_IJS1N_SH_EEENS5_IJSH_SB_EEEEEEEvS1W_EENS_8epilogue10collective6detail29Sm90TmaWarpSpecializedAdapterINS26_15DefaultEpilogueIfNS5_IJSB_llEEES2A_NS25_6thread17LinearCombinationIfLi1EffLNS2B_9ScaleType4KindE0ELNS_15FloatRoundStyleE2EfEENS1_15EpilogueDefaultEEEEEvvEEEEvNT_6ParamsE,(.L_x_268 - _ZN7cutlass13device_kernelINS_4gemm6kernel13GemmUniversalIN4cute5tupleIJiiiiEEENS1_10collective13CollectiveMmaINS1_43MainloopSm90TmaGmmaWarpSpecializedSparseFP8ILi10ENS5_IJNS4_1CILi1EEESB_SB_EEENS1_35KernelTmaWarpSpecializedCooperativeEEENS5_IJNSA_ILi128EEENSA_ILi256EEENSA_ILi64EEEEEENS_12float_e4m3_tENS5_IJNS4_6LayoutINS5_IJiNS5_IJNSA_ILi2EEEiEEEiEEENS5_IJlNS5_IJSB_SL_EEElEEEEENSK_INS5_IJNS5_IJSH_iEEESR_iEEENS5_IJNS5_IJSH_NSA_ILi4096EEEEEENS5_IJSB_lEEElEEEEEEEESJ_NS5_IJlSB_lEEENS4_8TiledMMAINS4_8MMA_AtomIJNS4_4SM904GMMA6SPARSE32GMMA_64x256x64_F32E4M3E4M3_SS_TNILNS13_7ScaleInE1ELS16_1ELNS13_9SparseSelE0EEEEEENSK_INS5_IJSL_SB_SB_EEENS5_IJSB_NSA_ILi0EEES1B_EEEEENS5_IJNS4_10UnderscoreES1E_S1E_EEEEENS4_13SM90_TMA_LOADENS4_14ComposedLayoutINS4_7SwizzleILi1ELi4ELi3EEENS4_25smem_sparse_ptr_flag_bitsILi2ELi8EEENSK_INS5_IJNS5_IJSB_NSA_ILi8EEEEEENS5_IJSL_NSA_ILi32EEEEEEEEENS5_IJNS5_IJS1B_SH_EEESO_EEEEEEEvNS4_8identityES1H_NS1I_INS1J_ILi2ELi4ELi3EEENS4_18smem_ptr_flag_bitsILi8EEENSK_INS5_IJS1N_SH_EEENS5_IJSH_SB_EEEEEEEvS1W_EENS_8epilogue10collective6detail29Sm90TmaWarpSpecializedAdapterINS26_15DefaultEpilogueIfNS5_IJSB_llEEES2A_NS25_6thread17LinearCombinationIfLi1EffLNS2B_9ScaleType4KindE0ELNS_15FloatRoundStyleE2EfEENS1_15EpilogueDefaultEEEEEvvEEEEvNT_6ParamsE)
        .other          _ZN7cutlass13device_kernelINS_4gemm6kernel13GemmUniversalIN4cute5tupleIJiiiiEEENS1_10collective13CollectiveMmaINS1_43MainloopSm90TmaGmmaWarpSpecializedSparseFP8ILi10ENS5_IJNS4_1CILi1EEESB_SB_EEENS1_35KernelTmaWarpSpecializedCooperativeEEENS5_IJNSA_ILi128EEENSA_ILi256EEENSA_ILi64EEEEEENS_12float_e4m3_tENS5_IJNS4_6LayoutINS5_IJiNS5_IJNSA_ILi2EEEiEEEiEEENS5_IJlNS5_IJSB_SL_EEElEEEEENSK_INS5_IJNS5_IJSH_iEEESR_iEEENS5_IJNS5_IJSH_NSA_ILi4096EEEEEENS5_IJSB_lEEElEEEEEEEESJ_NS5_IJlSB_lEEENS4_8TiledMMAINS4_8MMA_AtomIJNS4_4SM904GMMA6SPARSE32GMMA_64x256x64_F32E4M3E4M3_SS_TNILNS13_7ScaleInE1ELS16_1ELNS13_9SparseSelE0EEEEEENSK_INS5_IJSL_SB_SB_EEENS5_IJSB_NSA_ILi0EEES1B_EEEEENS5_IJNS4_10UnderscoreES1E_S1E_EEEEENS4_13SM90_TMA_LOADENS4_14ComposedLayoutINS4_7SwizzleILi1ELi4ELi3EEENS4_25smem_sparse_ptr_flag_bitsILi2ELi8EEENSK_INS5_IJNS5_IJSB_NSA_ILi8EEEEEENS5_IJSL_NSA_ILi32EEEEEEEEENS5_IJNS5_IJS1B_SH_EEESO_EEEEEEEvNS4_8identityES1H_NS1I_INS1J_ILi2ELi4ELi3EEENS4_18smem_ptr_flag_bitsILi8EEENSK_INS5_IJS1N_SH_EEENS5_IJSH_SB_EEEEEEEvS1W_EENS_8epilogue10collective6detail29Sm90TmaWarpSpecializedAdapterINS26_15DefaultEpilogueIfNS5_IJSB_llEEES2A_NS25_6thread17LinearCombinationIfLi1EffLNS2B_9ScaleType4KindE0ELNS_15FloatRoundStyleE2EfEENS1_15EpilogueDefaultEEEEEvvEEEEvNT_6ParamsE,@"STO_CUDA_ENTRY STV_DEFAULT"
_ZN7cutlass13device_kernelINS_4gemm6kernel13GemmUniversalIN4cute5tupleIJiiiiEEENS1_10collective13CollectiveMmaINS1_43MainloopSm90TmaGmmaWarpSpecializedSparseFP8ILi10ENS5_IJNS4_1CILi1EEESB_SB_EEENS1_35KernelTmaWarpSpecializedCooperativeEEENS5_IJNSA_ILi128EEENSA_ILi256EEENSA_ILi64EEEEEENS_12float_e4m3_tENS5_IJNS4_6LayoutINS5_IJiNS5_IJNSA_ILi2EEEiEEEiEEENS5_IJlNS5_IJSB_SL_EEElEEEEENSK_INS5_IJNS5_IJSH_iEEESR_iEEENS5_IJNS5_IJSH_NSA_ILi4096EEEEEENS5_IJSB_lEEElEEEEEEEESJ_NS5_IJlSB_lEEENS4_8TiledMMAINS4_8MMA_AtomIJNS4_4SM904GMMA6SPARSE32GMMA_64x256x64_F32E4M3E4M3_SS_TNILNS13_7ScaleInE1ELS16_1ELNS13_9SparseSelE0EEEEEENSK_INS5_IJSL_SB_SB_EEENS5_IJSB_NSA_ILi0EEES1B_EEEEENS5_IJNS4_10UnderscoreES1E_S1E_EEEEENS4_13SM90_TMA_LOADENS4_14ComposedLayoutINS4_7SwizzleILi1ELi4ELi3EEENS4_25smem_sparse_ptr_flag_bitsILi2ELi8EEENSK_INS5_IJNS5_IJSB_NSA_ILi8EEEEEENS5_IJSL_NSA_ILi32EEEEEEEEENS5_IJNS5_IJS1B_SH_EEESO_EEEEEEEvNS4_8identityES1H_NS1I_INS1J_ILi2ELi4ELi3EEENS4_18smem_ptr_flag_bitsILi8EEENSK_INS5_IJS1N_SH_EEENS5_IJSH_SB_EEEEEEEvS1W_EENS_8epilogue10collective6detail29Sm90TmaWarpSpecializedAdapterINS26_15DefaultEpilogueIfNS5_IJSB_llEEES2A_NS25_6thread17LinearCombinationIfLi1EffLNS2B_9ScaleType4KindE0ELNS_15FloatRoundStyleE2EfEENS1_15EpilogueDefaultEEEEEvvEEEEvNT_6ParamsE:
[----:B------:R-:W0:Y:S02]  /*0000*/  LDC R1, c[0x0][0x28] ;  /* 0x00000a00ff017b82 */ /* 0x000e240000000800 */
[----:B0-----:R-:W-:Y:S01]  /*0010*/  VIADD R1, R1, 0xffffff08 ;  /* 0xffffff0801017836 */ /* 0x001fe20000000000 */
[----:B------:R-:W0:Y:S01]  /*0020*/  S2R R2, SR_TID.X ;  /* 0x0000000000027919 */ /* 0x000e220000002100 */
[----:B------:R-:W-:Y:S01]  /*0030*/  ELECT P0, URZ, PT ;  /* 0x00000000003f782f */ /* 0x000fe20003800000 */
[----:B------:R-:W-:Y:S01]  /*0040*/  BSSY B0, `(.L_x_0) ;  /* 0x0000018000007945 */ /* 0x000fe20003800000 */
[--C-:B0-----:R-:W-:Y:S02]  /*0050*/  SHF.R.U32.HI R0, RZ, 0x5, R2.reuse ;  /* 0x00000005ff007819 */ /* 0x101fe40000011602 */
[----:B------:R-:W-:-:S03]  /*0060*/  SHF.R.U32.HI R2, RZ, 0x7, R2 ;  /* 0x00000007ff027819 */ /* 0x000fc60000011602 */
[----:B------:R-:W0:Y:S04]  /*0070*/  SHFL.IDX PT, R3, R0, RZ, 0x1f ;  /* 0x00001fff00037589 */ /* 0x000e2800000e0000 */
[----:B------:R-:W1:Y:S01]  /*0080*/  SHFL.IDX PT, R2, R2, RZ, 0x1f ;  /* 0x00001fff02027589 */ /* 0x000e6200000e0000 */
[----:B0-----:R-:W-:Y:S02]  /*0090*/  R2UR UR4, R3 ;  /* 0x00000000030472ca */ /* 0x001fe400000e0000 */
[----:B-1----:R-:W-:-:S11]  /*00a0*/  R2UR UR6, R2 ;  /* 0x00000000020672ca */ /* 0x002fd600000e0000 */
[----:B------:R-:W-:Y:S02]  /*00b0*/  USHF.R.S32.HI UR5, URZ, 0x1f, UR4 ;  /* 0x0000001f3f057899 */ /* 0x000fe40008011404 */
[----:B------:R-:W-:Y:S02]  /*00c0*/  ISETP.NE.OR P0, PT, RZ, UR4, !P0 ;  /* 0x00000004ff007c0c */ /* 0x000fe4000c705670 */
[----:B------:R-:W-:-:S04]  /*00d0*/  ULEA.HI UR5, UR5, UR4, URZ, 0x2 ;  /* 0x0000000405057291 */ /* 0x000fc8000f8f103f */
[----:B------:R-:W-:-:S04]  /*00e0*/  ULOP3.LUT UR5, UR5, 0xfffffffc, URZ, 0xc0, !UPT ;  /* 0xfffffffc05057892 */ /* 0x000fc8000f8ec03f */
[----:B------:R-:W-:-:S03]  /*00f0*/  UIADD3 UR8, UR4, -UR5, URZ ;  /* 0x8000000504087290 */ /* 0x000fc6000fffe03f */
[----:B------:R-:W-:Y:S09]  /*0100*/  @P0 BRA `(.L_x_1) ;  /* 0x00000000002c0947 */ /* 0x000ff20003800000 */
[----:B------:R-:W-:Y:S02]  /*0110*/  ULDC.64 UR4, c[0x0][0x198] ;  /* 0x0000660000047ab9 */ /* 0x000fe40000000a00 */
[----:B------:R-:W-:Y:S02]  /*0120*/  UIADD3 UR10, UP0, UR4, 0xf0, URZ ;  /* 0x000000f0040a7890 */ /* 0x000fe4000ff1e03f */
[----:B------:R-:W-:Y:S02]  /*0130*/  UIADD3 UR12, UP1, UR4, 0x1f0, URZ ;  /* 0x000001f0040c7890 */ /* 0x000fe4000ff3e03f */
[----:B------:R-:W-:Y:S02]  /*0140*/  UIADD3 UR4, UP2, UR4, 0x2f0, URZ ;  /* 0x000002f004047890 */ /* 0x000fe4000ff5e03f */
[----:B------:R-:W-:Y:S02]  /*0150*/  UIADD3.X UR11, URZ, UR5, URZ, UP0, !UPT ;  /* 0x000000053f0b7290 */ /* 0x000fe400087fe43f */
[----:B------:R-:W-:-:S02]  /*0160*/  UIADD3.X UR13, URZ, UR5, URZ, UP1, !UPT ;  /* 0x000000053f0d7290 */ /* 0x000fc40008ffe43f */
[----:B------:R-:W-:-:S05]  /*0170*/  UIADD3.X UR5, URZ, UR5, URZ, UP2, !UPT ;  /* 0x000000053f057290 */ /* 0x000fca00097fe43f */
[----:B------:R0:W-:Y:S02]  /*0180*/  UTMACCTL.PF [UR10] ;  /* 0x000000000a0079b9 */ /* 0x0001e40008040000 */
[----:B------:R0:W-:Y:S02]  /*0190*/  UTMACCTL.PF [UR12] ;  /* 0x000000000c0079b9 */ /* 0x0001e40008040000 */
[----:B------:R0:W-:Y:S02]  /*01a0*/  UTMACCTL.PF [UR4] ;  /* 0x00000000040079b9 */ /* 0x0001e40008040000 */
[----:B0-----:R-:W-:Y:S01]  /*01b0*/  NOP ;  /* 0x0000000000007918 */ /* 0x001fe20000000000 */
.L_x_1:
[----:B------:R-:W-:Y:S05]  /*01c0*/  BSYNC B0 ;  /* 0x0000000000007941 */ /* 0x000fea0003800000 */
.L_x_0:
[----:B------:R-:W0:Y:S01]  /*01d0*/  SHFL.IDX PT, R2, R0, RZ, 0x1f ;  /* 0x00001fff00027589 */ /* 0x000e2200000e0000 */
[----:B------:R-:W-:Y:S01]  /*01e0*/  UISETP.NE.AND UP0, UPT, UR8, 0x3, UPT ;  /* 0x000000030800788c */ /* 0x000fe2000bf05270 */
[----:B------:R-:W-:Y:S01]  /*01f0*/  ISETP.NE.AND P1, PT, RZ, UR6, PT ;  /* 0x00000006ff007c0c */ /* 0x000fe2000bf25270 */
[----:B------:R-:W-:Y:S02]  /*0200*/  UIADD3 UR10, UR6, -0x1, URZ ;  /* 0xffffffff060a7890 */ /* 0x000fe4000fffe03f */
[----:B------:R-:W-:Y:S02]  /*0210*/  UISETP.EQ.OR UP0, UPT, UR8, URZ, !UP0 ;  /* 0x0000003f0800728c */ /* 0x000fe4000c702670 */
[----:B------:R-:W-:Y:S02]  /*0220*/  UISETP.GE.U32.AND UP1, UPT, UR10, 0x2, UPT ;  /* 0x000000020a00788c */ /* 0x000fe4000bf26070 */
[----:B------:R-:W-:-:S04]  /*0230*/  UISETP.EQ.AND UP0, UPT, UR6, URZ, UP0 ;  /* 0x0000003f0600728c */ /* 0x000fc80008702270 */
[----:B------:R-:W-:-:S04]  /*0240*/  USEL UR13, URZ, 0x1, !UP0 ;  /* 0x000000013f0d7887 */ /* 0x000fc8000c000000 */
[----:B------:R-:W-:Y:S01]  /*0250*/  USEL UR13, UR13, 0x2, UP1 ;  /* 0x000000020d0d7887 */ /* 0x000fe20008800000 */
[----:B0-----:R-:W-:-:S13]  /*0260*/  ISETP.NE.AND P0, PT, R2, RZ, PT ;  /* 0x000000ff0200720c */ /* 0x001fda0003f05270 */
[----:B------:R-:W-:Y:S05]  /*0270*/  @P0 BRA `(.L_x_2) ;  /* 0x0000000000940947 */ /* 0x000fea0003800000 */
[----:B------:R-:W-:Y:S01]  /*0280*/  ELECT P0, URZ, PT ;  /* 0x00000000003f782f */ /* 0x000fe20003800000 */
[----:B------:R-:W-:-:S12]  /*0290*/  BSSY B0, `(.L_x_2) ;  /* 0x0000023000007945 */ /* 0x000fd80003800000 */
[----:B------:R-:W-:Y:S05]  /*02a0*/  @!P0 BRA `(.L_x_3) ;  /* 0x0000000000848947 */ /* 0x000fea0003800000 */
[----:B------:R-:W0:Y:S01]  /*02b0*/  S2UR UR9, SR_CgaCtaId ;  /* 0x00000000000979c3 */ /* 0x000e220000008800 */
[----:B------:R-:W-:Y:S01]  /*02c0*/  UMOV UR4, 0x400 ;  /* 0x0000040000047882 */ /* 0x000fe20000000000 */
[----:B------:R-:W-:Y:S01]  /*02d0*/  UMOV UR5, 0x1 ;  /* 0x0000000100057882 */ /* 0x000fe20000000000 */
[----:B------:R-:W-:Y:S02]  /*02e0*/  UMOV UR6, 0x100 ;  /* 0x0000010000067882 */ /* 0x000fe40000000000 */
[----:B------:R-:W-:-:S04]  /*02f0*/  UIADD3 UR6, -UR6, 0x100000, URZ ;  /* 0x0010000006067890 */ /* 0x000fc8000fffe13f */
[----:B------:R-:W-:Y:S02]  /*0300*/  USHF.L.U32 UR7, UR6, 0xb, URZ ;  /* 0x0000000b06077899 */ /* 0x000fe4000800063f */
[----:B------:R-:W-:Y:S02]  /*0310*/  USHF.L.U32 UR6, UR6, 0x1, URZ ;  /* 0x0000000106067899 */ /* 0x000fe4000800063f */
[----:B0-----:R-:W-:Y:S02]  /*0320*/  ULEA UR9, UR9, UR4, 0x18 ;  /* 0x0000000409097291 */ /* 0x001fe4000f8ec03f */
[----:B------:R-:W-:-:S04]  /*0330*/  UIADD3 UR4, -UR5, 0x100000, URZ ;  /* 0x0010000005047890 */ /* 0x000fc8000fffe13f */
[----:B------:R-:W-:Y:S02]  /*0340*/  USHF.L.U32 UR5, UR4, 0xb, URZ ;  /* 0x0000000b04057899 */ /* 0x000fe4000800063f */
[----:B------:R-:W-:Y:S01]  /*0350*/  USHF.L.U32 UR4, UR4, 0x1, URZ ;  /* 0x0000000104047899 */ /* 0x000fe2000800063f */
[----:B------:R-:W0:Y:S11]  /*0360*/  FENCE.VIEW.ASYNC.S ;  /* 0x00000000000073c6 */ /* 0x000e360000000000 */
[----:B0-----:R0:W1:Y:S01]  /*0370*/  SYNCS.EXCH.64 URZ, [UR9], UR4 ;  /* 0x00000004093f75b2 */ /* 0x0010620008000100 */
[----:B------:R0:W2:Y:S01]  /*0380*/  SYNCS.EXCH.64 URZ, [UR9+0x50], UR6 ;  /* 0x00005006093f75b2 */ /* 0x0000a20008000100 */
[----:B------:R0:W3:Y:S01]  /*0390*/  SYNCS.EXCH.64 URZ, [UR9+0x8], UR4 ;  /* 0x00000804093f75b2 */ /* 0x0000e20008000100 */
[----:B------:R0:W4:Y:S01]  /*03a0*/  SYNCS.EXCH.64 URZ, [UR9+0x58], UR6 ;  /* 0x00005806093f75b2 */ /* 0x0001220008000100 */
[----:B------:R0:W0:Y:S01]  /*03b0*/  SYNCS.EXCH.64 URZ, [UR9+0x10], UR4 ;  /* 0x00001004093f75b2 */ /* 0x0000220008000100 */
        /* <DEDUP_REMOVED lines=15> */
[----:B------:R-:W-:Y:S01]  /*04b0*/  NOP ;  /* 0x0000000000007918 */ /* 0x000fe20000000000 */
.L_x_3:
[----:B0-----:R-:W-:Y:S05]  /*04c0*/  BSYNC B0 ;  /* 0x0000000000007941 */ /* 0x001fea0003800000 */
.L_x_2:
[----:B------:R-:W0:Y:S01]  /*04d0*/  SHFL.IDX PT, R0, R0, RZ, 0x1f ;  /* 0x00001fff00007589 */ /* 0x000e2200000e0000 */
[----:B------:R-:W5:Y:S01]  /*04e0*/  LDC R2, c[0x0][0x75c] ;  /* 0x0001d700ff027b82 */ /* 0x000f620000000800 */
[----:B------:R-:W-:Y:S01]  /*04f0*/  ELECT P0, URZ, PT ;  /* 0x00000000003f782f */ /* 0x000fe20003800000 */
[----:B------:R-:W-:Y:S01]  /*0500*/  IMAD.MOV.U32 R3, RZ, RZ, RZ ;  /* 0x000000ffff037224 */ /* 0x000fe200078e00ff */
[----:B------:R-:W-:Y:S01]  /*0510*/  UMOV UR4, 0x20 ;  /* 0x0000002000047882 */ /* 0x000fe20000000000 */
[----:B------:R-:W-:Y:S01]  /*0520*/  NOP ;  /* 0x0000000000007918 */ /* 0x000fe20000000000 */
[----:B------:R-:W-:Y:S01]  /*0530*/  NOP ;  /* 0x0000000000007918 */ /* 0x000fe20000000000 */
[----:B0-----:R-:W-:Y:S02]  /*0540*/  ISETP.NE.OR P0, PT, R0, RZ, !P0 ;  /* 0x000000ff0000720c */ /* 0x001fe40004705670 */
[----:B-----5:R-:W-:Y:S01]  /*0550*/  ISETP.NE.AND P3, PT, R2, 0x1, PT ;  /* 0x000000010200780c */ /* 0x020fe20003f65270 */
[----:B------:R-:W0:Y:S01]  /*0560*/  S2R R0, SR_CTAID.Y ;  /* 0x0000000000007919 */ /* 0x000e220000002600 */
[----:B------:R-:W5:Y:S09]  /*0570*/  S2R R2, SR_CTAID.X ;  /* 0x0000000000027919 */ /* 0x000f720000002500 */
[----:B------:R-:W-:Y:S01]  /*0580*/  VOTEU.ALL UP0, P0 ;  /* 0x00000000003f7886 */ /* 0x000fe20000000000 */
[----:B------:R-:W-:Y:S01]  /*0590*/  VOTEU.ALL UP1, P0 ;  /* 0x00000000003f7886 */ /* 0x000fe20000020000 */
[----:B------:R-:W5:Y:S01]  /*05a0*/  @P3 LDC R7, c[0x0][0x10] ;  /* 0x00000400ff073b82 */ /* 0x000f620000000800 */
[----:B------:R-:W-:-:S02]  /*05b0*/  @P3 IMAD.MOV.U32 R5, RZ, RZ, RZ ;  /* 0x000000ffff053224 */ /* 0x000fc400078e00ff */
[----:B------:R-:W-:Y:S01]  /*05c0*/  @P3 IMAD.MOV.U32 R11, RZ, RZ, RZ ;  /* 0x000000ffff0b3224 */ /* 0x000fe200078e00ff */
[----:B------:R-:W-:Y:S01]  /*05d0*/  @!UP0 UMOV UR6, 0x400 ;  /* 0x0000040000068882 */ /* 0x000fe20000000000 */
[----:B------:R-:W-:-:S04]  /*05e0*/  @!UP0 UIADD3 UR4, -UR4, 0x100000, URZ ;  /* 0x0010000004048890 */ /* 0x000fc8000fffe13f */
[----:B------:R-:W-:Y:S02]  /*05f0*/  @!UP0 USHF.L.U32 UR5, UR4, 0xb, URZ ;  /* 0x0000000b04058899 */ /* 0x000fe4000800063f */
[----:B------:R-:W-:Y:S01]  /*0600*/  @!UP0 USHF.L.U32 UR4, UR4, 0x1, URZ ;  /* 0x0000000104048899 */ /* 0x000fe2000800063f */
[----:B------:R-:W1:Y:S08]  /*0610*/  @!P3 LDC R9, c[0x0][0xc] ;  /* 0x00000300ff09bb82 */ /* 0x000e700000000800 */
[----:B------:R-:W2:Y:S01]  /*0620*/  @!UP0 S2UR UR7, SR_CgaCtaId ;  /* 0x00000000000789c3 */ /* 0x000ea20000008800 */
[----:B0-----:R-:W-:-:S04]  /*0630*/  @P3 IMAD.MOV.U32 R4, RZ, RZ, R0 ;  /* 0x000000ffff043224 */ /* 0x001fc800078e0000 */
[----:B-----5:R-:W-:-:S04]  /*0640*/  @P3 IMAD.WIDE.U32 R6, R2, R7, R4 ;  /* 0x0000000702063225 */ /* 0x020fc800078e0004 */
[----:B------:R-:W-:Y:S02]  /*0650*/  @P3 IMAD.MOV.U32 R16, RZ, RZ, R6 ;  /* 0x000000ffff103224 */ /* 0x000fe400078e0006 */
[----:B------:R-:W-:Y:S02]  /*0660*/  @P3 IMAD.IADD R17, R7, 0x1, R11 ;  /* 0x0000000107113824 */ /* 0x000fe400078e020b */
[----:B-1----:R-:W-:-:S04]  /*0670*/  @!P3 IMAD.WIDE.U32 R4, R9, R0, R2 ;  /* 0x000000000904b225 */ /* 0x002fc800078e0002 */
[----:B------:R-:W-:Y:S01]  /*0680*/  @!P3 IMAD.MOV.U32 R16, RZ, RZ, R4 ;  /* 0x000000ffff10b224 */ /* 0x000fe200078e0004 */
[----:B------:R-:W-:Y:S01]  /*0690*/  @!P3 MOV R17, R5 ;  /* 0x000000050011b202 */ /* 0x000fe20000000f00 */
[----:B--2---:R-:W-:-:S03]  /*06a0*/  @!UP0 ULEA UR6, UR7, UR6, 0x18 ;  /* 0x0000000607068291 */ /* 0x004fc6000f8ec03f */
[----:B------:R0:W-:Y:S01]  /*06b0*/  STL [R1+0x78], R16 ;  /* 0x0000781001007387 */ /* 0x0001e20000100800 */
[----:B------:R-:W-:-:S03]  /*06c0*/  VOTEU.ALL UP0, P0 ;  /* 0x00000000003f7886 */ /* 0x000fc60000000000 */
[----:B------:R0:W-:Y:S04]  /*06d0*/  STL [R1+0x74], R17 ;  /* 0x0000741101007387 */ /* 0x0001e80000100800 */
[----:B------:R-:W1:Y:S02]  /*06e0*/  FENCE.VIEW.ASYNC.S ;  /* 0x00000000000073c6 */ /* 0x000e640000000000 */
[----:B-1----:R0:W3:Y:S01]  /*06f0*/  @!UP0 SYNCS.EXCH.64 URZ, [UR6+0xb0], UR4 ;  /* 0x0000b004063f85b2 */ /* 0x0020e20008000100 */
[----:B------:R0:W3:Y:S01]  /*0700*/  @!UP1 SYNCS.EXCH.64 URZ, [UR6+0xb8], UR4 ;  /* 0x0000b804063f95b2 */ /* 0x0000e20008000100 */
[----:B------:R-:W-:Y:S01]  /*0710*/  NOP ;  /* 0x0000000000007918 */ /* 0x000fe20000000000 */
[----:B---34-:R-:W-:Y:S06]  /*0720*/  BAR.SYNC.DEFER_BLOCKING 0x0 ;  /* 0x0000000000007b1d */ /* 0x018fec0000010000 */
[----:B0-----:R-:W-:Y:S05]  /*0730*/  @!P1 BRA `(.L_x_4) ;  /* 0x000000f400c89947 */ /* 0x001fea0003800000 */
[----:B------:R-:W-:-:S06]  /*0740*/  UISETP.GT.U32.AND UP0, UPT, UR10, 0x1, UPT ;  /* 0x000000010a00788c */ /* 0x000fcc000bf04070 */
[----:B------:R-:W-:-:S13]  /*0750*/  PLOP3.LUT P0, PT, PT, PT, UP0, 0x80, 0x0 ;  /* 0x000000000000781c */ /* 0x000fda0003f0f008 */
[----:B------:R-:W-:Y:S05]  /*0760*/  @P0 EXIT ;  /* 0x000000000000094d */ /* 0x000fea0003800000 */
[----:B------:R-:W-:Y:S01]  /*0770*/  IMAD.MOV.U32 R6, RZ, RZ, -0x1 ;  /* 0xffffffffff067424 */ /* 0x000fe200078e00ff */
[----:B------:R-:W-:Y:S01]  /*0780*/  ULDC.64 UR4, c[0x0][0x750] ;  /* 0x0001d40000047ab9 */ /* 0x000fe20000000a00 */
[----:B------:R-:W-:Y:S01]  /*0790*/  IMAD.MOV.U32 R5, RZ, RZ, -0x1 ;  /* 0xffffffffff057424 */ /* 0x000fe200078e00ff */
[----:B------:R-:W-:Y:S01]  /*07a0*/  ISETP.GE.U32.AND P0, PT, R16, UR4, PT ;  /* 0x0000000410007c0c */ /* 0x000fe2000bf06070 */
[----:B------:R-:W-:Y:S01]  /*07b0*/  UMOV UR23, 0xffffffff ;  /* 0xffffffff00177882 */ /* 0x000fe20000000000 */
[----:B------:R0:W-:Y:S01]  /*07c0*/  STL [R1+0x84], R6 ;  /* 0x0000840601007387 */ /* 0x0001e20000100800 */
[----:B------:R-:W-:Y:S02]  /*07d0*/  PRMT R4, RZ, 0x7610, R4 ;  /* 0x00007610ff047816 */ /* 0x000fe40000000004 */
[----:B------:R-:W-:Y:S01]  /*07e0*/  ISETP.GE.U32.AND.EX P0, PT, R17, UR5, PT, P0 ;  /* 0x0000000511007c0c */ /* 0x000fe2000bf06100 */
[----:B------:R0:W-:-:S12]  /*07f0*/  STL [R1+0x7c], R5 ;  /* 0x00007c0501007387 */ /* 0x0001d80000100800 */
[----:B0-----:R-:W-:Y:S05]  /*0800*/  @P0 BRA `(.L_x_5) ;  /* 0x0000000400680947 */ /* 0x001fea0003800000 */
[----:B------:R-:W0:Y:S01]  /*0810*/  LDC.64 R12, c[0x0][0x728] ;  /* 0x0001ca00ff0c7b82 */ /* 0x000e220000000a00 */
[----:B------:R-:W-:Y:S02]  /*0820*/  IMAD.MOV.U32 R4, RZ, RZ, R16 ;  /* 0x000000ffff047224 */ /* 0x000fe400078e0010 */
[----:B------:R-:W-:-:S05]  /*0830*/  IMAD.MOV.U32 R5, RZ, RZ, R17 ;  /* 0x000000ffff057224 */ /* 0x000fca00078e0011 */
[----:B------:R-:W1:Y:S08]  /*0840*/  LDC R10, c[0x0][0x730] ;  /* 0x0001cc00ff0a7b82 */ /* 0x000e700000000800 */
[----:B------:R-:W2:Y:S01]  /*0850*/  LDC.64 R14, c[0x0][0x720] ;  /* 0x0001c800ff0e7b82 */ /* 0x000ea20000000a00 */
[----:B0-----:R-:W-:-:S04]  /*0860*/  ISETP.NE.U32.AND P0, PT, R12, RZ, PT ;  /* 0x000000ff0c00720c */ /* 0x001fc80003f05070 */
[----:B------:R-:W-:-:S13]  /*0870*/  ISETP.NE.AND.EX P0, PT, R13, RZ, PT, P0 ;  /* 0x000000ff0d00720c */ /* 0x000fda0003f05300 */
[----:B-12---:R-:W-:Y:S05]  /*0880*/  @!P0 BRA `(.L_x_6) ;  /* 0x0000000000288947 */ /* 0x006fea0003800000 */
[----:B------:R-:W0:Y:S02]  /*0890*/  LDC R9, c[0x0][0x734] ;  /* 0x0001cd00ff097b82 */ /* 0x000e240000000800 */
[----:B0-----:R-:W-:-:S05]  /*08a0*/  IADD3 R9, P0, R16, R9, RZ ;  /* 0x0000000910097210 */ /* 0x001fca0007f1e0ff */
[----:B------:R-:W-:-:S04]  /*08b0*/  IMAD.X R11, RZ, RZ, R17, P0 ;  /* 0x000000ffff0b7224 */ /* 0x000fc800000e0611 */
[----:B------:R-:W-:-:S04]  /*08c0*/  IMAD.WIDE.U32 R4, R11, R12, RZ ;  /* 0x0000000c0b047225 */ /* 0x000fc800078e00ff */
[----:B------:R-:W-:-:S04]  /*08d0*/  IMAD.WIDE.U32 R6, P0, R9, R13, R4 ;  /* 0x0000000d09067225 */ /* 0x000fc80007800004 */
[----:B------:R-:W-:-:S04]  /*08e0*/  IMAD.WIDE.U32 R4, R9, R12, RZ ;  /* 0x0000000c09047225 */ /* 0x000fc800078e00ff */
[----:B------:R-:W-:Y:S01]  /*08f0*/  IMAD.X R9, RZ, RZ, RZ, P0 ;  /* 0x000000ffff097224 */ /* 0x000fe200000e06ff */
[----:B------:R-:W-:Y:S01]  /*0900*/  IADD3 RZ, P0, R5, R6, RZ ;  /* 0x0000000605ff7210 */ /* 0x000fe20007f1e0ff */
[----:B------:R-:W-:-:S04]  /*0910*/  IMAD.MOV.U32 R8, RZ, RZ, R7 ;  /* 0x000000ffff087224 */ /* 0x000fc800078e0007 */
[----:B------:R-:W-:-:S08]  /*0920*/  IMAD.WIDE.U32.X R4, R11, R13, R8, P0 ;  /* 0x0000000d0b047225 */ /* 0x000fd000000e0408 */
.L_x_6:
[-CC-:B------:R-:W-:Y:S01]  /*0930*/  SHF.R.U64 R24, R4, R10.reuse, R5.reuse ;  /* 0x0000000a04187219 */ /* 0x180fe20000001205 */
[----:B------:R-:W0:Y:S01]  /*0940*/  LDC R8, c[0x0][0x718] ;  /* 0x0001c600ff087b82 */ /* 0x000e220000000800 */
[----:B------:R-:W-:Y:S01]  /*0950*/  SHF.R.U32.HI R4, RZ, R10, R5 ;  /* 0x0000000aff047219 */ /* 0x000fe20000011605 */
[----:B------:R-:W-:Y:S01]  /*0960*/  ULDC UR4, c[0x0][0x150] ;  /* 0x0000540000047ab9 */ /* 0x000fe20000000800 */
[----:B------:R-:W-:Y:S01]  /*0970*/  IADD3 R9, P0, RZ, -R24, RZ ;  /* 0x80000018ff097210 */ /* 0x000fe20007f1e0ff */
[----:B------:R-:W-:Y:S01]  /*0980*/  IMAD.MOV.U32 R5, RZ, RZ, R17 ;  /* 0x000000ffff057224 */ /* 0x000fe200078e0011 */
[----:B------:R-:W-:-:S03]  /*0990*/  I2FP.F32.U32 R3, R2 ;  /* 0x0000000200037245 */ /* 0x000fc60000201000 */
[----:B------:R-:W1:Y:S01]  /*09a0*/  LDC.64 R18, c[0x0][0x740] ;  /* 0x0001d000ff127b82 */ /* 0x000e620000000a00 */
[----:B------:R-:W-:Y:S01]  /*09b0*/  IMAD.X R11, RZ, RZ, ~R4, P0 ;  /* 0x000000ffff0b7224 */ /* 0x000fe200000e0e04 */
[----:B------:R-:W-:Y:S01]  /*09c0*/  MOV R4, R16 ;  /* 0x0000001000047202 */ /* 0x000fe20000000f00 */
[----:B------:R-:W-:Y:S01]  /*09d0*/  FMUL R3, R3, UR4 ;  /* 0x0000000403037c20 */ /* 0x000fe20008400000 */
[----:B------:R-:W-:Y:S01]  /*09e0*/  ULDC UR4, c[0x0][0x154] ;  /* 0x0000550000047ab9 */ /* 0x000fe20000000800 */
[-C--:B------:R-:W-:Y:S02]  /*09f0*/  IMAD R6, R11, R14.reuse, RZ ;  /* 0x0000000e0b067224 */ /* 0x080fe400078e02ff */
[C---:B------:R-:W-:Y:S01]  /*0a00*/  IMAD.WIDE.U32 R4, R9.reuse, R14, R4 ;  /* 0x0000000e09047225 */ /* 0x040fe200078e0004 */
[----:B------:R-:W2:Y:S01]  /*0a10*/  LDC R10, c[0x0][0x708] ;  /* 0x0001c200ff0a7b82 */ /* 0x000ea20000000800 */
[----:B------:R-:W3:Y:S02]  /*0a20*/  F2I.U32.TRUNC.NTZ R3, R3 ;  /* 0x0000000300037305 */ /* 0x000ee4000020f000 */
[----:B------:R-:W-:-:S04]  /*0a30*/  IMAD R9, R9, R15, R6 ;  /* 0x0000000f09097224 */ /* 0x000fc800078e0206 */
[----:B------:R-:W-:Y:S01]  /*0a40*/  IMAD.IADD R5, R5, 0x1, R9 ;  /* 0x0000000105057824 */ /* 0x000fe200078e0209 */
[----:B------:R-:W4:Y:S01]  /*0a50*/  LDC R7, c[0x0][0x144] ;  /* 0x00005100ff077b82 */ /* 0x000f220000000800 */
[----:B------:R-:W-:-:S03]  /*0a60*/  IMAD.MOV.U32 R9, RZ, RZ, 0x1 ;  /* 0x00000001ff097424 */ /* 0x000fc600078e00ff */
[----:B0-----:R-:W-:Y:S02]  /*0a70*/  SHF.R.U64 R12, R4, R8, R5 ;  /* 0x00000008040c7219 */ /* 0x001fe40000001205 */
[----:B------:R-:W-:Y:S02]  /*0a80*/  I2FP.F32.U32 R4, R0 ;  /* 0x0000000000047245 */ /* 0x000fe40000201000 */
[----:B------:R-:W0:Y:S01]  /*0a90*/  LDC R14, c[0x0][0x758] ;  /* 0x0001d600ff0e7b82 */ /* 0x000e220000000800 */
[----:B-1----:R-:W-:Y:S01]  /*0aa0*/  ISETP.NE.U32.AND P0, PT, R18, RZ, PT ;  /* 0x000000ff1200720c */ /* 0x002fe20003f05070 */
[----:B---3--:R-:W-:Y:S02]  /*0ab0*/  IMAD.MOV R6, RZ, RZ, -R3 ;  /* 0x000000ffff067224 */ /* 0x008fe400078e0a03 */
[----:B------:R-:W-:Y:S01]  /*0ac0*/  FMUL R4, R4, UR4 ;  /* 0x0000000404047c20 */ /* 0x000fe20008400000 */
[----:B------:R-:W-:Y:S01]  /*0ad0*/  SHF.R.U32.HI R3, RZ, R8, R5 ;  /* 0x00000008ff037219 */ /* 0x000fe20000011605 */
[----:B------:R-:W-:Y:S01]  /*0ae0*/  IMAD.MOV.U32 R5, RZ, RZ, -0x1 ;  /* 0xffffffffff057424 */ /* 0x000fe200078e00ff */
[----:B------:R-:W-:Y:S01]  /*0af0*/  ISETP.NE.AND.EX P0, PT, R19, RZ, PT, P0 ;  /* 0x000000ff1300720c */ /* 0x000fe20003f05300 */
[----:B------:R1:W3:Y:S01]  /*0b00*/  F2I.U32.TRUNC.NTZ R11, R4 ;  /* 0x00000004000b7305 */ /* 0x0002e2000020f000 */
[----:B------:R-:W1:Y:S01]  /*0b10*/  LDC R13, c[0x0][0x148] ;  /* 0x00005200ff0d7b82 */ /* 0x000e620000000800 */
[----:B--2---:R-:W-:-:S02]  /*0b20*/  SHF.R.U64 R23, R12, R10, R3 ;  /* 0x0000000a0c177219 */ /* 0x004fc40000001203 */
[----:B------:R-:W-:-:S05]  /*0b30*/  SHF.R.U32.HI R3, RZ, R10, R3 ;  /* 0x0000000aff037219 */ /* 0x000fca0000011603 */
[----:B------:R-:W2:Y:S01]  /*0b40*/  LDC R17, c[0x0][0x700] ;  /* 0x0001c000ff117b82 */ /* 0x000ea20000000800 */
[----:B----4-:R-:W-:-:S07]  /*0b50*/  IMAD R8, R7, R6, R2 ;  /* 0x0000000607087224 */ /* 0x010fce00078e0202 */
[----:B------:R-:W4:Y:S01]  /*0b60*/  LDC R16, c[0x0][0x748] ;  /* 0x0001d200ff107b82 */ /* 0x000f220000000800 */
[-C--:B0-----:R-:W-:Y:S02]  /*0b70*/  SHF.L.U32 R2, R5, R14.reuse, RZ ;  /* 0x0000000e05027219 */ /* 0x081fe400000006ff */
[--C-:B------:R-:W-:Y:S02]  /*0b80*/  SHF.R.U64 R22, R23, R14, R3.reuse ;  /* 0x0000000e17167219 */ /* 0x100fe40000001203 */
[----:B------:R-:W-:Y:S02]  /*0b90*/  LOP3.LUT R10, RZ, R2, RZ, 0x33, !PT ;  /* 0x00000002ff0a7212 */ /* 0x000fe400078e33ff */
[-C--:B------:R-:W-:Y:S01]  /*0ba0*/  SHF.R.U32.HI R3, RZ, R14.reuse, R3 ;  /* 0x0000000eff037219 */ /* 0x080fe20000011603 */
[----:B------:R-:W0:Y:S01]  /*0bb0*/  LDC R21, c[0x0][0x738] ;  /* 0x0001ce00ff157b82 */ /* 0x000e220000000800 */
[----:B------:R-:W-:Y:S01]  /*0bc0*/  SHF.L.U32 R9, R9, R14, RZ ;  /* 0x0000000e09097219 */ /* 0x000fe200000006ff */
[----:B------:R-:W-:-:S06]  /*0bd0*/  IMAD.MOV.U32 R2, RZ, RZ, R22 ;  /* 0x000000ffff027224 */ /* 0x000fcc00078e0016 */
[----:B------:R-:W0:Y:S01]  /*0be0*/  LDC R20, c[0x0][0x710] ;  /* 0x0001c400ff147b82 */ /* 0x000e220000000800 */
[----:B-1-3--:R-:W-:Y:S05]  /*0bf0*/  @!P0 BRA `(.L_x_7) ;  /* 0x0000000000288947 */ /* 0x00afea0003800000 */
[----:B------:R-:W1:Y:S02]  /*0c00*/  LDC R7, c[0x0][0x74c] ;  /* 0x0001d300ff077b82 */ /* 0x000e640000000800 */
[----:B-1----:R-:W-:-:S05]  /*0c10*/  IADD3 R7, P0, R22, R7, RZ ;  /* 0x0000000716077210 */ /* 0x002fca0007f1e0ff */
[----:B------:R-:W-:-:S04]  /*0c20*/  IMAD.X R15, RZ, RZ, R3, P0 ;  /* 0x000000ffff0f7224 */ /* 0x000fc800000e0603 */
[----:B------:R-:W-:-:S04]  /*0c30*/  IMAD.WIDE.U32 R2, R15, R18, RZ ;  /* 0x000000120f027225 */ /* 0x000fc800078e00ff */
[----:B------:R-:W-:-:S04]  /*0c40*/  IMAD.WIDE.U32 R4, P0, R7, R19, R2 ;  /* 0x0000001307047225 */ /* 0x000fc80007800002 */
[----:B------:R-:W-:Y:S01]  /*0c50*/  IMAD.WIDE.U32 R2, R7, R18, RZ ;  /* 0x0000001207027225 */ /* 0x000fe200078e00ff */
[----:B------:R-:W-:-:S03]  /*0c60*/  MOV R6, R5 ;  /* 0x0000000500067202 */ /* 0x000fc60000000f00 */
[----:B------:R-:W-:Y:S01]  /*0c70*/  IMAD.X R7, RZ, RZ, RZ, P0 ;  /* 0x000000ffff077224 */ /* 0x000fe200000e06ff */
[----:B------:R-:W-:-:S05]  /*0c80*/  IADD3 RZ, P0, R3, R4, RZ ;  /* 0x0000000403ff7210 */ /* 0x000fca0007f1e0ff */
[----:B------:R-:W-:-:S08]  /*0c90*/  IMAD.WIDE.U32.X R2, R15, R19, R6, P0 ;  /* 0x000000130f027225 */ /* 0x000fd000000e0406 */
.L_x_7:
[----:B----4-:R-:W-:Y:S01]  /*0ca0*/  SHF.R.U64 R2, R2, R16, R3 ;  /* 0x0000001002027219 */ /* 0x010fe20000001203 */
[----:B--2---:R-:W-:Y:S01]  /*0cb0*/  VIADD R3, R17, 0xffffffff ;  /* 0xffffffff11037836 */ /* 0x004fe20000000000 */
[----:B------:R-:W-:Y:S01]  /*0cc0*/  LOP3.LUT R10, R23, R10, RZ, 0xc0, !PT ;  /* 0x0000000a170a7212 */ /* 0x000fe200078ec0ff */
[----:B------:R-:W-:Y:S01]  /*0cd0*/  IMAD.MOV R11, RZ, RZ, -R11 ;  /* 0x000000ffff0b7224 */ /* 0x000fe200078e0a0b */
[----:B------:R-:W-:Y:S01]  /*0ce0*/  R2UR UR23, R24 ;  /* 0x00000000181772ca */ /* 0x000fe200000e0000 */
[----:B------:R-:W-:Y:S01]  /*0cf0*/  IMAD.MOV R4, RZ, RZ, -R2 ;  /* 0x000000ffff047224 */ /* 0x000fe200078e0a02 */
[----:B------:R-:W-:Y:S01]  /*0d00*/  LOP3.LUT R3, R12, R3, RZ, 0xc0, !PT ;  /* 0x000000030c037212 */ /* 0x000fe200078ec0ff */
[----:B------:R-:W-:Y:S02]  /*0d10*/  @P3 IMAD R8, R13, R11, R0 ;  /* 0x0000000b0d083224 */ /* 0x000fe400078e0200 */
[----:B------:R-:W-:Y:S02]  /*0d20*/  IMAD R9, R9, R2, R10 ;  /* 0x0000000209097224 */ /* 0x000fe400078e020a */
[----:B0-----:R-:W-:-:S02]  /*0d30*/  IMAD R0, R4, R21, R22 ;  /* 0x0000001504007224 */ /* 0x001fc400078e0216 */
[----:B------:R-:W-:Y:S02]  /*0d40*/  IMAD R8, R9, R20, R8 ;  /* 0x0000001409087224 */ /* 0x000fe400078e0208 */
[----:B------:R-:W-:Y:S02]  /*0d50*/  IMAD R3, R0, R17, R3 ;  /* 0x0000001100037224 */ /* 0x000fe400078e0203 */
[----:B------:R-:W-:-:S03]  /*0d60*/  IMAD.MOV.U32 R4, RZ, RZ, 0x1 ;  /* 0x00000001ff047424 */ /* 0x000fc600078e00ff */
[----:B------:R-:W-:Y:S02]  /*0d70*/  SEL R2, R3, R8, !P3 ;  /* 0x0000000803027207 */ /* 0x000fe40005800000 */
[----:B------:R-:W-:-:S03]  /*0d80*/  SEL R0, R8, R3, !P3 ;  /* 0x0000000308007207 */ /* 0x000fc60005800000 */
[----:B------:R0:W-:Y:S04]  /*0d90*/  STL [R1+0x7c], R2 ;  /* 0x00007c0201007387 */ /* 0x0001e80000100800 */
[----:B------:R0:W-:Y:S02]  /*0da0*/  STL [R1+0x84], R0 ;  /* 0x0000840001007387 */ /* 0x0001e40000100800 */
.L_x_5:
[----:B------:R-:W-:-:S08]  /*0db0*/  NOP ;  /* 0x0000000000007918 */ /* 0x000fd00000000000 */
[----:B------:R-:W1:Y:S02]  /*0dc0*/  USETMAXREG.TRY_ALLOC.CTAPOOL UP0, 0xe8 ;  /* 0x000000e8000079c8 */ /* 0x000e640008000600 */
[----:B-1----:R-:W-:-:S13]  /*0dd0*/  PLOP3.LUT P0, PT, PT, PT, UP0, 0x80, 0x0 ;  /* 0x000000000000781c */ /* 0x002fda0003f0f008 */
[----:B------:R-:W-:Y:S05]  /*0de0*/  @!P0 BRA `(.L_x_5) ;  /* 0xfffffffc00f08947 */ /* 0x000fea000383ffff */
[----:B------:R-:W-:Y:S01]  /*0df0*/  ULDC.64 UR4, c[0x0][0x698] ;  /* 0x0001a60000047ab9 */ /* 0x000fe20000000a00 */
[----:B------:R-:W-:Y:S01]  /*0e00*/  ULDC.64 UR18, c[0x0][0x208] ;  /* 0x0000820000127ab9 */ /* 0x000fe20000000a00 */
[----:B------:R-:W-:-:S04]  /*0e10*/  ISETP.NE.U32.AND P0, PT, RZ, UR4, PT ;  /* 0x00000004ff007c0c */ /* 0x000fc8000bf05070 */
[----:B------:R-:W-:-:S13]  /*0e20*/  ISETP.NE.AND.EX P0, PT, RZ, UR5, PT, P0 ;  /* 0x00000005ff007c0c */ /* 0x000fda000bf05300 */
[----:B------:R-:W-:Y:S05]  /*0e30*/  @!P0 BRA `(.L_x_8) ;  /* 0x0000000000208947 */ /* 0x000fea0003800000 */
[----:B0-----:R-:W0:Y:S02]  /*0e40*/  LDC.64 R2, c[0x0][0x698] ;  /* 0x0001a600ff027b82 */ /* 0x001e240000000a00 */
[----:B0-----:R-:W2:Y:S02]  /*0e50*/  LDG.E.64 R2, desc[UR18][R2.64] ;  /* 0x0000001202027981 */ /* 0x001ea4000c1e1b00 */
[----:B--2---:R-:W-:-:S04]  /*0e60*/  ISETP.NE.U32.AND P0, PT, R2, RZ, PT ;  /* 0x000000ff0200720c */ /* 0x004fc80003f05070 */
[----:B------:R-:W-:-:S13]  /*0e70*/  ISETP.NE.AND.EX P0, PT, R3, RZ, PT, P0 ;  /* 0x000000ff0300720c */ /* 0x000fda0003f05300 */
[----:B------:R-:W-:Y:S05]  /*0e80*/  @!P0 BRA `(.L_x_8) ;  /* 0x00000000000c8947 */ /* 0x000fea0003800000 */
[----:B------:R-:W2:Y:S02]  /*0e90*/  LD.E R2, desc[UR18][R2.64] ;  /* 0x0000001202027980 */ /* 0x000ea4000c101900 */
[----:B--2---:R-:W-:Y:S01]  /*0ea0*/  R2UR UR21, R2 ;  /* 0x00000000021572ca */ /* 0x004fe200000e0000 */
[----:B------:R-:W-:-:S14]  /*0eb0*/  BRA `(.L_x_9) ;  /* 0x0000000000247947 */ /* 0x000fdc0003800000 */
.L_x_8:
[----:B------:R-:W-:Y:S02]  /*0ec0*/  ULDC.64 UR4, c[0x0][0x688] ;  /* 0x0001a20000047ab9 */ /* 0x000fe40000000a00 */
[----:B------:R-:W-:-:S04]  /*0ed0*/  ISETP.NE.U32.AND P0, PT, RZ, UR4, PT ;  /* 0x00000004ff007c0c */ /* 0x000fc8000bf05070 */
[----:B------:R-:W-:-:S13]  /*0ee0*/  ISETP.NE.AND.EX P0, PT, RZ, UR5, PT, P0 ;  /* 0x00000005ff007c0c */ /* 0x000fda000bf05300 */
[----:B------:R-:W-:Y:S05]  /*0ef0*/  @!P0 BRA `(.L_x_10) ;  /* 0x0000000000108947 */ /* 0x000fea0003800000 */
[----:B0-----:R-:W0:Y:S02]  /*0f00*/  LDC.64 R2, c[0x0][0x688] ;  /* 0x0001a200ff027b82 */ /* 0x001e240000000a00 */
[----:B0-----:R-:W2:Y:S02]  /*0f10*/  LDG.E R2, desc[UR18][R2.64] ;  /* 0x0000001202027981 */ /* 0x001ea4000c1e1900 */
[----:B--2---:R-:W-:Y:S01]  /*0f20*/  R2UR UR21, R2 ;  /* 0x00000000021572ca */ /* 0x004fe200000e0000 */
[----:B------:R-:W-:-:S14]  /*0f30*/  BRA `(.L_x_9) ;  /* 0x0000000000047947 */ /* 0x000fdc0003800000 */
.L_x_10:
[----:B------:R-:W-:-:S05]  /*0f40*/  ULDC UR21, c[0x0][0x680] ;  /* 0x0001a00000157ab9 */ /* 0x000fca0000000800 */
.L_x_9:
[----:B------:R-:W-:Y:S02]  /*0f50*/  ULDC.64 UR4, c[0x0][0x6a0] ;  /* 0x0001a80000047ab9 */ /* 0x000fe40000000a00 */
        /* <DEDUP_REMOVED lines=11> */
.L_x_11:
        /* <DEDUP_REMOVED lines=8> */
.L_x_13:
[----:B------:R-:W-:-:S05]  /*1090*/  ULDC UR20, c[0x0][0x684] ;  /* 0x0001a10000147ab9 */ /* 0x000fca0000000800 */
.L_x_12:
[----:B------:R-:W-:-:S13]  /*10a0*/  LOP3.LUT P0, RZ, R4, 0xff, RZ, 0xc0, !PT ;  /* 0x000000ff04ff7812 */ /* 0x000fda000780c0ff */
[----:B------:R-:W-:Y:S05]  /*10b0*/  @!P0 EXIT ;  /* 0x000000000000894d */ /* 0x000fea0003800000 */
[----:B------:R-:W-:Y:S01]  /*10c0*/  ULDC UR4, c[0x0][0x28c] ;  /* 0x0000a30000047ab9 */ /* 0x000fe20000000800 */
[----:B------:R-:W-:Y:S02]  /*10d0*/  ULOP3.LUT UR22, UR13, 0x1, URZ, 0xfc, !UPT ;  /* 0x000000010d167892 */ /* 0x000fe4000f8efc3f */
[----:B------:R-:W-:-:S04]  /*10e0*/  UIADD3 UR4, UR4, 0x3f, URZ ;  /* 0x0000003f04047890 */ /* 0x000fc8000fffe03f */
[----:B------:R-:W-:-:S04]  /*10f0*/  USHF.R.S32.HI UR5, URZ, 0x1f, UR4 ;  /* 0x0000001f3f057899 */ /* 0x000fc80008011404 */
[----:B------:R-:W-:-:S03]  /*1100*/  ULEA.HI UR5, UR5, UR4, URZ, 0x6 ;  /* 0x0000000405057291 */ /* 0x000fc6000f8f303f */
[----:B------:R-:W-:Y:S01]  /*1110*/  UMOV UR4, URZ ;  /* 0x0000003f00047c82 */ /* 0x000fe20008000000 */
[----:B------:R-:W-:-:S03]  /*1120*/  USHF.R.S32.HI UR12, URZ, 0x6, UR5 ;  /* 0x000000063f0c7899 */ /* 0x000fc60008011405 */
[----:B------:R-:W-:-:S09]  /*1130*/  UMOV UR5, URZ ;  /* 0x0000003f00057c82 */ /* 0x000fd20008000000 */
.L_x_220:
[----:B0-----:R-:W0:Y:S01]  /*1140*/  S2R R0, SR_TID.X ;  /* 0x0000000000007919 */ /* 0x001e220000002100 */
[----:B------:R-:W-:Y:S01]  /*1150*/  UISETP.LT.AND UP0, UPT, URZ, UR12, UPT ;  /* 0x0000000c3f00728c */ /* 0x000fe2000bf01270 */
[----:B------:R-:W-:Y:S02]  /*1160*/  CS2R R228, SRZ ;  /* 0x0000000000e47805 */ /* 0x000fe4000001ff00 */
[----:B------:R-:W-:Y:S01]  /*1170*/  CS2R R226, SRZ ;  /* 0x0000000000e27805 */ /* 0x000fe2000001ff00 */
[----:B------:R-:W-:Y:S01]  /*1180*/  STL [R1+0x70], RZ ;  /* 0x000070ff01007387 */ /* 0x000fe20000100800 */
[----:B------:R-:W-:Y:S01]  /*1190*/  USEL UR6, URZ, UR12, UP0 ;  /* 0x0000000c3f067287 */ /* 0x000fe20008000000 */
[----:B------:R-:W-:Y:S02]  /*11a0*/  CS2R R224, SRZ ;  /* 0x0000000000e07805 */ /* 0x000fe4000001ff00 */
[----:B------:R-:W-:Y:S01]  /*11b0*/  CS2R R222, SRZ ;  /* 0x0000000000de7805 */ /* 0x000fe2000001ff00 */
[----:B------:R-:W-:Y:S01]  /*11c0*/  STL [R1+0x6c], RZ ;  /* 0x00006cff01007387 */ /* 0x000fe20000100800 */
[----:B------:R-:W-:Y:S01]  /*11d0*/  UIADD3 UR7, UR12, -UR6, URZ ;  /* 0x800000060c077290 */ /* 0x000fe2000fffe03f */
[----:B------:R-:W-:-:S02]  /*11e0*/  CS2R R220, SRZ ;  /* 0x0000000000dc7805 */ /* 0x000fc4000001ff00 */
[----:B------:R-:W-:Y:S01]  /*11f0*/  CS2R R218, SRZ ;  /* 0x0000000000da7805 */ /* 0x000fe2000001ff00 */
[----:B------:R-:W-:Y:S01]  /*1200*/  STL [R1+0x68], RZ ;  /* 0x000068ff01007387 */ /* 0x000fe20000100800 */
[----:B------:R-:W-:Y:S01]  /*1210*/  UISETP.GE.AND UP0, UPT, UR7, 0x1, UPT ;  /* 0x000000010700788c */ /* 0x000fe2000bf06270 */
[----:B------:R-:W-:Y:S01]  /*1220*/  CS2R R216, SRZ ;  /* 0x0000000000d87805 */ /* 0x000fe2000001ff00 */
[----:B------:R-:W-:Y:S01]  /*1230*/  UMOV UR6, URZ ;  /* 0x0000003f00067c82 */ /* 0x000fe20008000000 */
[----:B------:R-:W-:Y:S01]  /*1240*/  STL [R1+0x64], RZ ;  /* 0x000064ff01007387 */ /* 0x000fe20000100800 */
[----:B------:R-:W-:Y:S02]  /*1250*/  CS2R R214, SRZ ;  /* 0x0000000000d67805 */ /* 0x000fe4000001ff00 */
[----:B------:R-:W-:Y:S02]  /*1260*/  CS2R R212, SRZ ;  /* 0x0000000000d47805 */ /* 0x000fe4000001ff00 */
[----:B------:R-:W-:Y:S01]  /*1270*/  PLOP3.LUT P0, PT, PT, PT, UP0, 0x80, 0x0 ;  /* 0x000000000000781c */ /* 0x000fe20003f0f008 */
[----:B------:R-:W-:Y:S01]  /*1280*/  STL [R1+0x60], RZ ;  /* 0x000060ff01007387 */ /* 0x000fe20000100800 */
[----:B------:R-:W-:-:S02]  /*1290*/  CS2R R210, SRZ ;  /* 0x0000000000d27805 */ /* 0x000fc4000001ff00 */
[----:B------:R-:W-:Y:S02]  /*12a0*/  CS2R R208, SRZ ;  /* 0x0000000000d07805 */ /* 0x000fe4000001ff00 */
[----:B------:R-:W-:Y:S01]  /*12b0*/  CS2R R206, SRZ ;  /* 0x0000000000ce7805 */ /* 0x000fe2000001ff00 */
[----:B------:R-:W-:Y:S01]  /*12c0*/  STL [R1+0x5c], RZ ;  /* 0x00005cff01007387 */ /* 0x000fe20000100800 */
[----:B------:R-:W-:Y:S02]  /*12d0*/  CS2R R204, SRZ ;  /* 0x0000000000cc7805 */ /* 0x000fe4000001ff00 */
[----:B------:R-:W-:Y:S02]  /*12e0*/  CS2R R202, SRZ ;  /* 0x0000000000ca7805 */ /* 0x000fe4000001ff00 */
[----:B------:R-:W-:Y:S01]  /*12f0*/  CS2R R200, SRZ ;  /* 0x0000000000c87805 */ /* 0x000fe2000001ff00 */
[----:B------:R-:W-:Y:S01]  /*1300*/  STL [R1+0x58], RZ ;  /* 0x000058ff01007387 */ /* 0x000fe20000100800 */
[----:B------:R-:W-:-:S02]  /*1310*/  CS2R R198, SRZ ;  /* 0x0000000000c67805 */ /* 0x000fc4000001ff00 */
[----:B------:R-:W-:Y:S02]  /*1320*/  CS2R R196, SRZ ;  /* 0x0000000000c47805 */ /* 0x000fe4000001ff00 */
[----:B------:R-:W-:Y:S01]  /*1330*/  CS2R R194, SRZ ;  /* 0x0000000000c27805 */ /* 0x000fe2000001ff00 */
[----:B------:R-:W-:Y:S01]  /*1340*/  STL [R1+0x54], RZ ;  /* 0x000054ff01007387 */ /* 0x000fe20000100800 */
[----:B0-----:R-:W-:Y:S02]  /*1350*/  LOP3.LUT R0, R0, 0x80, RZ, 0xc0, !PT ;  /* 0x0000008000007812 */ /* 0x001fe400078ec0ff */
[----:B------:R-:W-:Y:S02]  /*1360*/  CS2R R192, SRZ ;  /* 0x0000000000c07805 */ /* 0x000fe4000001ff00 */
[----:B------:R-:W-:Y:S01]  /*1370*/  CS2R R190, SRZ ;  /* 0x0000000000be7805 */ /* 0x000fe2000001ff00 */
[----:B------:R-:W-:Y:S01]  /*1380*/  STL [R1+0x50], RZ ;  /* 0x000050ff01007387 */ /* 0x000fe20000100800 */
[----:B------:R-:W-:-:S02]  /*1390*/  SHF.R.U32.HI R0, RZ, 0x7, R0 ;  /* 0x00000007ff007819 */ /* 0x000fc40000011600 */
        /* <DEDUP_REMOVED lines=23> */
[----:B------:R-:W-:Y:S01]  /*1510*/  CS2R R154, SRZ ;  /* 0x00000000009a7805 */ /* 0x000fe2000001ff00 */
[----:B------:R-:W-:Y:S01]  /*1520*/  IMAD.MOV.U32 R153, RZ, RZ, RZ ;  /* 0x000000ffff997224 */ /* 0x000fe200078e00ff */
        /* <DEDUP_REMOVED lines=14> */
[----:B-1----:R-:W-:Y:S02]  /*1610*/  CS2R R2, SRZ ;  /* 0x0000000000027805 */ /* 0x002fe4000001ff00 */
        /* <DEDUP_REMOVED lines=10> */
[----:B------:R-:W0:Y:S01]  /*16c0*/  SHFL.IDX PT, R0, R0, RZ, 0x1f ;  /* 0x00001fff00007589 */ /* 0x000e2200000e0000 */
[----:B------:R-:W-:-:S02]  /*16d0*/  CS2R R40, SRZ ;  /* 0x0000000000287805 */ /* 0x000fc4000001ff00 */
[----:B------:R-:W-:Y:S02]  /*16e0*/  CS2R R42, SRZ ;  /* 0x00000000002a7805 */ /* 0x000fe4000001ff00 */
[----:B------:R-:W-:Y:S01]  /*16f0*/  CS2R R44, SRZ ;  /* 0x00000000002c7805 */ /* 0x000fe2000001ff00 */
[----:B------:R1:W-:Y:S01]  /*1700*/  STL [R1+0x1c], RZ ;  /* 0x00001cff01007387 */ /* 0x0003e20000100800 */
[----:B------:R-:W-:Y:S02]  /*1710*/  CS2R R46, SRZ ;  /* 0x00000000002e7805 */ /* 0x000fe4000001ff00 */
[----:B------:R-:W-:Y:S02]  /*1720*/  CS2R R48, SRZ ;  /* 0x0000000000307805 */ /* 0x000fe4000001ff00 */
[----:B------:R-:W-:Y:S01]  /*1730*/  CS2R R50, SRZ ;  /* 0x0000000000327805 */ /* 0x000fe2000001ff00 */
[----:B------:R1:W-:Y:S01]  /*1740*/  STL [R1+0x18], RZ ;  /* 0x000018ff01007387 */ /* 0x0003e20000100800 */
        /* <DEDUP_REMOVED lines=16> */
[----:B0-----:R-:W-:-:S02]  /*1850*/  R2UR UR8, R0 ;  /* 0x00000000000872ca */ /* 0x001fc400000e0000 */
[----:B------:R-:W-:Y:S02]  /*1860*/  CS2R R76, SRZ ;  /* 0x00000000004c7805 */ /* 0x000fe4000001ff00 */
[----:B------:R-:W-:Y:S01]  /*1870*/  CS2R R78, SRZ ;  /* 0x00000000004e7805 */ /* 0x000fe2000001ff00 */
[----:B------:R1:W-:Y:S01]  /*1880*/  STL [R1+0x4], RZ ;  /* 0x000004ff01007387 */ /* 0x0003e20000100800 */
[----:B------:R-:W-:Y:S02]  /*1890*/  CS2R R80, SRZ ;  /* 0x0000000000507805 */ /* 0x000fe4000001ff00 */
[----:B------:R-:W-:Y:S02]  /*18a0*/  CS2R R82, SRZ ;  /* 0x0000000000527805 */ /* 0x000fe4000001ff00 */
[----:B------:R-:W-:Y:S01]  /*18b0*/  CS2R R84, SRZ ;  /* 0x0000000000547805 */ /* 0x000fe2000001ff00 */
[----:B------:R1:W-:Y:S01]  /*18c0*/  STL [R1], RZ ;  /* 0x000000ff01007387 */ /* 0x0003e20000100800 */
[----:B------:R-:W-:-:S02]  /*18d0*/  CS2R R86, SRZ ;  /* 0x0000000000567805 */ /* 0x000fc4000001ff00 */
[----:B------:R-:W-:Y:S02]  /*18e0*/  CS2R R88, SRZ ;  /* 0x0000000000587805 */ /* 0x000fe4000001ff00 */
[----:B------:R-:W-:Y:S02]  /*18f0*/  CS2R R90, SRZ ;  /* 0x00000000005a7805 */ /* 0x000fe4000001ff00 */
[----:B------:R-:W-:Y:S02]  /*1900*/  CS2R R92, SRZ ;  /* 0x00000000005c7805 */ /* 0x000fe4000001ff00 */
[----:B------:R-:W-:Y:S02]  /*1910*/  CS2R R94, SRZ ;  /* 0x00000000005e7805 */ /* 0x000fe4000001ff00 */
[----:B------:R-:W-:Y:S02]  /*1920*/  CS2R R96, SRZ ;  /* 0x0000000000607805 */ /* 0x000fe4000001ff00 */
        /* <DEDUP_REMOVED lines=26> */
[----:B------:R-:W-:Y:S01]  /*1ad0*/  CS2R R150, SRZ ;  /* 0x0000000000967805 */ /* 0x000fe2000001ff00 */
[----:B-1----:R-:W-:Y:S06]  /*1ae0*/  @!P0 BRA `(.L_x_14) ;  /* 0x0000001000ec8947 */ /* 0x002fec0003800000 */
[----:B------:R-:W0:Y:S01]  /*1af0*/  S2UR UR10, SR_CgaCtaId ;  /* 0x00000000000a79c3 */ /* 0x000e220000008800 */
[----:B------:R-:W-:Y:S01]  /*1b00*/  ULEA.HI UR6, UR8, UR8, URZ, 0x1 ;  /* 0x0000000808067291 */ /* 0x000fe2000f8f083f */
[----:B------:R-:W-:Y:S01]  /*1b10*/  IMAD.MOV.U32 R229, RZ, RZ, RZ ;  /* 0x000000ffffe57224 */ /* 0x000fe200078e00ff */
[----:B------:R-:W-:Y:S01]  /*1b20*/  UMOV UR9, 0x400 ;  /* 0x0000040000097882 */ /* 0x000fe20000000000 */
[----:B------:R-:W-:Y:S01]  /*1b30*/  IMAD.U32 R0, RZ, RZ, UR4 ;  /* 0x00000004ff007e24 */ /* 0x000fe2000f8e00ff */
[----:B------:R-:W-:Y:S01]  /*1b40*/  ULOP3.LUT UR6, UR6, 0x1ffffe, URZ, 0xc0, !UPT ;  /* 0x001ffffe06067892 */ /* 0x000fe2000f8ec03f */
[----:B------:R-:W-:Y:S01]  /*1b50*/  UMOV UR14, UR7 ;  /* 0x00000007000e7c82 */ /* 0x000fe20008000000 */
[----:B------:R-:W-:Y:S02]  /*1b60*/  UPLOP3.LUT UP0, UPT, UPT, UPT, UPT, 0x40, 0x0 ;  /* 0x000000000000789c */ /* 0x000fe40003f0e870 */
[----:B------:R-:W-:Y:S01]  /*1b70*/  UIADD3 UR6, UR8, -UR6, URZ ;  /* 0x8000000608067290 */ /* 0x000fe2000fffe03f */
[----:B------:R-:W-:Y:S01]  /*1b80*/  UMOV UR16, UR5 ;  /* 0x0000000500107c82 */ /* 0x000fe20008000000 */
[----:B------:R-:W-:Y:S01]  /*1b90*/  UMOV UR17, UR5 ;  /* 0x0000000500117c82 */ /* 0x000fe20008000000 */
[----:B------:R-:W-:Y:S01]  /*1ba0*/  UMOV UR7, URZ ;  /* 0x0000003f00077c82 */ /* 0x000fe20008000000 */
[----:B------:R-:W-:Y:S01]  /*1bb0*/  ULDC UR25, c[0x0][0x644] ;  /* 0x0001910000197ab9 */ /* 0x000fe20000000800 */
[----:B0-----:R-:W-:-:S04]  /*1bc0*/  ULEA UR9, UR10, UR9, 0x18 ;  /* 0x000000090a097291 */ /* 0x001fc8000f8ec03f */
[----:B------:R-:W-:-:S04]  /*1bd0*/  ULEA UR6, UR6, UR9, 0xb ;  /* 0x0000000906067291 */ /* 0x000fc8000f8e583f */
[----:B------:R-:W-:-:S04]  /*1be0*/  UIADD3 UR6, UR6, 0x180, URZ ;  /* 0x0000018006067890 */ /* 0x000fc8000fffe03f */
[----:B------:R-:W-:-:S03]  /*1bf0*/  USHF.R.U32.HI UR8, URZ, 0x4, UR6 ;  /* 0x000000043f087899 */ /* 0x000fc60008011606 */
[----:B------:R-:W-:Y:S01]  /*1c00*/  UMOV UR6, URZ ;  /* 0x0000003f00067c82 */ /* 0x000fe20008000000 */
[----:B------:R-:W-:-:S12]  /*1c10*/  ULOP3.LUT UR15, UR8, 0x3fff, URZ, 0xc0, !UPT ;  /* 0x00003fff080f7892 */ /* 0x000fd8000f8ec03f */
.L_x_22:
[----:B------:R-:W-:-:S06]  /*1c20*/  UISETP.NE.AND UP1, UPT, UR22, 0x3, UPT ;  /* 0x000000031600788c */ /* 0x000fcc000bf25270 */
[----:B------:R-:W-:-:S13]  /*1c30*/  PLOP3.LUT P1, PT, PT, PT, UP1, 0x80, 0x0 ;  /* 0x000000000000781c */ /* 0x000fda0003f2f018 */
[----:B0-----:R-:W-:Y:S05]  /*1c40*/  @!P1 BRA `(.L_x_15) ;  /* 0x0000000000049947 */ /* 0x001fea0003800000 */
[----:B------:R-:W-:Y:S01]  /*1c50*/  BPT.TRAP 0x1 ;  /* 0x000000040000795c */ /* 0x000fe20000300000 */
.L_x_15:
[----:B------:R-:W0:Y:S01]  /*1c60*/  S2UR UR9, SR_CgaCtaId ;  /* 0x00000000000979c3 */ /* 0x000e220000008800 */
[----:B------:R-:W-:Y:S01]  /*1c70*/  UMOV UR8, 0x400 ;  /* 0x0000040000087882 */ /* 0x000fe20000000000 */
[----:B------:R-:W-:Y:S01]  /*1c80*/  SHF.L.U32 R152, R0, 0x1f, RZ ;  /* 0x0000001f00987819 */ /* 0x000fe200000006ff */
[----:B0-----:R-:W-:-:S04]  /*1c90*/  ULEA UR24, UR9, UR8, 0x18 ;  /* 0x0000000809187291 */ /* 0x001fc8000f8ec03f */
[----:B------:R-:W-:-:S09]  /*1ca0*/  ULEA UR8, UR16, UR24, 0x3 ;  /* 0x0000001810087291 */ /* 0x000fd2000f8e183f */
[----:B------:R0:W1:Y:S01]  /*1cb0*/  SYNCS.PHASECHK.TRANS64.TRYWAIT P0, [UR8], R152 ;  /* 0x00000098ff0075a7 */ /* 0x0000620008000148 */
[----:B------:R-:W-:Y:S05]  /*1cc0*/  @!P1 BRA `(.L_x_16) ;  /* 0x0000000000049947 */ /* 0x000fea0003800000 */
[----:B------:R-:W-:Y:S01]  /*1cd0*/  BPT.TRAP 0x1 ;  /* 0x000000040000795c */ /* 0x000fe20000300000 */
.L_x_16:
[----:B-1----:R-:W-:Y:S05]  /*1ce0*/  @P0 BRA `(.L_x_17) ;  /* 0x0000000000080947 */ /* 0x002fea0003800000 */
[----:B------:R-:W1:Y:S02]  /*1cf0*/  SYNCS.PHASECHK.TRANS64.TRYWAIT P0, [UR8], R152 ;  /* 0x00000098ff0075a7 */ /* 0x000e640008000148 */
[----:B-1----:R-:W-:Y:S05]  /*1d00*/  @!P0 BRA `(.L_x_18) ;  /* 0x000000fc001c8947 */ /* 0x002fea0003800000 */
.L_x_17:
[----:B------:R-:W-:Y:S04]  /*1d10*/  STL [R1+0x8c], R2 ;  /* 0x00008c0201007387 */ /* 0x000fe80000100800 */
[----:B-----5:R1:W-:Y:S02]  /*1d20*/  STL [R1+0x88], R0 ;  /* 0x0000880001007387 */ /* 0x0203e40000100800 */
[----:B-1----:R-:W0:Y:S02]  /*1d30*/  S2R R0, SR_TID.X ;  /* 0x0000000000007919 */ /* 0x002e240000002100 */
[C---:B0-----:R-:W-:Y:S01]  /*1d40*/  IMAD.SHL.U32 R152, R0.reuse, 0x20, RZ ;  /* 0x0000002000987824 */ /* 0x041fe200078e00ff */
[C---:B------:R-:W-:Y:S01]  /*1d50*/  SHF.L.U32 R2, R0.reuse, 0x9, RZ ;  /* 0x0000000900027819 */ /* 0x040fe200000006ff */
[----:B------:R-:W-:-:S03]  /*1d60*/  IMAD.SHL.U32 R0, R0, 0x10, RZ ;  /* 0x0000001000007824 */ /* 0x000fc600078e00ff */
[----:B------:R-:W-:-:S04]  /*1d70*/  LOP3.LUT R152, R152, 0x1c00, RZ, 0xc0, !PT ;  /* 0x00001c0098987812 */ /* 0x000fc800078ec0ff */
[----:B------:R-:W-:Y:S02]  /*1d80*/  LOP3.LUT R152, R152, 0x200, R2, 0xf8, !PT ;  /* 0x0000020098987812 */ /* 0x000fe400078ef802 */
[----:B------:R0:W5:Y:S02]  /*1d90*/  LDL.LU R2, [R1+0x8c] ;  /* 0x00008c0001027983 */ /* 0x0001640000300800 */
[----:B------:R-:W-:-:S04]  /*1da0*/  LOP3.LUT R152, R152, 0x1c0, R0, 0xf8, !PT ;  /* 0x000001c098987812 */ /* 0x000fc800078ef800 */
[----:B------:R-:W-:Y:S02]  /*1db0*/  LOP3.LUT R152, R152, 0x20, R0, 0xf8, !PT ;  /* 0x0000002098987812 */ /* 0x000fe400078ef800 */
[----:B------:R0:W5:Y:S01]  /*1dc0*/  LDL.LU R0, [R1+0x88] ;  /* 0x0000880001007983 */ /* 0x0001620000300800 */
[----:B------:R-:W-:Y:S02]  /*1dd0*/  USHF.L.U32 UR8, UR16, 0xa, URZ ;  /* 0x0000000a10087899 */ /* 0x000fe4000800063f */
[----:B------:R-:W-:Y:S02]  /*1de0*/  UIADD3 UR9, UR24, 0xa180, URZ ;  /* 0x0000a18018097890 */ /* 0x000fe4000fffe03f */
[----:B------:R-:W-:Y:S02]  /*1df0*/  USEL UR7, UR7, URZ, !UP0 ;  /* 0x0000003f07077287 */ /* 0x000fe4000c000000 */
[----:B------:R-:W-:Y:S01]  /*1e00*/  LEA.HI R152, R152, UR8, RZ, 0x1d ;  /* 0x0000000898987c11 */ /* 0x000fe2000f8fe8ff */
[----:B------:R-:W-:-:S02]  /*1e10*/  USHF.R.U32.HI UR9, URZ, 0x4, UR9 ;  /* 0x000000043f097899 */ /* 0x000fc40008011609 */
[----:B------:R-:W-:Y:S02]  /*1e20*/  ULOP3.LUT UR10, UR15, 0x10000, URZ, 0xfc, !UPT ;  /* 0x000100000f0a7892 */ /* 0x000fe4000f8efc3f */
[----:B------:R-:W-:Y:S01]  /*1e30*/  ULOP3.LUT UR9, UR9, 0x3fff, URZ, 0xc0, !UPT ;  /* 0x00003fff09097892 */ /* 0x000fe2000f8ec03f */
[----:B------:R-:W1:Y:S01]  /*1e40*/  LDS R152, [R152+UR24+0x32180] ;  /* 0x0321801898987984 */ /* 0x000e620008000800 */
[----:B------:R-:W-:Y:S02]  /*1e50*/  UISETP.NE.U32.AND UP0, UPT, UR7, URZ, UPT ;  /* 0x0000003f0700728c */ /* 0x000fe4000bf05070 */
[----:B------:R-:W-:Y:S02]  /*1e60*/  ULOP3.LUT UR9, UR9, 0x10000, URZ, 0xfc, !UPT ;  /* 0x0001000009097892 */ /* 0x000fe4000f8efc3f */
[----:B------:R-:W-:Y:S02]  /*1e70*/  ULEA UR7, UR16, UR10, 0x8 ;  /* 0x0000000a10077291 */ /* 0x000fe4000f8e403f */
[----:B------:R-:W-:Y:S01]  /*1e80*/  UIADD3 UR10, UR8, UR9, URZ ;  /* 0x00000009080a7290 */ /* 0x000fe2000fffe03f */
[----:B------:R-:W-:-:S02]  /*1e90*/  UMOV UR11, 0x80000020 ;  /* 0x80000020000b7882 */ /* 0x000fc40000000000 */
[----:B------:R-:W-:Y:S01]  /*1ea0*/  UMOV UR9, 0xc0000010 ;  /* 0xc000001000097882 */ /* 0x000fe20000000000 */
[----:B------:R-:W-:Y:S01]  /*1eb0*/  UIADD3 UR6, UR6, 0x1, URZ ;  /* 0x0000000106067890 */ /* 0x000fe2000fffe03f */
[----:B------:R-:W-:Y:S01]  /*1ec0*/  UMOV UR8, UR7 ;  /* 0x0000000700087c82 */ /* 0x000fe20008000000 */
[----:B-1----:R-:W-:-:S06]  /*1ed0*/  WARPGROUP.ARRIVE ;  /* 0x00000000000079c5 */ /* 0x002fcc0000000000 */
[----:B------:R-:W-:Y:S01]  /*1ee0*/  QGMMA.SP.64x256x64.F32.E4M3.E4M3 R24, gdesc[UR8], R24, UP0, R152, gsb0 ;  /* 0x07e09800081879f3 */ /* 0x000fe2000b800a18 */
[----:B------:R-:W-:-:S04]  /*1ef0*/  UISETP.NE.AND UP0, UPT, UR6, UR25, UPT ;  /* 0x000000190600728c */ /* 0x000fc8000bf05270 */
[----:B------:R-:W-:-:S04]  /*1f00*/  USEL UR7, URZ, 0x1, UP0 ;  /* 0x000000013f077887 */ /* 0x000fc80008000000 */
[----:B------:R-:W-:-:S06]  /*1f10*/  UISETP.NE.AND UP0, UPT, UR7, URZ, UPT ;  /* 0x0000003f0700728c */ /* 0x000fcc000bf05270 */
[----:B------:R-:W-:Y:S01]  /*1f20*/  PLOP3.LUT P0, PT, PT, PT, UP0, 0x80, 0x0 ;  /* 0x000000000000781c */ /* 0x000fe20003f0f008 */
[----:B------:R-:W-:-:S12]  /*1f30*/  WARPGROUP.DEPBAR.LE gsb0, 0x0 ;  /* 0x00008000000079c5 */ /* 0x000fd80000010000 */
[----:B0-----:R-:W-:Y:S05]  /*1f40*/  @!P0 BRA `(.L_x_19) ;  /* 0x0000000c00788947 */ /* 0x001fea0003800000 */
[----:B-----5:R-:W-:Y:S01]  /*1f50*/  FADD R2, R24, R2 ;  /* 0x0000000218027221 */ /* 0x020fe20000000000 */
[----:B------:R-:W-:-:S01]  /*1f60*/  FADD R3, R25, R3 ;  /* 0x0000000319037221 */ /* 0x000fc20000000000 */
[----:B------:R0:W-:Y:S01]  /*1f70*/  STL [R1+0x88], R0 ;  /* 0x0000880001007387 */ /* 0x0001e20000100800 */
[----:B------:R-:W-:-:S01]  /*1f80*/  FADD R4, R26, R4 ;  /* 0x000000041a047221 */ /* 0x000fc20000000000 */
[----:B------:R-:W-:Y:S01]  /*1f90*/  FADD R5, R27, R5 ;  /* 0x000000051b057221 */ /* 0x000fe20000000000 */
[----:B------:R-:W-:-:S01]  /*1fa0*/  FADD R6, R28, R6 ;  /* 0x000000061c067221 */ /* 0x000fc20000000000 */
[----:B------:R-:W-:Y:S01]  /*1fb0*/  FADD R7, R29, R7 ;  /* 0x000000071d077221 */ /* 0x000fe20000000000 */
[----:B0-----:R-:W2:Y:S04]  /*1fc0*/  LDL.LU R0, [R1+0x2c] ;  /* 0x00002c0001007983 */ /* 0x001ea80000300800 */
[----:B------:R0:W-:Y:S01]  /*1fd0*/  STL [R1+0x8c], R2 ;  /* 0x00008c0201007387 */ /* 0x0001e20000100800 */
[----:B------:R-:W-:-:S01]  /*1fe0*/  FADD R8, R30, R8 ;  /* 0x000000081e087221 */ /* 0x000fc20000000000 */
[----:B------:R-:W-:-:S02]  /*1ff0*/  FADD R9, R31, R9 ;  /* 0x000000091f097221 */ /* 0x000fc40000000000 */
[----:B0-----:R-:W3:Y:S04]  /*2000*/  LDL.LU R2, [R1+0x28] ;  /* 0x0000280001027983 */ /* 0x001ee80000300800 */
[----:B------:R0:W-:Y:S01]  /*2010*/  STL [R1+0x90], R3 ;  /* 0x0000900301007387 */ /* 0x0001e20000100800 */
[----:B------:R-:W-:-:S03]  /*2020*/  FADD R10, R32, R10 ;  /* 0x0000000a200a7221 */ /* 0x000fc60000000000 */
[----:B0-----:R-:W4:Y:S04]  /*2030*/  LDL.LU R3, [R1+0x24] ;  /* 0x0000240001037983 */ /* 0x001f280000300800 */
[----:B------:R0:W-:Y:S01]  /*2040*/  STL [R1+0x94], R4 ;  /* 0x0000940401007387 */ /* 0x0001e20000100800 */
[----:B------:R-:W-:-:S03]  /*2050*/  FADD R11, R33, R11 ;  /* 0x0000000b210b7221 */ /* 0x000fc60000000000 */
[----:B0-----:R-:W4:Y:S04]  /*2060*/  LDL.LU R4, [R1+0x20] ;  /* 0x0000200001047983 */ /* 0x001f280000300800 */
[----:B------:R0:W-:Y:S01]  /*2070*/  STL [R1+0x98], R5 ;  /* 0x0000980501007387 */ /* 0x0001e20000100800 */
[----:B------:R-:W-:-:S03]  /*2080*/  FADD R12, R34, R12 ;  /* 0x0000000c220c7221 */ /* 0x000fc60000000000 */
[----:B0-----:R-:W4:Y:S04]  /*2090*/  LDL.LU R5, [R1+0x1c] ;  /* 0x00001c0001057983 */ /* 0x001f280000300800 */
[----:B------:R0:W-:Y:S04]  /*20a0*/  STL [R1+0x9c], R6 ;  /* 0x00009c0601007387 */ /* 0x0001e80000100800 */
        /* <DEDUP_REMOVED lines=12> */
[----:B0-----:R-:W4:Y:S01]  /*2170*/  LDL.LU R12, [R1] ;  /* 0x00000000010c7983 */ /* 0x001f220000300800 */
[----:B------:R-:W-:-:S01]  /*2180*/  FADD R13, R35, R13 ;  /* 0x0000000d230d7221 */ /* 0x000fc20000000000 */
[----:B------:R-:W-:Y:S01]  /*2190*/  FADD R14, R36, R14 ;  /* 0x0000000e240e7221 */ /* 0x000fe20000000000 */
[----:B------:R-:W-:-:S01]  /*21a0*/  FADD R15, R37, R15 ;  /* 0x0000000f250f7221 */ /* 0x000fc20000000000 */
[----:B------:R-:W-:Y:S01]  /*21b0*/  FADD R16, R38, R16 ;  /* 0x0000001026107221 */ /* 0x000fe20000000000 */
[----:B------:R-:W-:-:S01]  /*21c0*/  FADD R17, R39, R17 ;  /* 0x0000001127117221 */ /* 0x000fc20000000000 */
[----:B------:R-:W-:Y:S01]  /*21d0*/  STL [R1+0xb8], R13 ;  /* 0x0000b80d01007387 */ /* 0x000fe20000100800 */
        /* <DEDUP_REMOVED lines=15> */
[----:B------:R0:W-:Y:S01]  /*22d0*/  STL [R1+0xc8], R17 ;  /* 0x0000c81101007387 */ /* 0x0001e20000100800 */
[----:B------:R-:W-:-:S01]  /*22e0*/  FADD R159, R52, R159 ;  /* 0x0000009f349f7221 */ /* 0x000fc20000000000 */
[----:B------:R-:W-:Y:S01]  /*22f0*/  FADD R160, R53, R160 ;  /* 0x000000a035a07221 */ /* 0x000fe20000000000 */
        /* <DEDUP_REMOVED lines=68> */
[----:B--2---:R-:W-:-:S01]  /*2740*/  FADD R0, R133, R0 ;  /* 0x0000000085007221 */ /* 0x004fc20000000000 */
[----:B---3--:R-:W-:Y:S01]  /*2750*/  FADD R2, R132, R2 ;  /* 0x0000000284027221 */ /* 0x008fe20000000000 */
[----:B----4-:R-:W-:-:S01]  /*2760*/  FADD R3, R131, R3 ;  /* 0x0000000383037221 */ /* 0x010fc20000000000 */
        /* <DEDUP_REMOVED lines=8> */
[----:B------:R-:W-:-:S05]  /*27f0*/  FADD R12, R122, R12 ;  /* 0x0000000c7a0c7221 */ /* 0x000fca0000000000 */
[----:B------:R1:W-:Y:S04]  /*2800*/  STL [R1], R12 ;  /* 0x0000000c01007387 */ /* 0x0003e80000100800 */
[----:B------:R2:W-:Y:S04]  /*2810*/  STL [R1+0x4], R11 ;  /* 0x0000040b01007387 */ /* 0x0005e80000100800 */
[----:B------:R3:W-:Y:S04]  /*2820*/  STL [R1+0x8], R10 ;  /* 0x0000080a01007387 */ /* 0x0007e80000100800 */
[----:B------:R4:W-:Y:S04]  /*2830*/  STL [R1+0xc], R9 ;  /* 0x00000c0901007387 */ /* 0x0009e80000100800 */
[----:B------:R4:W-:Y:S04]  /*2840*/  STL [R1+0x10], R8 ;  /* 0x0000100801007387 */ /* 0x0009e80000100800 */
[----:B------:R4:W-:Y:S04]  /*2850*/  STL [R1+0x14], R7 ;  /* 0x0000140701007387 */ /* 0x0009e80000100800 */
[----:B------:R4:W-:Y:S04]  /*2860*/  STL [R1+0x18], R6 ;  /* 0x0000180601007387 */ /* 0x0009e80000100800 */
[----:B------:R4:W-:Y:S04]  /*2870*/  STL [R1+0x1c], R5 ;  /* 0x00001c0501007387 */ /* 0x0009e80000100800 */
[----:B------:R4:W-:Y:S04]  /*2880*/  STL [R1+0x20], R4 ;  /* 0x0000200401007387 */ /* 0x0009e80000100800 */
[----:B0-----:R-:W4:Y:S04]  /*2890*/  LDL.LU R17, [R1+0x30] ;  /* 0x0000300001117983 */ /* 0x001f280000300800 */
[----:B------:R0:W-:Y:S04]  /*28a0*/  STL [R1+0x24], R3 ;  /* 0x0000240301007387 */ /* 0x0001e80000100800 */
[----:B------:R-:W4:Y:S04]  /*28b0*/  LDL.LU R16, [R1+0x34] ;  /* 0x0000340001107983 */ /* 0x000f280000300800 */
[----:B------:R0:W-:Y:S04]  /*28c0*/  STL [R1+0x28], R2 ;  /* 0x0000280201007387 */ /* 0x0001e80000100800 */
[----:B------:R-:W4:Y:S04]  /*28d0*/  LDL.LU R15, [R1+0x38] ;  /* 0x00003800010f7983 */ /* 0x000f280000300800 */
[----:B------:R0:W-:Y:S04]  /*28e0*/  STL [R1+0x2c], R0 ;  /* 0x00002c0001007387 */ /* 0x0001e80000100800 */
[----:B------:R-:W4:Y:S04]  /*28f0*/  LDL.LU R14, [R1+0x3c] ;  /* 0x00003c00010e7983 */ /* 0x000f280000300800 */
[----:B------:R-:W4:Y:S04]  /*2900*/  LDL.LU R13, [R1+0x40] ;  /* 0x00004000010d7983 */ /* 0x000f280000300800 */
[----:B-1----:R-:W4:Y:S04]  /*2910*/  LDL.LU R12, [R1+0x44] ;  /* 0x00004400010c7983 */ /* 0x002f280000300800 */
[----:B--2---:R-:W2:Y:S04]  /*2920*/  LDL.LU R11, [R1+0x48] ;  /* 0x00004800010b7983 */ /* 0x004ea80000300800 */
[----:B---3--:R-:W3:Y:S04]  /*2930*/  LDL.LU R10, [R1+0x4c] ;  /* 0x00004c00010a7983 */ /* 0x008ee80000300800 */
[----:B----4-:R-:W4:Y:S04]  /*2940*/  LDL.LU R9, [R1+0x50] ;  /* 0x0000500001097983 */ /* 0x010f280000300800 */
[----:B------:R-:W4:Y:S04]  /*2950*/  LDL.LU R8, [R1+0x54] ;  /* 0x0000540001087983 */ /* 0x000f280000300800 */
[----:B------:R-:W4:Y:S04]  /*2960*/  LDL.LU R7, [R1+0x58] ;  /* 0x0000580001077983 */ /* 0x000f280000300800 */
[----:B------:R-:W4:Y:S04]  /*2970*/  LDL.LU R6, [R1+0x5c] ;  /* 0x00005c0001067983 */ /* 0x000f280000300800 */
[----:B------:R-:W4:Y:S04]  /*2980*/  LDL.LU R5, [R1+0x60] ;  /* 0x0000600001057983 */ /* 0x000f280000300800 */
[----:B------:R-:W4:Y:S04]  /*2990*/  LDL.LU R4, [R1+0x64] ;  /* 0x0000640001047983 */ /* 0x000f280000300800 */
[----:B0-----:R-:W4:Y:S04]  /*29a0*/  LDL.LU R3, [R1+0x68] ;  /* 0x0000680001037983 */ /* 0x001f280000300800 */
[----:B------:R-:W4:Y:S04]  /*29b0*/  LDL.LU R2, [R1+0x6c] ;  /* 0x00006c0001027983 */ /* 0x000f280000300800 */
[----:B------:R-:W4:Y:S01]  /*29c0*/  LDL.LU R0, [R1+0x70] ;  /* 0x0000700001007983 */ /* 0x000f220000300800 */
[----:B------:R-:W-:-:S05]  /*29d0*/  FADD R17, R134, R17 ;  /* 0x0000001186117221 */ /* 0x000fca0000000000 */
[----:B------:R0:W-:Y:S01]  /*29e0*/  STL [R1+0x30], R17 ;  /* 0x0000301101007387 */ /* 0x0001e20000100800 */
[----:B------:R-:W-:-:S03]  /*29f0*/  FADD R16, R135, R16 ;  /* 0x0000001087107221 */ /* 0x000fc60000000000 */
[----:B0-----:R0:W5:Y:S01]  /*2a00*/  LDL.LU R17, [R1+0xc8] ;  /* 0x0000c80001117983 */ /* 0x0011620000300800 */
[----:B------:R-:W-:-:S03]  /*2a10*/  FADD R15, R136, R15 ;  /* 0x0000000f880f7221 */ /* 0x000fc60000000000 */
[----:B------:R1:W-:Y:S01]  /*2a20*/  STL [R1+0x34], R16 ;  /* 0x0000341001007387 */ /* 0x0003e20000100800 */
[----:B------:R-:W-:-:S01]  /*2a30*/  FADD R14, R137, R14 ;  /* 0x0000000e890e7221 */ /* 0x000fc20000000000 */
[----:B------:R-:W-:Y:S02]  /*2a40*/  FADD R13, R138, R13 ;  /* 0x0000000d8a0d7221 */ /* 0x000fe40000000000 */
[----:B-1----:R0:W5:Y:S01]  /*2a50*/  LDL.LU R16, [R1+0xc4] ;  /* 0x0000c40001107983 */ /* 0x0021620000300800 */
[----:B------:R-:W-:-:S03]  /*2a60*/  FADD R12, R139, R12 ;  /* 0x0000000c8b0c7221 */ /* 0x000fc60000000000 */
[----:B------:R1:W-:Y:S01]  /*2a70*/  STL [R1+0x38], R15 ;  /* 0x0000380f01007387 */ /* 0x0003e20000100800 */
[----:B--2---:R-:W-:-:S03]  /*2a80*/  FADD R11, R140, R11 ;  /* 0x0000000b8c0b7221 */ /* 0x004fc60000000000 */
[----:B-1----:R0:W5:Y:S01]  /*2a90*/  LDL.LU R15, [R1+0xc0] ;  /* 0x0000c000010f7983 */ /* 0x0021620000300800 */
[----:B---3--:R-:W-:-:S03]  /*2aa0*/  FADD R10, R141, R10 ;  /* 0x0000000a8d0a7221 */ /* 0x008fc60000000000 */
[----:B------:R1:W-:Y:S01]  /*2ab0*/  STL [R1+0x3c], R14 ;  /* 0x00003c0e01007387 */ /* 0x0003e20000100800 */
[----:B----4-:R-:W-:-:S01]  /*2ac0*/  FADD R9, R142, R9 ;  /* 0x000000098e097221 */ /* 0x010fc20000000000 */
[----:B------:R-:W-:Y:S02]  /*2ad0*/  FADD R8, R143, R8 ;  /* 0x000000088f087221 */ /* 0x000fe40000000000 */
[----:B-1----:R0:W5:Y:S04]  /*2ae0*/  LDL.LU R14, [R1+0xbc] ;  /* 0x0000bc00010e7983 */ /* 0x0021680000300800 */
[----:B------:R1:W-:Y:S01]  /*2af0*/  STL [R1+0x40], R13 ;  /* 0x0000400d01007387 */ /* 0x0003e20000100800 */
[----:B------:R-:W-:-:S01]  /*2b00*/  FADD R7, R144, R7 ;  /* 0x0000000790077221 */ /* 0x000fc20000000000 */
[----:B------:R-:W-:-:S02]  /*2b10*/  FADD R6, R145, R6 ;  /* 0x0000000691067221 */ /* 0x000fc40000000000 */
[----:B-1----:R0:W5:Y:S04]  /*2b20*/  LDL.LU R13, [R1+0xb8] ;  /* 0x0000b800010d7983 */ /* 0x0021680000300800 */
[----:B------:R1:W-:Y:S01]  /*2b30*/  STL [R1+0x44], R12 ;  /* 0x0000440c01007387 */ /* 0x0003e20000100800 */
[----:B------:R-:W-:-:S03]  /*2b40*/  FADD R5, R146, R5 ;  /* 0x0000000592057221 */ /* 0x000fc60000000000 */
        /* <DEDUP_REMOVED lines=13> */
[----:B------:R1:W-:Y:S04]  /*2c20*/  STL [R1+0x58], R7 ;  /* 0x0000580701007387 */ /* 0x0003e80000100800 */
        /* <DEDUP_REMOVED lines=12> */
[----:B-1----:R0:W5:Y:S01]  /*2cf0*/  LDL.LU R0, [R1+0x88] ;  /* 0x0000880001007983 */ /* 0x0021620000300800 */
[----:B------:R-:W-:-:S01]  /*2d00*/  FADD R229, R229, R151 ;  /* 0x00000097e5e57221 */ /* 0x000fc20000000000 */
[----:B------:R-:W-:-:S02]  /*2d10*/  WARPGROUP.DEPBAR.LE gsb0, 0x0 ;  /* 0x00008000000079c5 */ /* 0x000fc40000010000 */
[----:B------:R-:W-:-:S05]  /*2d20*/  UMOV UR6, URZ ;  /* 0x0000003f00067c82 */ /* 0x000fca0008000000 */
.L_x_19:
[----:B------:R-:W-:Y:S05]  /*2d30*/  @!P1 BRA `(.L_x_20) ;  /* 0x0000000000049947 */ /* 0x000fea0003800000 */
[----:B------:R-:W-:Y:S01]  /*2d40*/  BPT.TRAP 0x1 ;  /* 0x000000040000795c */ /* 0x000fe20000300000 */
.L_x_20:
[----:B------:R-:W-:Y:S02]  /*2d50*/  UISETP.GT.U32.AND UP1, UPT, UR13, 0x1, UPT ;  /* 0x000000010d00788c */ /* 0x000fe4000bf24070 */
[----:B------:R-:W-:-:S04]  /*2d60*/  ULEA UR7, UR17, UR24, 0x3 ;  /* 0x0000001811077291 */ /* 0x000fc8000f8e183f */
[----:B------:R-:W-:Y:S01]  /*2d70*/  UIADD3 UR7, UR7, 0x50, URZ ;  /* 0x0000005007077890 */ /* 0x000fe2000fffe03f */
[----:B------:R-:W-:-:S03]  /*2d80*/  PLOP3.LUT P0, PT, PT, PT, UP1, 0x80, 0x0 ;  /* 0x000000000000781c */ /* 0x000fc60003f0f018 */
[----:B------:R-:W-:-:S09]  /*2d90*/  UPRMT UR7, URZ, 0x654, UR7 ;  /* 0x000006543f077896 */ /* 0x000fd20008000007 */
[----:B------:R-:W-:Y:S01]  /*2da0*/  SYNCS.ARRIVE.TRANS64.RED.A1T0 RZ, [UR7], RZ ;  /* 0x000000ffffff79a7 */ /* 0x000fe20008100407 */
[----:B------:R-:W-:Y:S05]  /*2db0*/  @P0 BRA `(.L_x_21) ;  /* 0x0000000000040947 */ /* 0x000fea0003800000 */
[----:B------:R-:W-:Y:S01]  /*2dc0*/  BPT.TRAP 0x1 ;  /* 0x000000040000795c */ /* 0x000fe20000300000 */
.L_x_21:
[----:B------:R-:W-:Y:S02]  /*2dd0*/  UISETP.GT.AND UP3, UPT, UR14, 0x1, UPT ;  /* 0x000000010e00788c */ /* 0x000fe4000bf64270 */
[----:B------:R-:W-:Y:S02]  /*2de0*/  UIADD3 UR16, UR16, 0x1, URZ ;  /* 0x0000000110107890 */ /* 0x000fe4000fffe03f */
[----:B------:R-:W-:Y:S02]  /*2df0*/  UIADD3 UR17, UR17, 0x1, URZ ;  /* 0x0000000111117890 */ /* 0x000fe4000fffe03f */
[----:B------:R-:W-:Y:S01]  /*2e00*/  PLOP3.LUT P0, PT, PT, PT, UP3, 0x80, 0x0 ;  /* 0x000000000000781c */ /* 0x000fe20003f0f038 */
[----:B------:R-:W-:Y:S02]  /*2e10*/  UISETP.NE.AND UP1, UPT, UR16, 0xa, UPT ;  /* 0x0000000a1000788c */ /* 0x000fe4000bf25270 */
[----:B------:R-:W-:Y:S02]  /*2e20*/  UISETP.NE.AND UP2, UPT, UR17, 0xa, UPT ;  /* 0x0000000a1100788c */ /* 0x000fe4000bf45270 */
[----:B------:R-:W-:-:S02]  /*2e30*/  USEL UR7, URZ, 0x1, UP1 ;  /* 0x000000013f077887 */ /* 0x000fc40008800000 */
[----:B------:R-:W-:Y:S02]  /*2e40*/  UIADD3 UR14, UR14, -0x1, URZ ;  /* 0xffffffff0e0e7890 */ /* 0x000fe4000fffe03f */
[----:B------:R-:W-:Y:S02]  /*2e50*/  USEL UR16, UR16, URZ, UP1 ;  /* 0x0000003f10107287 */ /* 0x000fe40008800000 */
[----:B-----5:R-:W-:Y:S01]  /*2e60*/  LOP3.LUT R0, R0, UR7, RZ, 0x3c, !PT ;  /* 0x0000000700007c12 */ /* 0x020fe2000f8e3cff */
[----:B------:R-:W-:Y:S01]  /*2e70*/  USEL UR17, UR17, URZ, UP2 ;  /* 0x0000003f11117287 */ /* 0x000fe20009000000 */
[----:B------:R-:W-:Y:S01]  /*2e80*/  UMOV UR7, 0x1 ;  /* 0x0000000100077882 */ /* 0x000fe20000000000 */
[----:B------:R-:W-:Y:S10]  /*2e90*/  @P0 BRA `(.L_x_22) ;  /* 0xffffffec00600947 */ /* 0x000ff4000383ffff */
.L_x_14:
[----:B------:R-:W-:Y:S04]  /*2ea0*/  STL [R1+0x80], R229 ;  /* 0x000080e501007387 */ /* 0x000fe80000100800 */
[----:B------:R-:W2:Y:S04]  /*2eb0*/  LDL.LU R0, [R1+0x70] ;  /* 0x0000700001007983 */ /* 0x000ea80000300800 */
[----:B--2---:R1:W-:Y:S04]  /*2ec0*/  STL [R1+0x70], R0 ;  /* 0x0000700001007387 */ /* 0x0043e80000100800 */
[----:B-1----:R-:W2:Y:S04]  /*2ed0*/  LDL.LU R0, [R1+0x6c] ;  /* 0x00006c0001007983 */ /* 0x002ea80000300800 */
        /* <DEDUP_REMOVED lines=48> */
[----:B------:R1:W5:Y:S01]  /*31e0*/  LDL.LU R229, [R1+0x8] ;  /* 0x0000080001e57983 */ /* 0x0003620000300800 */
[----:B------:R-:W-:-:S04]  /*31f0*/  UISETP.NE.AND UP0, UPT, UR6, URZ, UPT ;  /* 0x0000003f0600728c */ /* 0x000fc8000bf05270 */
[----:B------:R-:W-:-:S06]  /*3200*/  USEL UR6, URZ, 0x1, !UP0 ;  /* 0x000000013f067887 */ /* 0x000fcc000c000000 */
[----:B------:R-:W-:Y:S01]  /*3210*/  ISETP.NE.AND P0, PT, RZ, UR6, PT ;  /* 0x00000006ff007c0c */ /* 0x000fe2000bf05270 */
[----:B--2---:R2:W-:Y:S04]  /*3220*/  STL [R1+0xc], R0 ;  /* 0x00000c0001007387 */ /* 0x0045e80000100800 */
[----:B------:R1:W5:Y:S04]  /*3230*/  LDL.LU R152, [R1+0x4] ;  /* 0x0000040001987983 */ /* 0x0003680000300800 */
[----:B--2---:R1:W5:Y:S04]  /*3240*/  LDL.LU R0, [R1] ;  /* 0x0000000001007983 */ /* 0x0043680000300800 */
[----:B------:R-:W-:Y:S05]  /*3250*/  @!P0 BRA `(.L_x_23) ;  /* 0x0000000c00b48947 */ /* 0x000fea0003800000 */
[----:B------:R-:W-:-:S05]  /*3260*/  FADD R2, R24, R2 ;  /* 0x0000000218027221 */ /* 0x000fca0000000000 */
[----:B------:R2:W-:Y:S04]  /*3270*/  STL [R1+0x88], R2 ;  /* 0x0000880201007387 */ /* 0x0005e80000100800 */
[----:B--2---:R-:W2:Y:S04]  /*3280*/  LDL.LU R2, [R1+0x80] ;  /* 0x0000800001027983 */ /* 0x004ea80000300800 */
[----:B--2---:R2:W-:Y:S04]  /*3290*/  STL [R1+0x8c], R2 ;  /* 0x00008c0201007387 */ /* 0x0045e80000100800 */
        /* <DEDUP_REMOVED lines=50> */
[----:B--2---:R-:W2:Y:S01]  /*35c0*/  LDL.LU R2, [R1+0xc] ;  /* 0x00000c0001027983 */ /* 0x004ea20000300800 */
[----:B------:R-:W-:Y:S01]  /*35d0*/  FADD R3, R25, R3 ;  /* 0x0000000319037221 */ /* 0x000fe20000000000 */
        /* <DEDUP_REMOVED lines=96> */
[----:B-----5:R-:W-:Y:S01]  /*3be0*/  FADD R0, R122, R0 ;  /* 0x000000007a007221 */ /* 0x020fe20000000000 */
[----:B------:R-:W-:Y:S01]  /*3bf0*/  FADD R152, R123, R152 ;  /* 0x000000987b987221 */ /* 0x000fe20000000000 */
[----:B------:R-:W-:Y:S01]  /*3c00*/  FADD R229, R124, R229 ;  /* 0x000000e57ce57221 */ /* 0x000fe20000000000 */
[----:B--2---:R-:W-:-:S05]  /*3c10*/  FADD R2, R125, R2 ;  /* 0x000000027d027221 */ /* 0x004fca0000000000 */
[----:B------:R2:W-:Y:S04]  /*3c20*/  STL [R1+0xc], R2 ;  /* 0x00000c0201007387 */ /* 0x0005e80000100800 */
[----:B--2---:R-:W2:Y:S02]  /*3c30*/  LDL.LU R2, [R1+0xf0] ;  /* 0x0000f00001027983 */ /* 0x004ea40000300800 */
        /* <DEDUP_REMOVED lines=77> */
[----:B--2---:R2:W5:Y:S01]  /*4110*/  LDL.LU R2, [R1+0x88] ;  /* 0x0000880001027983 */ /* 0x0045620000300800 */
[----:B------:R-:W-:Y:S02]  /*4120*/  WARPGROUP.DEPBAR.LE gsb0, 0x0 ;  /* 0x00008000000079c5 */ /* 0x000fe40000010000 */
.L_x_23:
[----:B------:R3:W-:Y:S01]  /*4130*/  STL [R1+0x90], R3 ;  /* 0x0000900301007387 */ /* 0x0007e20000100800 */
[----:B------:R-:W4:Y:S01]  /*4140*/  LDC R28, c[0x0][0x288] ;  /* 0x0000a200ff1c7b82 */ /* 0x000f220000000800 */
[----:B------:R-:W-:Y:S02]  /*4150*/  UIADD3 UR9, UR12, UR5, URZ ;  /* 0x000000050c097290 */ /* 0x000fe4000fffe03f */
[----:B------:R-:W-:Y:S01]  /*4160*/  USHF.R.S32.HI UR10, URZ, 0x1f, UR23 ;  /* 0x0000001f3f0a7899 */ /* 0x000fe20008011417 */
[----:B------:R-:W-:Y:S01]  /*4170*/  ULDC.64 UR14, c[0x0][0x6d0] ;  /* 0x0001b400000e7ab9 */ /* 0x000fe20000000a00 */
[----:B------:R-:W-:Y:S01]  /*4180*/  ULDC UR11, c[0x0][0x284] ;  /* 0x0000a100000b7ab9 */ /* 0x000fe20000000800 */
[----:B---3--:R-:W3:Y:S04]  /*4190*/  LDL.LU R3, [R1+0x84] ;  /* 0x0000840001037983 */ /* 0x008ee80000300800 */
[----:B-----5:R0:W-:Y:S04]  /*41a0*/  STL [R1+0x8c], R2 ;  /* 0x00008c0201007387 */ /* 0x0201e80000100800 */
[----:B------:R1:W-:Y:S01]  /*41b0*/  STL [R1+0x88], R0 ;  /* 0x0000880001007387 */ /* 0x0003e20000100800 */
[----:B0-----:R-:W0:Y:S03]  /*41c0*/  S2R R2, SR_TID.X ;  /* 0x0000000000027919 */ /* 0x001e260000002100 */
[----:B-1----:R-:W2:Y:S01]  /*41d0*/  LDL R0, [R1+0x7c] ;  /* 0x00007c0001007983 */ /* 0x002ea20000100800 */
[----:B------:R-:W-:-:S02]  /*41e0*/  UISETP.GT.U32.AND UP0, UPT, UR9, 0x9, UPT ;  /* 0x000000090900788c */ /* 0x000fc4000bf04070 */
[----:B------:R-:W-:Y:S01]  /*41f0*/  UISETP.GE.U32.AND UP1, UPT, UR12, 0xa, UPT ;  /* 0x0000000a0c00788c */ /* 0x000fe2000bf26070 */
[----:B0-----:R-:W-:Y:S02]  /*4200*/  LOP3.LUT R24, R2, 0x60, RZ, 0xc0, !PT ;  /* 0x0000006002187812 */ /* 0x001fe400078ec0ff */
[----:B------:R-:W-:Y:S02]  /*4210*/  SHF.R.U32.HI R25, RZ, 0x2, R2 ;  /* 0x00000002ff197819 */ /* 0x000fe40000011602 */
[----:B------:R-:W-:Y:S02]  /*4220*/  SHF.R.U32.HI R24, RZ, 0x5, R24 ;  /* 0x00000005ff187819 */ /* 0x000fe40000011618 */
[----:B------:R-:W-:-:S03]  /*4230*/  LOP3.LUT R25, R25, 0x7, RZ, 0xc0, !PT ;  /* 0x0000000719197812 */ /* 0x000fc600078ec0ff */
[C---:B------:R-:W-:Y:S02]  /*4240*/  IMAD.SHL.U32 R26, R24.reuse, 0x10, RZ ;  /* 0x00000010181a7824 */ /* 0x040fe400078e00ff */
[--C-:B------:R-:W-:Y:S01]  /*4250*/  IMAD R27, R24, -0x10, -R25.reuse ;  /* 0xfffffff0181b7824 */ /* 0x100fe200078e0a19 */
[--C-:B------:R-:W-:Y:S02]  /*4260*/  SHF.R.U32.HI R24, RZ, 0x7, R2.reuse ;  /* 0x00000007ff187819 */ /* 0x100fe40000011602 */
[----:B------:R-:W-:Y:S02]  /*4270*/  LOP3.LUT R25, R26, 0xfffffff0, R25, 0xe2, !PT ;  /* 0xfffffff01a197812 */ /* 0x000fe400078ee219 */
[----:B------:R-:W-:Y:S02]  /*4280*/  LOP3.LUT R24, R24, 0x1, RZ, 0xc0, !PT ;  /* 0x0000000118187812 */ /* 0x000fe400078ec0ff */
[----:B------:R-:W-:-:S03]  /*4290*/  SHF.R.U32.HI R26, RZ, 0x1, R2 ;  /* 0x00000001ff1a7819 */ /* 0x000fc60000011602 */
[----:B------:R-:W-:Y:S01]  /*42a0*/  IMAD R27, R24, -0x40, R27 ;  /* 0xffffffc0181b7824 */ /* 0x000fe200078e021b */
[----:B------:R-:W-:Y:S02]  /*42b0*/  LOP3.LUT R24, R2, 0x3, RZ, 0xc0, !PT ;  /* 0x0000000302187812 */ /* 0x000fe400078ec0ff */
[----:B------:R-:W-:Y:S01]  /*42c0*/  LOP3.LUT R25, R25, 0x40, R26, 0xf8, !PT ;  /* 0x0000004019197812 */ /* 0x000fe200078ef81a */
[----:B---3--:R-:W-:Y:S02]  /*42d0*/  IMAD.SHL.U32 R44, R3, 0x80, RZ ;  /* 0x00000080032c7824 */ /* 0x008fe400078e00ff */
[----:B------:R0:W5:Y:S01]  /*42e0*/  LDL.LU R3, [R1+0x90] ;  /* 0x0000900001037983 */ /* 0x0001620000300800 */
[----:B------:R-:W-:Y:S02]  /*42f0*/  UIMAD UR5, UR10, UR14, URZ ;  /* 0x0000000e0a0572a4 */ /* 0x000fe4000f8e023f */
[----:B------:R-:W-:Y:S01]  /*4300*/  IMAD.U32 R37, RZ, RZ, UR14 ;  /* 0x0000000eff257e24 */ /* 0x000fe2000f8e00ff */
[----:B------:R-:W-:Y:S01]  /*4310*/  LOP3.LUT R34, R25, R44, RZ, 0xfc, !PT ;  /* 0x0000002c19227212 */ /* 0x000fe200078efcff */
[----:B------:R0:W5:Y:S01]  /*4320*/  LDL.LU R2, [R1+0x8c] ;  /* 0x00008c0001027983 */ /* 0x0001620000300800 */
[----:B------:R-:W-:-:S02]  /*4330*/  UISETP.LT.U32.AND UP0, UPT, UR12, 0xa, UP0 ;  /* 0x0000000a0c00788c */ /* 0x000fc40008701070 */
[----:B------:R-:W-:Y:S01]  /*4340*/  UIMAD UR8, UR23, UR15, UR5 ;  /* 0x0000000f170872a4 */ /* 0x000fe2000f8e0205 */
[----:B------:R-:W-:Y:S01]  /*4350*/  SHF.R.S32.HI R35, RZ, 0x1f, R34 ;  /* 0x0000001fff237819 */ /* 0x000fe20000011422 */
[----:B------:R-:W-:Y:S01]  /*4360*/  UIMAD.WIDE.U32 UR6, UR9, -0x33333333, URZ ;  /* 0xcccccccd090678a5 */ /* 0x000fe2000f8e003f */
[----:B--2---:R-:W-:Y:S02]  /*4370*/  IMAD.SHL.U32 R45, R0, 0x100, RZ ;  /* 0x00000100002d7824 */ /* 0x004fe400078e00ff */
[----:B------:R0:W5:Y:S03]  /*4380*/  LDL.LU R0, [R1+0x88] ;  /* 0x0000880001007983 */ /* 0x0001660000300800 */
[----:B----4-:R-:W-:-:S04]  /*4390*/  ISETP.GE.AND P0, PT, R45, R28, PT ;  /* 0x0000001c2d00720c */ /* 0x010fc80003f06270 */
[----:B------:R-:W-:Y:S01]  /*43a0*/  ISETP.GE.OR P0, PT, R44, UR11, P0 ;  /* 0x0000000b2c007c0c */ /* 0x000fe20008706670 */
[----:B------:R-:W-:Y:S01]  /*43b0*/  USEL UR5, URZ, 0x1, !UP0 ;  /* 0x000000013f057887 */ /* 0x000fe2000c000000 */
[----:B------:R-:W-:Y:S01]  /*43c0*/  IMAD.WIDE.U32 R36, R37, UR23, R34 ;  /* 0x0000001725247c25 */ /* 0x000fe2000f8e0022 */
[----:B------:R-:W-:Y:S02]  /*43d0*/  USHF.R.U32.HI UR6, URZ, 0x3, UR7 ;  /* 0x000000033f067899 */ /* 0x000fe40008011607 */
[----:B------:R-:W-:Y:S01]  /*43e0*/  ULOP3.LUT UR4, UR4, UR5, URZ, 0x3c, !UPT ;  /* 0x0000000504047292 */ /* 0x000fe2000f8e3c3f */
[----:B------:R-:W-:Y:S01]  /*43f0*/  IMAD R24, R24, -0x2, R28 ;  /* 0xfffffffe18187824 */ /* 0x000fe200078e021c */
[----:B------:R-:W-:Y:S01]  /*4400*/  UIMAD UR5, UR6, -0xa, UR9 ;  /* 0xfffffff6060578a4 */ /* 0x000fe2000f8e0209 */
[----:B------:R-:W-:Y:S01]  /*4410*/  VIADD R37, R37, UR8 ;  /* 0x0000000825257c36 */ /* 0x000fe20008000000 */
[----:B------:R-:W-:Y:S01]  /*4420*/  @UP1 ULOP3.LUT UR4, UR4, 0x1, UR6, 0x78, !UPT ;  /* 0x0000000104041892 */ /* 0x000fe2000f8e7806 */
[----:B------:R-:W-:Y:S01]  /*4430*/  IADD3 R44, -R44, UR11, R27 ;  /* 0x0000000b2c2c7c10 */ /* 0x000fe2000fffe11b */
[----:B------:R-:W-:-:S02]  /*4440*/  WARPGROUP.DEPBAR.LE gsb0, 0x0 ;  /* 0x00008000000079c5 */ /* 0x000fc40000010000 */
[----:B------:R-:W-:Y:S02]  /*4450*/  IMAD.IADD R45, R24, 0x1, -R45 ;  /* 0x00000001182d7824 */ /* 0x000fe400078e0a2d */
[----:B------:R-:W-:Y:S01]  /*4460*/  IMAD.MOV.U32 R51, RZ, RZ, -0x1 ;  /* 0xffffffffff337424 */ /* 0x000fe200078e00ff */
[----:B0-----:R-:W-:Y:S06]  /*4470*/  @P0 BRA `(.L_x_24) ;  /* 0x000000b000a80947 */ /* 0x001fec0003800000 */
[----:B-----5:R0:W-:Y:S01]  /*4480*/  STL [R1+0x8c], R2 ;  /* 0x00008c0201007387 */ /* 0x0201e20000100800 */
[----:B------:R-:W1:Y:S03]  /*4490*/  LDC.64 R32, c[0x0][0x6c8] ;  /* 0x0001b200ff207b82 */ /* 0x000e660000000a00 */
[----:B0-----:R-:W2:Y:S04]  /*44a0*/  LDL.LU R2, [R1+0x7c] ;  /* 0x00007c0001027983 */ /* 0x001ea80000300800 */
[----:B------:R0:W-:Y:S02]  /*44b0*/  STL [R1+0x88], R0 ;  /* 0x0000880001007387 */ /* 0x0001e40000100800 */
[----:B0-----:R-:W0:Y:S02]  /*44c0*/  S2R R0, SR_TID.X ;  /* 0x0000000000007919 */ /* 0x001e240000002100 */
[----:B0-----:R-:W-:Y:S01]  /*44d0*/  SHF.L.U32 R47, R0, 0x1, RZ ;  /* 0x00000001002f7819 */ /* 0x001fe200000006ff */
[----:B--2---:R-:W-:-:S02]  /*44e0*/  IMAD.WIDE R24, R2, 0x100, RZ ;  /* 0x0000010002187825 */ /* 0x004fc400078e02ff */
[----:B------:R0:W5:Y:S04]  /*44f0*/  LDL.LU R2, [R1+0x8c] ;  /* 0x00008c0001027983 */ /* 0x0001680000300800 */
[----:B------:R0:W5:Y:S01]  /*4500*/  LDL.LU R0, [R1+0x88] ;  /* 0x0000880001007983 */ /* 0x0001620000300800 */
[----:B------:R-:W-:Y:S01]  /*4510*/  FSETP.NEU.AND P0, PT, RZ, UR20, PT ;  /* 0x00000014ff007c0b */ /* 0x000fe2000bf0d000 */
[----:B-1----:R-:W-:Y:S01]  /*4520*/  IMAD R26, R25, R32, RZ ;  /* 0x00000020191a7224 */ /* 0x002fe200078e02ff */
[----:B------:R-:W-:Y:S01]  /*4530*/  LOP3.LUT R47, R24, 0x6, R47, 0xf8, !PT ;  /* 0x00000006182f7812 */ /* 0x000fe200078ef82f */
[----:B------:R-:W-:Y:S01]  /*4540*/  BSSY B0, `(.L_x_24) ;  /* 0x0000b1d000007945 */ /* 0x000fe20003800000 */
[----:B------:R-:W-:-:S03]  /*4550*/  ISETP.GT.AND P1, PT, R45, RZ, PT ;  /* 0x000000ff2d00720c */ /* 0x000fc60003f24270 */
[----:B------:R-:W-:Y:S01]  /*4560*/  IMAD.WIDE.U32 R36, R47, R32, R36 ;  /* 0x000000202f247225 */ /* 0x000fe200078e0024 */
[----:B------:R-:W-:-:S03]  /*4570*/  ISETP.GT.AND P2, PT, R44, RZ, P1 ;  /* 0x000000ff2c00720c */ /* 0x000fc60000f44270 */
[----:B------:R-:W-:-:S04]  /*4580*/  IMAD R27, R47, R33, R26 ;  /* 0x000000212f1b7224 */ /* 0x000fc800078e021a */
[----:B------:R-:W-:Y:S01]  /*4590*/  IMAD.IADD R43, R37, 0x1, R27 ;  /* 0x00000001252b7824 */ /* 0x000fe200078e021b */
[----:B0-----:R-:W-:Y:S06]  /*45a0*/  @!P0 BRA `(.L_x_25) ;  /* 0x0000008800a08947 */ /* 0x001fec0003800000 */
[----:B------:R-:W0:Y:S01]  /*45b0*/  LDC.64 R30, c[0x0][0x6b0] ;  /* 0x0001ac00ff1e7b82 */ /* 0x000e220000000a00 */
[----:B------:R-:W-:Y:S01]  /*45c0*/  ULDC.64 UR8, c[0x0][0x6b8] ;  /* 0x0001ae0000087ab9 */ /* 0x000fe20000000a00 */
[----:B------:R-:W-:Y:S01]  /*45d0*/  ULDC.64 UR14, c[0x0][0x6c0] ;  /* 0x0001b000000e7ab9 */ /* 0x000fe20000000a00 */
[----:B------:R-:W-:Y:S02]  /*45e0*/  UIMAD UR6, UR10, UR8, URZ ;  /* 0x000000080a0672a4 */ /* 0x000fe4000f8e023f */
[----:B------:R-:W-:Y:S01]  /*45f0*/  IMAD.U32 R46, RZ, RZ, UR8 ;  /* 0x00000008ff2e7e24 */ /* 0x000fe2000f8e00ff */
[----:B------:R-:W-:Y:S01]  /*4600*/  ULDC.64 UR10, c[0x0][0x6a8] ;  /* 0x0001aa00000a7ab9 */ /* 0x000fe20000000a00 */
[----:B------:R-:W-:Y:S02]  /*4610*/  UIMAD UR6, UR23, UR9, UR6 ;  /* 0x00000009170672a4 */ /* 0x000fe4000f8e0206 */
[----:B------:R-:W-:Y:S01]  /*4620*/  IMAD.WIDE.U32 R28, R46, UR23, R34 ;  /* 0x000000172e1c7c25 */ /* 0x000fe2000f8e0022 */
[----:B------:R-:W1:Y:S03]  /*4630*/  LDC.64 R52, c[0x0][0x6b0] ;  /* 0x0001ac00ff347b82 */ /* 0x000e660000000a00 */
[----:B------:R-:W-:-:S02]  /*4640*/  IMAD.MOV.U32 R26, RZ, RZ, R28 ;  /* 0x000000ffff1a7224 */ /* 0x000fc400078e001c */
[----:B------:R-:W-:Y:S02]  /*4650*/  VIADD R27, R29, UR6 ;  /* 0x000000061d1b7c36 */ /* 0x000fe40008000000 */
[----:B0-----:R-:W-:-:S04]  /*4660*/  IMAD R24, R25, R30, RZ ;  /* 0x0000001e19187224 */ /* 0x001fc800078e02ff */
[C---:B------:R-:W-:Y:S02]  /*4670*/  IMAD R49, R47.reuse, R31, R24 ;  /* 0x0000001f2f317224 */ /* 0x040fe400078e0218 */
[----:B------:R-:W-:-:S04]  /*4680*/  IMAD.WIDE.U32 R24, R47, R30, R26 ;  /* 0x0000001e2f187225 */ /* 0x000fc800078e001a */
[----:B------:R-:W-:Y:S01]  /*4690*/  IMAD.IADD R25, R25, 0x1, R49 ;  /* 0x0000000119197824 */ /* 0x000fe200078e0231 */
[----:B------:R-:W-:-:S04]  /*46a0*/  LEA R38, P0, R24, UR10, 0x2 ;  /* 0x0000000a18267c11 */ /* 0x000fc8000f8010ff */
[----:B------:R-:W-:-:S05]  /*46b0*/  LEA.HI.X R39, R24, UR11, R25, 0x2, P0 ;  /* 0x0000000b18277c11 */ /* 0x000fca00080f1419 */
[----:B------:R1:W2:Y:S01]  /*46c0*/  @P2 LDG.E.LTC128B R37, desc[UR18][R38.64] ;  /* 0x0000001226252981 */ /* 0x0002a2000c1e1920 */
[C---:B------:R-:W-:Y:S01]  /*46d0*/  LEA R24, P0, R36.reuse, UR14, 0x2 ;  /* 0x0000000e24187c11 */ /* 0x040fe2000f8010ff */
[----:B------:R-:W-:Y:S03]  /*46e0*/  BSSY B1, `(.L_x_26) ;  /* 0x0000014000017945 */ /* 0x000fe60003800000 */
[----:B------:R-:W-:Y:S02]  /*46f0*/  LEA.HI.X R25, R36, UR15, R43, 0x2, P0 ;  /* 0x0000000f24197c11 */ /* 0x000fe400080f142b */
[----:B------:R-:W-:Y:S02]  /*4700*/  ISETP.GT.AND P0, PT, R45, 0x1, PT ;  /* 0x000000012d00780c */ /* 0x000fe40003f04270 */
[----:B------:R-:W-:Y:S01]  /*4710*/  LEA R36, P4, R32, R24, 0x2 ;  /* 0x0000001820247211 */ /* 0x000fe200078810ff */
[----:B-1----:R-:W-:-:S04]  /*4720*/  IMAD.WIDE.U32 R38, R47, R30, R52 ;  /* 0x0000001e2f267225 */ /* 0x002fc800078e0034 */
[----:B------:R-:W-:Y:S02]  /*4730*/  IMAD.IADD R57, R49, 0x1, R39 ;  /* 0x0000000131397824 */ /* 0x000fe400078e0227 */
[----:B--2---:R-:W-:Y:S01]  /*4740*/  FMUL R41, R37, UR20 ;  /* 0x0000001425297c20 */ /* 0x004fe20008400000 */
[----:B------:R-:W-:-:S03]  /*4750*/  MOV R48, R37 ;  /* 0x0000002500307202 */ /* 0x000fc60000000f00 */
[----:B-----5:R-:W-:Y:S01]  /*4760*/  FFMA R55, R2, UR21, R41 ;  /* 0x0000001502377c23 */ /* 0x020fe20008000029 */
[----:B------:R-:W-:Y:S01]  /*4770*/  IADD3 R2, P5, R28, R38, RZ ;  /* 0x000000261c027210 */ /* 0x000fe20007fbe0ff */
[----:B------:R-:W-:-:S03]  /*4780*/  IMAD.WIDE.U32 R40, R47, R30, R34 ;  /* 0x0000001e2f287225 */ /* 0x000fc600078e0022 */
[----:B------:R0:W-:Y:S01]  /*4790*/  @P2 STG.E desc[UR18][R24.64], R55 ;  /* 0x0000003718002986 */ /* 0x0001e2000c101912 */
[----:B------:R-:W-:Y:S01]  /*47a0*/  ISETP.GT.AND P2, PT, R44, RZ, P0 ;  /* 0x000000ff2c00720c */ /* 0x000fe20000744270 */
[----:B------:R-:W-:Y:S01]  /*47b0*/  IMAD.X R43, R57, 0x1, R27, P5 ;  /* 0x00000001392b7824 */ /* 0x000fe200028e061b */
[----:B------:R-:W-:Y:S01]  /*47c0*/  LEA R42, P5, R2, UR10, 0x2 ;  /* 0x0000000a022a7c11 */ /* 0x000fe2000f8a10ff */
[----:B------:R-:W-:-:S03]  /*47d0*/  IMAD.IADD R41, R49, 0x1, R41 ;  /* 0x0000000131297824 */ /* 0x000fc600078e0229 */
[----:B------:R-:W-:Y:S01]  /*47e0*/  LEA.HI.X R43, R2, UR11, R43, 0x2, P5 ;  /* 0x0000000b022b7c11 */ /* 0x000fe2000a8f142b */
[----:B------:R-:W-:-:S06]  /*47f0*/  IMAD.WIDE.U32 R40, R46, UR23, R40 ;  /* 0x000000172e287c25 */ /* 0x000fcc000f8e0028 */
[----:B0-----:R-:W-:Y:S05]  /*4800*/  @!P2 BRA `(.L_x_27) ;  /* 0x000000000004a947 */ /* 0x001fea0003800000 */
[----:B------:R0:W5:Y:S02]  /*4810*/  LDG.E.LTC128B R48, desc[UR18][R42.64] ;  /* 0x000000122a307981 */ /* 0x000164000c1e1920 */
.L_x_27:
[----:B------:R-:W-:Y:S05]  /*4820*/  BSYNC B1 ;  /* 0x0000000000017941 */ /* 0x000fea0003800000 */
.L_x_26:
[----:B0----5:R-:W-:Y:S01]  /*4830*/  FMUL R42, R48, UR20 ;  /* 0x00000014302a7c20 */ /* 0x021fe20008400000 */
[----:B------:R-:W-:Y:S01]  /*4840*/  LEA.HI.X R37, R32, R25, R33, 0x2, P4 ;  /* 0x0000001920257211 */ /* 0x000fe200020f1421 */
[----:B------:R-:W-:Y:S01]  /*4850*/  VIADD R41, R41, UR6 ;  /* 0x0000000629297c36 */ /* 0x000fe20008000000 */
[----:B------:R-:W-:Y:S01]  /*4860*/  ISETP.GT.AND P1, PT, R44, 0x8, P1 ;  /* 0x000000082c00780c */ /* 0x000fe20000f24270 */
[----:B------:R-:W-:Y:S01]  /*4870*/  FFMA R55, R3, UR21, R42 ;  /* 0x0000001503377c23 */ /* 0x000fe2000800002a */
[----:B------:R-:W-:Y:S01]  /*4880*/  LEA R2, P4, R40, UR10, 0x2 ;  /* 0x0000000a28027c11 */ /* 0x000fe2000f8810ff */
[----:B------:R-:W-:Y:S01]  /*4890*/  BSSY B1, `(.L_x_28) ;  /* 0x0000008000017945 */ /* 0x000fe20003800000 */
[----:B------:R-:W-:Y:S02]  /*48a0*/  IADD3 R42, P5, R34, R38, RZ ;  /* 0x00000026222a7210 */ /* 0x000fe40007fbe0ff */
[----:B------:R0:W-:Y:S01]  /*48b0*/  @P2 STG.E desc[UR18][R36.64], R55 ;  /* 0x0000003724002986 */ /* 0x0001e2000c101912 */
[----:B------:R-:W-:Y:S01]  /*48c0*/  LEA.HI.X R3, R40, UR11, R41, 0x2, P4 ;  /* 0x0000000b28037c11 */ /* 0x000fe2000a0f1429 */
[----:B------:R-:W-:-:S02]  /*48d0*/  IMAD.MOV.U32 R40, RZ, RZ, R48 ;  /* 0x000000ffff287224 */ /* 0x000fc400078e0030 */
[----:B------:R-:W-:-:S03]  /*48e0*/  IMAD.X R43, R35, 0x1, R57, P5 ;  /* 0x00000001232b7824 */ /* 0x000fc600028e0639 */
[----:B------:R-:W-:Y:S05]  /*48f0*/  @!P1 BRA `(.L_x_29) ;  /* 0x0000000000049947 */ /* 0x000fea0003800000 */
[----:B------:R1:W5:Y:S02]  /*4900*/  LDG.E.LTC128B R40, desc[UR18][R2.64+0x20] ;  /* 0x0000201202287981 */ /* 0x000364000c1e1920 */
.L_x_29:
[----:B------:R-:W-:Y:S05]  /*4910*/  BSYNC B1 ;  /* 0x0000000000017941 */ /* 0x000fea0003800000 */
.L_x_28:
[----:B-1---5:R-:W-:Y:S01]  /*4920*/  FMUL R3, R40, UR20 ;  /* 0x0000001428037c20 */ /* 0x022fe20008400000 */
[----:B------:R-:W-:Y:S01]  /*4930*/  ISETP.GT.AND P0, PT, R44, 0x8, P0 ;  /* 0x000000082c00780c */ /* 0x000fe20000704270 */
[----:B------:R-:W-:Y:S01]  /*4940*/  IMAD.MOV.U32 R39, RZ, RZ, R57 ;  /* 0x000000ffff277224 */ /* 0x000fe200078e0039 */
[----:B------:R-:W-:Y:S01]  /*4950*/  ISETP.GT.AND P2, PT, R45, 0x8, PT ;  /* 0x000000082d00780c */ /* 0x000fe20003f44270 */
[----:B0-----:R-:W-:Y:S01]  /*4960*/  FFMA R55, R4, UR21, R3 ;  /* 0x0000001504377c23 */ /* 0x001fe20008000003 */
[----:B------:R-:W-:Y:S01]  /*4970*/  IMAD.WIDE.U32 R42, R46, UR23, R42 ;  /* 0x000000172e2a7c25 */ /* 0x000fe2000f8e002a */
[----:B------:R-:W-:Y:S01]  /*4980*/  BSSY B1, `(.L_x_30) ;  /* 0x000000d000017945 */ /* 0x000fe20003800000 */
[----:B------:R-:W-:Y:S02]  /*4990*/  ISETP.GT.AND P4, PT, R44, RZ, P2 ;  /* 0x000000ff2c00720c */ /* 0x000fe40001784270 */
[----:B------:R0:W-:Y:S01]  /*49a0*/  @P1 STG.E desc[UR18][R24.64+0x20], R55 ;  /* 0x0000203718001986 */ /* 0x0001e2000c101912 */
[----:B------:R-:W-:Y:S01]  /*49b0*/  IMAD.WIDE.U32 R38, R30, 0x7, R38 ;  /* 0x000000071e267825 */ /* 0x000fe200078e0026 */
[----:B------:R-:W-:-:S03]  /*49c0*/  LEA R2, P5, R42, UR10, 0x2 ;  /* 0x0000000a2a027c11 */ /* 0x000fc6000f8a10ff */
[----:B------:R-:W-:Y:S01]  /*49d0*/  IMAD R48, R31, 0x7, RZ ;  /* 0x000000071f307824 */ /* 0x000fe200078e02ff */
[----:B------:R-:W-:Y:S01]  /*49e0*/  IADD3 R41, P6, R28, R38, RZ ;  /* 0x000000261c297210 */ /* 0x000fe20007fde0ff */
[----:B------:R-:W-:Y:S02]  /*49f0*/  VIADD R3, R43, UR6 ;  /* 0x000000062b037c36 */ /* 0x000fe40008000000 */
[----:B------:R-:W-:-:S03]  /*4a00*/  IMAD.IADD R43, R39, 0x1, R48 ;  /* 0x00000001272b7824 */ /* 0x000fc600078e0230 */
[----:B------:R-:W-:Y:S01]  /*4a10*/  LEA.HI.X R3, R42, UR11, R3, 0x2, P5 ;  /* 0x0000000b2a037c11 */ /* 0x000fe2000a8f1403 */
[----:B------:R-:W-:Y:S01]  /*4a20*/  IMAD.X R42, R43, 0x1, R27, P6 ;  /* 0x000000012b2a7824 */ /* 0x000fe200030e061b */
[----:B0-----:R-:W-:Y:S06]  /*4a30*/  @!P0 BRA `(.L_x_31) ;  /* 0x0000000000048947 */ /* 0x001fec0003800000 */
[----:B------:R0:W5:Y:S02]  /*4a40*/  LDG.E.LTC128B R40, desc[UR18][R2.64+0x20] ;  /* 0x0000201202287981 */ /* 0x000164000c1e1920 */
.L_x_31:
[----:B------:R-:W-:Y:S05]  /*4a50*/  BSYNC B1 ;  /* 0x0000000000017941 */ /* 0x000fea0003800000 */
.L_x_30:
[----:B-----5:R-:W-:Y:S01]  /*4a60*/  FMUL R4, R40, UR20 ;  /* 0x0000001428047c20 */ /* 0x020fe20008400000 */
[----:B0-----:R-:W-:Y:S01]  /*4a70*/  LEA R2, P1, R41, UR10, 0x2 ;  /* 0x0000000a29027c11 */ /* 0x001fe2000f8210ff */
[----:B------:R-:W-:Y:S01]  /*4a80*/  IMAD.MOV.U32 R54, RZ, RZ, R40 ;  /* 0x000000ffff367224 */ /* 0x000fe200078e0028 */
[----:B------:R-:W-:Y:S01]  /*4a90*/  MOV R24, R36 ;  /* 0x0000002400187202 */ /* 0x000fe20000000f00 */
[----:B------:R-:W-:Y:S01]  /*4aa0*/  FFMA R39, R5, UR21, R4 ;  /* 0x0000001505277c23 */ /* 0x000fe20008000004 */
[----:B------:R-:W-:Y:S01]  /*4ab0*/  IMAD.MOV.U32 R25, RZ, RZ, R37 ;  /* 0x000000ffff197224 */ /* 0x000fe200078e0025 */
[----:B------:R-:W-:-:S04]  /*4ac0*/  LEA.HI.X R3, R41, UR11, R42, 0x2, P1 ;  /* 0x0000000b29037c11 */ /* 0x000fc800088f142a */
[----:B------:R0:W-:Y:S04]  /*4ad0*/  @P0 STG.E desc[UR18][R24.64+0x20], R39 ;  /* 0x0000202718000986 */ /* 0x0001e8000c101912 */
[----:B------:R1:W2:Y:S01]  /*4ae0*/  @P4 LDG.E.LTC128B R54, desc[UR18][R2.64] ;  /* 0x0000001202364981 */ /* 0x0002a2000c1e1920 */
[----:B------:R-:W-:Y:S01]  /*4af0*/  IADD3 R4, P0, R38, R30, RZ ;  /* 0x0000001e26047210 */ /* 0x000fe20007f1e0ff */
[----:B------:R-:W-:Y:S01]  /*4b00*/  IMAD R50, R33, 0x1c, RZ ;  /* 0x0000001c21327824 */ /* 0x000fe200078e02ff */
[----:B------:R-:W-:Y:S02]  /*4b10*/  ISETP.GT.AND P1, PT, R45, 0x9, PT ;  /* 0x000000092d00780c */ /* 0x000fe40003f24270 */
[----:B------:R-:W-:Y:S01]  /*4b20*/  IADD3 R38, P5, R4, R28, RZ ;  /* 0x0000001c04267210 */ /* 0x000fe20007fbe0ff */
[----:B------:R-:W-:Y:S01]  /*4b30*/  IMAD.X R5, R43, 0x1, R31, P0 ;  /* 0x000000012b057824 */ /* 0x000fe200000e061f */
[----:B------:R-:W-:Y:S01]  /*4b40*/  ISETP.GT.AND P0, PT, R44, RZ, P1 ;  /* 0x000000ff2c00720c */ /* 0x000fe20000f04270 */
[----:B-1----:R-:W-:-:S04]  /*4b50*/  IMAD.WIDE.U32 R2, R32, 0x1c, R24 ;  /* 0x0000001c20027825 */ /* 0x002fc800078e0018 */
[----:B------:R-:W-:Y:S01]  /*4b60*/  IMAD.X R41, R5, 0x1, R27, P5 ;  /* 0x0000000105297824 */ /* 0x000fe200028e061b */
[----:B0-----:R-:W-:Y:S01]  /*4b70*/  LEA R24, P5, R38, UR10, 0x2 ;  /* 0x0000000a26187c11 */ /* 0x001fe2000f8a10ff */
[----:B------:R-:W-:-:S03]  /*4b80*/  IMAD.IADD R3, R3, 0x1, R50 ;  /* 0x0000000103037824 */ /* 0x000fc600078e0232 */
[----:B------:R-:W-:Y:S01]  /*4b90*/  LEA.HI.X R25, R38, UR11, R41, 0x2, P5 ;  /* 0x0000000b26197c11 */ /* 0x000fe2000a8f1429 */
[----:B--2---:R-:W-:-:S04]  /*4ba0*/  FMUL R39, R54, UR20 ;  /* 0x0000001436277c20 */ /* 0x004fc80008400000 */
[----:B------:R-:W-:-:S05]  /*4bb0*/  FFMA R43, R6, UR21, R39 ;  /* 0x00000015062b7c23 */ /* 0x000fca0008000027 */
[----:B------:R0:W-:Y:S04]  /*4bc0*/  @P4 STG.E desc[UR18][R2.64], R43 ;  /* 0x0000002b02004986 */ /* 0x0001e8000c101912 */
[----:B------:R1:W2:Y:S01]  /*4bd0*/  @P0 LDG.E.LTC128B R54, desc[UR18][R24.64] ;  /* 0x0000001218360981 */ /* 0x0002a2000c1e1920 */
[----:B------:R-:W-:Y:S01]  /*4be0*/  SHF.L.U64.HI R33, R32, 0x5, R33 ;  /* 0x0000000520217819 */ /* 0x000fe20000010221 */
[----:B------:R-:W-:Y:S01]  /*4bf0*/  BSSY B1, `(.L_x_32) ;  /* 0x0000019000017945 */ /* 0x000fe20003800000 */
[----:B------:R-:W-:Y:S01]  /*4c00*/  ISETP.GT.AND P2, PT, R44, 0x8, P2 ;  /* 0x000000082c00780c */ /* 0x000fe20001744270 */
[----:B-1----:R-:W-:-:S04]  /*4c10*/  IMAD.WIDE.U32 R24, R30, 0x7, R52 ;  /* 0x000000071e187825 */ /* 0x002fc800078e0034 */
[----:B------:R-:W-:Y:S02]  /*4c20*/  IMAD.IADD R39, R48, 0x1, R25 ;  /* 0x0000000130277824 */ /* 0x000fe400078e0219 */
[----:B------:R-:W-:Y:S01]  /*4c30*/  IMAD.MOV.U32 R38, RZ, RZ, R24 ;  /* 0x000000ffff267224 */ /* 0x000fe200078e0018 */
[-C--:B------:R-:W-:Y:S01]  /*4c40*/  IADD3 R24, P5, R24, R30.reuse, RZ ;  /* 0x0000001e18187210 */ /* 0x080fe20007fbe0ff */
[----:B------:R-:W-:Y:S02]  /*4c50*/  IMAD.SHL.U32 R52, R32, 0x20, RZ ;  /* 0x0000002020347824 */ /* 0x000fe400078e00ff */
[----:B------:R-:W-:-:S04]  /*4c60*/  IMAD.WIDE.U32 R40, R47, R30, R38 ;  /* 0x0000001e2f287225 */ /* 0x000fc800078e0026 */
[----:B------:R-:W-:Y:S01]  /*4c70*/  IMAD.X R25, R39, 0x1, R31, P5 ;  /* 0x0000000127197824 */ /* 0x000fe200028e061f */
[----:B------:R-:W-:Y:S01]  /*4c80*/  IADD3 R40, P4, R34, R40, RZ ;  /* 0x0000002822287210 */ /* 0x000fe20007f9e0ff */
[----:B0-----:R-:W-:-:S03]  /*4c90*/  IMAD.WIDE.U32 R42, R47, R30, R24 ;  /* 0x0000001e2f2a7225 */ /* 0x001fc600078e0018 */
[----:B------:R-:W-:Y:S02]  /*4ca0*/  IADD3.X R41, R35, R49, R41, P4, !PT ;  /* 0x0000003123297210 */ /* 0x000fe400027fe429 */
[----:B------:R-:W-:Y:S02]  /*4cb0*/  IADD3 R36, P4, R52, R36, RZ ;  /* 0x0000002434247210 */ /* 0x000fe40007f9e0ff */
[----:B------:R-:W-:Y:S01]  /*4cc0*/  IADD3 R6, P5, R34, R42, RZ ;  /* 0x0000002a22067210 */ /* 0x000fe20007fbe0ff */
[----:B------:R-:W-:Y:S01]  /*4cd0*/  IMAD.WIDE.U32 R40, R46, UR23, R40 ;  /* 0x000000172e287c25 */ /* 0x000fe2000f8e0028 */
[----:B------:R-:W-:-:S03]  /*4ce0*/  IADD3.X R37, R33, R37, RZ, P4, !PT ;  /* 0x0000002521257210 */ /* 0x000fc600027fe4ff */
[----:B------:R-:W-:Y:S01]  /*4cf0*/  VIADD R41, R41, UR6 ;  /* 0x0000000629297c36 */ /* 0x000fe20008000000 */
[----:B------:R-:W-:Y:S01]  /*4d00*/  LEA R42, P4, R40, UR10, 0x2 ;  /* 0x0000000a282a7c11 */ /* 0x000fe2000f8810ff */
[----:B--2---:R-:W-:-:S04]  /*4d10*/  FMUL R56, R54, UR20 ;  /* 0x0000001436387c20 */ /* 0x004fc80008400000 */
[----:B------:R-:W-:Y:S01]  /*4d20*/  FFMA R53, R7, UR21, R56 ;  /* 0x0000001507357c23 */ /* 0x000fe20008000038 */
[----:B------:R-:W-:Y:S02]  /*4d30*/  IADD3.X R7, R35, R49, R43, P5, !PT ;  /* 0x0000003123077210 */ /* 0x000fe40002ffe42b */
[----:B------:R-:W-:Y:S02]  /*4d40*/  LEA.HI.X R43, R40, UR11, R41, 0x2, P4 ;  /* 0x0000000b282b7c11 */ /* 0x000fe4000a0f1429 */
[----:B------:R0:W-:Y:S01]  /*4d50*/  @P0 STG.E desc[UR18][R36.64], R53 ;  /* 0x0000003524000986 */ /* 0x0001e2000c101912 */
[----:B------:R-:W-:Y:S05]  /*4d60*/  @!P2 BRA `(.L_x_33) ;  /* 0x000000000004a947 */ /* 0x000fea0003800000 */
[----:B------:R1:W5:Y:S02]  /*4d70*/  LDG.E.LTC128B R54, desc[UR18][R42.64+0x20] ;  /* 0x000020122a367981 */ /* 0x000364000c1e1920 */
.L_x_33:
[----:B------:R-:W-:Y:S05]  /*4d80*/  BSYNC B1 ;  /* 0x0000000000017941 */ /* 0x000fea0003800000 */
.L_x_32:
[----:B-----5:R-:W-:Y:S01]  /*4d90*/  FMUL R41, R54, UR20 ;  /* 0x0000001436297c20 */ /* 0x020fe20008400000 */
[----:B------:R-:W-:Y:S01]  /*4da0*/  ISETP.GT.AND P1, PT, R44, 0x8, P1 ;  /* 0x000000082c00780c */ /* 0x000fe20000f24270 */
[----:B------:R-:W-:Y:S01]  /*4db0*/  IMAD.WIDE.U32 R6, R46, UR23, R6 ;  /* 0x000000172e067c25 */ /* 0x000fe2000f8e0006 */
[----:B------:R-:W-:-:S03]  /*4dc0*/  ISETP.GT.AND P0, PT, R45, 0x10, PT ;  /* 0x000000102d00780c */ /* 0x000fc60003f04270 */
[----:B-1----:R-:W-:Y:S01]  /*4dd0*/  FFMA R43, R8, UR21, R41 ;  /* 0x00000015082b7c23 */ /* 0x002fe20008000029 */
[----:B------:R-:W-:Y:S01]  /*4de0*/  BSSY B1, `(.L_x_34) ;  /* 0x000000c000017945 */ /* 0x000fe20003800000 */
[----:B------:R-:W-:Y:S01]  /*4df0*/  IMAD.WIDE.U32 R4, R30, 0x7, R4 ;  /* 0x000000071e047825 */ /* 0x000fe200078e0004 */
[----:B------:R-:W-:Y:S02]  /*4e00*/  LEA R40, P5, R6, UR10, 0x2 ;  /* 0x0000000a06287c11 */ /* 0x000fe4000f8a10ff */
[----:B------:R1:W-:Y:S01]  /*4e10*/  @P2 STG.E desc[UR18][R2.64+0x20], R43 ;  /* 0x0000202b02002986 */ /* 0x0003e2000c101912 */
[----:B------:R-:W-:Y:S01]  /*4e20*/  VIADD R41, R7, UR6 ;  /* 0x0000000607297c36 */ /* 0x000fe20008000000 */
[----:B------:R-:W-:Y:S01]  /*4e30*/  IADD3 R7, P6, R28, R4, RZ ;  /* 0x000000041c077210 */ /* 0x000fe20007fde0ff */
[----:B------:R-:W-:Y:S01]  /*4e40*/  IMAD.IADD R42, R48, 0x1, R5 ;  /* 0x00000001302a7824 */ /* 0x000fe200078e0205 */
[----:B------:R-:W-:Y:S02]  /*4e50*/  ISETP.GT.AND P4, PT, R44, RZ, P0 ;  /* 0x000000ff2c00720c */ /* 0x000fe40000784270 */
[----:B------:R-:W-:Y:S01]  /*4e60*/  LEA.HI.X R41, R6, UR11, R41, 0x2, P5 ;  /* 0x0000000b06297c11 */ /* 0x000fe2000a8f1429 */
[----:B------:R-:W-:Y:S01]  /*4e70*/  IMAD.X R8, R42, 0x1, R27, P6 ;  /* 0x000000012a087824 */ /* 0x000fe200030e061b */
[----:B------:R-:W-:Y:S09]  /*4e80*/  @!P1 BRA `(.L_x_35) ;  /* 0x0000000000049947 */ /* 0x000ff20003800000 */
[----:B------:R2:W5:Y:S02]  /*4e90*/  LDG.E.LTC128B R54, desc[UR18][R40.64+0x20] ;  /* 0x0000201228367981 */ /* 0x000564000c1e1920 */
.L_x_35:
[----:B------:R-:W-:Y:S05]  /*4ea0*/  BSYNC B1 ;  /* 0x0000000000017941 */ /* 0x000fea0003800000 */
.L_x_34:
[----:B-1----:R-:W-:Y:S01]  /*4eb0*/  LEA R2, P2, R7, UR10, 0x2 ;  /* 0x0000000a07027c11 */ /* 0x002fe2000f8410ff */
[----:B-----5:R-:W-:-:S03]  /*4ec0*/  FMUL R6, R54, UR20 ;  /* 0x0000001436067c20 */ /* 0x020fc60008400000 */
[----:B------:R-:W-:Y:S01]  /*4ed0*/  LEA.HI.X R3, R7, UR11, R8, 0x2, P2 ;  /* 0x0000000b07037c11 */ /* 0x000fe200090f1408 */
[----:B--2---:R-:W-:Y:S01]  /*4ee0*/  FFMA R41, R9, UR21, R6 ;  /* 0x0000001509297c23 */ /* 0x004fe20008000006 */
[----:B------:R-:W-:Y:S02]  /*4ef0*/  IMAD.MOV.U32 R8, RZ, RZ, R36 ;  /* 0x000000ffff087224 */ /* 0x000fe400078e0024 */
[----:B------:R-:W-:-:S05]  /*4f00*/  IMAD.MOV.U32 R9, RZ, RZ, R37 ;  /* 0x000000ffff097224 */ /* 0x000fca00078e0025 */
[----:B------:R1:W-:Y:S04]  /*4f10*/  @P1 STG.E desc[UR18][R8.64+0x20], R41 ;  /* 0x0000202908001986 */ /* 0x0003e8000c101912 */
[----:B------:R2:W3:Y:S01]  /*4f20*/  @P4 LDG.E.LTC128B R54, desc[UR18][R2.64] ;  /* 0x0000001202364981 */ /* 0x0004e2000c1e1920 */
[----:B------:R-:W-:Y:S01]  /*4f30*/  IMAD.WIDE.U32 R38, R30, 0x7, R38 ;  /* 0x000000071e267825 */ /* 0x000fe200078e0026 */
[----:B------:R-:W-:Y:S01]  /*4f40*/  IADD3 R4, P2, R4, R30, RZ ;  /* 0x0000001e04047210 */ /* 0x000fe20007f5e0ff */
[----:B------:R-:W-:Y:S02]  /*4f50*/  BSSY B1, `(.L_x_36) ;  /* 0x0000017000017945 */ /* 0x000fe40003800000 */
[----:B------:R-:W-:-:S04]  /*4f60*/  IMAD.WIDE.U32 R24, R30, 0x7, R24 ;  /* 0x000000071e187825 */ /* 0x000fc800078e0018 */
[----:B-1----:R-:W-:Y:S01]  /*4f70*/  IMAD.WIDE.U32 R8, R32, 0x1c, R8 ;  /* 0x0000001c20087825 */ /* 0x002fe200078e0008 */
[-C--:B--2---:R-:W-:Y:S02]  /*4f80*/  IADD3 R2, P1, R38, R30.reuse, RZ ;  /* 0x0000001e26027210 */ /* 0x084fe40007f3e0ff */
[----:B------:R-:W-:Y:S01]  /*4f90*/  IADD3 R24, P6, R24, R30, RZ ;  /* 0x0000001e18187210 */ /* 0x000fe20007fde0ff */
[----:B------:R-:W-:Y:S01]  /*4fa0*/  IMAD.IADD R9, R50, 0x1, R9 ;  /* 0x0000000132097824 */ /* 0x000fe200078e0209 */
[C---:B------:R-:W-:Y:S01]  /*4fb0*/  IADD3.X R3, R31.reuse, R48, R39, P1, !PT ;  /* 0x000000301f037210 */ /* 0x040fe20000ffe427 */
[----:B------:R-:W-:Y:S01]  /*4fc0*/  IMAD.X R5, R42, 0x1, R31, P2 ;  /* 0x000000012a057824 */ /* 0x000fe200010e061f */
[----:B------:R-:W-:Y:S02]  /*4fd0*/  IADD3 R40, P2, R4, R28, RZ ;  /* 0x0000001c04287210 */ /* 0x000fe40007f5e0ff */
[----:B------:R-:W-:Y:S01]  /*4fe0*/  IADD3.X R25, R31, R48, R25, P6, !PT ;  /* 0x000000301f197210 */ /* 0x000fe200037fe419 */
[----:B------:R-:W-:-:S03]  /*4ff0*/  IMAD.WIDE.U32 R6, R47, R30, R2 ;  /* 0x0000001e2f067225 */ /* 0x000fc600078e0002 */
[----:B------:R-:W-:-:S04]  /*5000*/  IADD3 R6, P1, R34, R6, RZ ;  /* 0x0000000622067210 */ /* 0x000fc80007f3e0ff */
[----:B------:R-:W-:Y:S02]  /*5010*/  IADD3.X R7, R35, R49, R7, P1, !PT ;  /* 0x0000003123077210 */ /* 0x000fe40000ffe407 */
[----:B------:R-:W-:-:S04]  /*5020*/  ISETP.GT.AND P1, PT, R45, 0x11, PT ;  /* 0x000000112d00780c */ /* 0x000fc80003f24270 */
[----:B------:R-:W-:Y:S01]  /*5030*/  ISETP.GT.AND P5, PT, R44, RZ, P1 ;  /* 0x000000ff2c00720c */ /* 0x000fe20000fa4270 */
[----:B---3--:R-:W-:-:S04]  /*5040*/  FMUL R39, R54, UR20 ;  /* 0x0000001436277c20 */ /* 0x008fc80008400000 */
[----:B------:R-:W-:Y:S01]  /*5050*/  FFMA R41, R10, UR21, R39 ;  /* 0x000000150a297c23 */ /* 0x000fe20008000027 */
[----:B------:R-:W-:Y:S02]  /*5060*/  IADD3.X R39, R5, R27, RZ, P2, !PT ;  /* 0x0000001b05277210 */ /* 0x000fe400017fe4ff */
[C---:B------:R-:W-:Y:S02]  /*5070*/  LEA R38, P2, R40.reuse, UR10, 0x2 ;  /* 0x0000000a28267c11 */ /* 0x040fe4000f8410ff */
[----:B------:R1:W-:Y:S02]  /*5080*/  @P4 STG.E desc[UR18][R8.64], R41 ;  /* 0x0000002908004986 */ /* 0x0003e4000c101912 */
[----:B------:R-:W-:Y:S01]  /*5090*/  LEA.HI.X R39, R40, UR11, R39, 0x2, P2 ;  /* 0x0000000b28277c11 */ /* 0x000fe200090f1427 */
[----:B------:R-:W-:Y:S08]  /*50a0*/  @!P5 BRA `(.L_x_37) ;  /* 0x000000000004d947 */ /* 0x000ff00003800000 */
[----:B------:R2:W5:Y:S02]  /*50b0*/  LDG.E.LTC128B R54, desc[UR18][R38.64] ;  /* 0x0000001226367981 */ /* 0x000564000c1e1920 */
.L_x_37:
[----:B------:R-:W-:Y:S05]  /*50c0*/  BSYNC B1 ;  /* 0x0000000000017941 */ /* 0x000fea0003800000 */
.L_x_36:
[----:B0-----:R-:W-:Y:S01]  /*50d0*/  IADD3 R36, P4, R36, R52, RZ ;  /* 0x0000003424247210 */ /* 0x001fe20007f9e0ff */
[----:B-----5:R-:W-:Y:S01]  /*50e0*/  FMUL R40, R54, UR20 ;  /* 0x0000001436287c20 */ /* 0x020fe20008400000 */
[----:B------:R-:W-:Y:S01]  /*50f0*/  ISETP.GT.AND P2, PT, R44, 0x8, P0 ;  /* 0x000000082c00780c */ /* 0x000fe20000744270 */
[----:B--2---:R-:W-:Y:S01]  /*5100*/  IMAD.WIDE.U32 R38, R47, R30, R24 ;  /* 0x0000001e2f267225 */ /* 0x004fe200078e0018 */
[----:B------:R-:W-:Y:S03]  /*5110*/  BSSY B1, `(.L_x_38) ;  /* 0x000000c000017945 */ /* 0x000fe60003800000 */
[----:B-1----:R-:W-:Y:S01]  /*5120*/  FFMA R41, R11, UR21, R40 ;  /* 0x000000150b297c23 */ /* 0x002fe20008000028 */
[----:B------:R-:W-:Y:S01]  /*5130*/  IMAD.X R37, R37, 0x1, R33, P4 ;  /* 0x0000000125257824 */ /* 0x000fe200020e0621 */
[----:B------:R-:W-:Y:S01]  /*5140*/  IADD3 R10, P4, R34, R38, RZ ;  /* 0x00000026220a7210 */ /* 0x000fe20007f9e0ff */
[----:B------:R-:W-:-:S03]  /*5150*/  IMAD.WIDE.U32 R6, R46, UR23, R6 ;  /* 0x000000172e067c25 */ /* 0x000fc6000f8e0006 */
[----:B------:R0:W-:Y:S01]  /*5160*/  @P5 STG.E desc[UR18][R36.64], R41 ;  /* 0x0000002924005986 */ /* 0x0001e2000c101912 */
[----:B------:R-:W-:Y:S01]  /*5170*/  VIADD R7, R7, UR6 ;  /* 0x0000000607077c36 */ /* 0x000fe20008000000 */
[C---:B------:R-:W-:Y:S02]  /*5180*/  LEA R38, P0, R6.reuse, UR10, 0x2 ;  /* 0x0000000a06267c11 */ /* 0x040fe4000f8010ff */
[----:B------:R-:W-:Y:S02]  /*5190*/  IADD3.X R11, R35, R49, R39, P4, !PT ;  /* 0x00000031230b7210 */ /* 0x000fe400027fe427 */
[----:B------:R-:W-:Y:S01]  /*51a0*/  LEA.HI.X R39, R6, UR11, R7, 0x2, P0 ;  /* 0x0000000b06277c11 */ /* 0x000fe200080f1407 */
[----:B------:R-:W-:Y:S08]  /*51b0*/  @!P2 BRA `(.L_x_39) ;  /* 0x000000000004a947 */ /* 0x000ff00003800000 */
[----:B------:R1:W5:Y:S02]  /*51c0*/  LDG.E.LTC128B R54, desc[UR18][R38.64+0x20] ;  /* 0x0000201226367981 */ /* 0x000364000c1e1920 */
.L_x_39:
[----:B------:R-:W-:Y:S05]  /*51d0*/  BSYNC B1 ;  /* 0x0000000000017941 */ /* 0x000fea0003800000 */
.L_x_38:
        /* <DEDUP_REMOVED lines=17> */
.L_x_41:
[----:B------:R-:W-:Y:S05]  /*52f0*/  BSYNC B1 ;  /* 0x0000000000017941 */ /* 0x000fea0003800000 */
.L_x_40:
[----:B-1---5:R-:W-:Y:S01]  /*5300*/  FMUL R8, R54, UR20 ;  /* 0x0000001436087c20 */ /* 0x022fe20008400000 */
[----:B--2---:R-:W-:Y:S01]  /*5310*/  LEA R6, P2, R11, UR10, 0x2 ;  /* 0x0000000a0b067c11 */ /* 0x004fe2000f8410ff */
[----:B------:R-:W-:Y:S02]  /*5320*/  IMAD.MOV.U32 R9, RZ, RZ, R37 ;  /* 0x000000ffff097224 */ /* 0x000fe400078e0025 */
[----:B------:R-:W-:Y:S01]  /*5330*/  FFMA R13, R13, UR21, R8 ;  /* 0x000000150d0d7c23 */ /* 0x000fe20008000008 */
[----:B------:R-:W-:Y:S01]  /*5340*/  IMAD.MOV.U32 R8, RZ, RZ, R36 ;  /* 0x000000ffff087224 */ /* 0x000fe200078e0024 */
[----:B------:R-:W-:-:S04]  /*5350*/  LEA.HI.X R7, R11, UR11, R10, 0x2, P2 ;  /* 0x0000000b0b077c11 */ /* 0x000fc800090f140a */
        /* <DEDUP_REMOVED lines=9> */
[----:B------:R-:W-:Y:S01]  /*53f0*/  IMAD.X R5, R12, 0x1, R31, P2 ;  /* 0x000000010c057824 */ /* 0x000fe200010e061f */
[----:B------:R-:W-:Y:S02]  /*5400*/  IADD3.X R7, R31, R48, R3, P1, !PT ;  /* 0x000000301f077210 */ /* 0x000fe40000ffe403 */
[----:B------:R-:W-:Y:S02]  /*5410*/  IADD3 R9, R50, R9, RZ ;  /* 0x0000000932097210 */ /* 0x000fe40007ffe0ff */
[----:B------:R-:W-:Y:S01]  /*5420*/  IADD3 R13, P2, R4, R28, RZ ;  /* 0x0000001c040d7210 */ /* 0x000fe20007f5e0ff */
[----:B------:R-:W-:-:S03]  /*5430*/  IMAD.WIDE.U32 R2, R47, R30, R6 ;  /* 0x0000001e2f027225 */ /* 0x000fc600078e0006 */
[----:B------:R-:W-:-:S04]  /*5440*/  IADD3 R2, P1, R34, R2, RZ ;  /* 0x0000000222027210 */ /* 0x000fc80007f3e0ff */
[----:B------:R-:W-:Y:S02]  /*5450*/  IADD3.X R3, R35, R49, R3, P1, !PT ;  /* 0x0000003123037210 */ /* 0x000fe40000ffe403 */
[----:B------:R-:W-:-:S04]  /*5460*/  ISETP.GT.AND P1, PT, R45, 0x19, PT ;  /* 0x000000192d00780c */ /* 0x000fc80003f24270 */
[----:B------:R-:W-:Y:S01]  /*5470*/  ISETP.GT.AND P5, PT, R44, RZ, P1 ;  /* 0x000000ff2c00720c */ /* 0x000fe20000fa4270 */
[----:B---3--:R-:W-:-:S04]  /*5480*/  FMUL R11, R54, UR20 ;  /* 0x00000014360b7c20 */ /* 0x008fc80008400000 */
[----:B------:R-:W-:Y:S01]  /*5490*/  FFMA R39, R14, UR21, R11 ;  /* 0x000000150e277c23 */ /* 0x000fe2000800000b */
[----:B------:R-:W-:Y:S01]  /*54a0*/  IMAD.X R14, R5, 0x1, R27, P2 ;  /* 0x00000001050e7824 */ /* 0x000fe200010e061b */
[----:B------:R-:W-:Y:S02]  /*54b0*/  LEA R12, P2, R13, UR10, 0x2 ;  /* 0x0000000a0d0c7c11 */ /* 0x000fe4000f8410ff */
[----:B------:R-:W-:Y:S01]  /*54c0*/  IADD3.X R11, R31, R48, R25, P6, !PT ;  /* 0x000000301f0b7210 */ /* 0x000fe200037fe419 */
[----:B------:R1:W-:Y:S01]  /*54d0*/  @P4 STG.E desc[UR18][R8.64], R39 ;  /* 0x0000002708004986 */ /* 0x0003e2000c101912 */
[----:B------:R-:W-:Y:S02]  /*54e0*/  LEA.HI.X R13, R13, UR11, R14, 0x2, P2 ;  /* 0x0000000b0d0d7c11 */ /* 0x000fe400090f140e */
[----:B------:R-:W-:Y:S07]  /*54f0*/  @!P5 BRA `(.L_x_43) ;  /* 0x000000000004d947 */ /* 0x000fee0003800000 */
[----:B------:R2:W5:Y:S02]  /*5500*/  LDG.E.LTC128B R54, desc[UR18][R12.64] ;  /* 0x000000120c367981 */ /* 0x000564000c1e1920 */
.L_x_43:
[----:B------:R-:W-:Y:S05]  /*5510*/  BSYNC B1 ;  /* 0x0000000000017941 */ /* 0x000fea0003800000 */
.L_x_42:
[----:B------:R-:W-:Y:S01]  /*5520*/  IADD3 R24, P4, R36, R52, RZ ;  /* 0x0000003424187210 */ /* 0x000fe20007f9e0ff */
[----:B0----5:R-:W-:Y:S01]  /*5530*/  FMUL R36, R54, UR20 ;  /* 0x0000001436247c20 */ /* 0x021fe20008400000 */
[----:B------:R-:W-:Y:S01]  /*5540*/  ISETP.GT.AND P2, PT, R44, 0x8, P0 ;  /* 0x000000082c00780c */ /* 0x000fe20000744270 */
[----:B--2---:R-:W-:Y:S01]  /*5550*/  IMAD.WIDE.U32 R12, R47, R30, R10 ;  /* 0x0000001e2f0c7225 */ /* 0x004fe200078e000a */
[----:B------:R-:W-:Y:S03]  /*5560*/  BSSY B1, `(.L_x_44) ;  /* 0x000000c000017945 */ /* 0x000fe60003800000 */
[----:B------:R-:W-:Y:S02]  /*5570*/  IMAD.X R25, R37, 0x1, R33, P4 ;  /* 0x0000000125197824 */ /* 0x000fe400020e0621 */
[----:B------:R-:W-:Y:S01]  /*5580*/  FFMA R37, R15, UR21, R36 ;  /* 0x000000150f257c23 */ /* 0x000fe20008000024 */
[----:B------:R-:W-:Y:S01]  /*5590*/  IMAD.WIDE.U32 R2, R46, UR23, R2 ;  /* 0x000000172e027c25 */ /* 0x000fe2000f8e0002 */
[----:B------:R-:W-:-:S03]  /*55a0*/  IADD3 R12, P4, R34, R12, RZ ;  /* 0x0000000c220c7210 */ /* 0x000fc60007f9e0ff */
[----:B------:R0:W-:Y:S01]  /*55b0*/  @P5 STG.E desc[UR18][R24.64], R37 ;  /* 0x0000002518005986 */ /* 0x0001e2000c101912 */
[----:B------:R-:W-:Y:S01]  /*55c0*/  VIADD R3, R3, UR6 ;  /* 0x0000000603037c36 */ /* 0x000fe20008000000 */
[C---:B------:R-:W-:Y:S02]  /*55d0*/  LEA R14, P0, R2.reuse, UR10, 0x2 ;  /* 0x0000000a020e7c11 */ /* 0x040fe4000f8010ff */
[----:B------:R-:W-:Y:S02]  /*55e0*/  IADD3.X R13, R35, R49, R13, P4, !PT ;  /* 0x00000031230d7210 */ /* 0x000fe400027fe40d */
[----:B------:R-:W-:Y:S01]  /*55f0*/  LEA.HI.X R15, R2, UR11, R3, 0x2, P0 ;  /* 0x0000000b020f7c11 */ /* 0x000fe200080f1403 */
[----:B------:R-:W-:Y:S08]  /*5600*/  @!P2 BRA `(.L_x_45) ;  /* 0x000000000004a947 */ /* 0x000ff00003800000 */
[----:B------:R2:W5:Y:S02]  /*5610*/  LDG.E.LTC128B R54, desc[UR18][R14.64+0x20] ;  /* 0x000020120e367981 */ /* 0x000564000c1e1920 */
.L_x_45:
[----:B------:R-:W-:Y:S05]  /*5620*/  BSYNC B1 ;  /* 0x0000000000017941 */ /* 0x000fea0003800000 */
.L_x_44:
[----:B-----5:R-:W-:Y:S01]  /*5630*/  FMUL R3, R54, UR20 ;  /* 0x0000001436037c20 */ /* 0x020fe20008400000 */
[----:B------:R-:W-:Y:S01]  /*5640*/  ISETP.GT.AND P1, PT, R44, 0x8, P1 ;  /* 0x000000082c00780c */ /* 0x000fe20000f24270 */
[----:B------:R-:W-:Y:S01]  /*5650*/  IMAD.WIDE.U32 R12, R46, UR23, R12 ;  /* 0x000000172e0c7c25 */ /* 0x000fe2000f8e000c */
[----:B------:R-:W-:-:S03]  /*5660*/  ISETP.GT.AND P0, PT, R45, 0x20, PT ;  /* 0x000000202d00780c */ /* 0x000fc60003f04270 */
[----:B--2---:R-:W-:Y:S01]  /*5670*/  FFMA R15, R16, UR21, R3 ;  /* 0x00000015100f7c23 */ /* 0x004fe20008000003 */
        /* <DEDUP_REMOVED lines=12> */
.L_x_47:
[----:B------:R-:W-:Y:S05]  /*5740*/  BSYNC B1 ;  /* 0x0000000000017941 */ /* 0x000fea0003800000 */
.L_x_46:
[----:B-12--5:R-:W-:Y:S01]  /*5750*/  FMUL R8, R54, UR20 ;  /* 0x0000001436087c20 */ /* 0x026fe20008400000 */
[----:B---3--:R-:W-:Y:S01]  /*5760*/  LEA R2, P2, R13, UR10, 0x2 ;  /* 0x0000000a0d027c11 */ /* 0x008fe2000f8410ff */
[----:B------:R-:W-:Y:S02]  /*5770*/  IMAD.MOV.U32 R9, RZ, RZ, R25 ;  /* 0x000000ffff097224 */ /* 0x000fe400078e0019 */
[----:B------:R-:W-:Y:S01]  /*5780*/  FFMA R17, R17, UR21, R8 ;  /* 0x0000001511117c23 */ /* 0x000fe20008000008 */
[----:B------:R-:W-:Y:S01]  /*5790*/  IMAD.MOV.U32 R8, RZ, RZ, R24 ;  /* 0x000000ffff087224 */ /* 0x000fe200078e0018 */
[----:B------:R-:W-:-:S04]  /*57a0*/  LEA.HI.X R3, R13, UR11, R12, 0x2, P2 ;  /* 0x0000000b0d037c11 */ /* 0x000fc800090f140c */
[----:B------:R1:W-:Y:S04]  /*57b0*/  @P1 STG.E desc[UR18][R8.64+0x20], R17 ;  /* 0x0000201108001986 */ /* 0x0003e8000c101912 */
[----:B------:R2:W3:Y:S01]  /*57c0*/  @P4 LDG.E.LTC128B R54, desc[UR18][R2.64] ;  /* 0x0000001202364981 */ /* 0x0004e2000c1e1920 */
[----:B------:R-:W-:Y:S01]  /*57d0*/  IMAD.WIDE.U32 R6, R30, 0x7, R6 ;  /* 0x000000071e067825 */ /* 0x000fe200078e0006 */
[-C--:B------:R-:W-:Y:S01]  /*57e0*/  IADD3 R4, P2, R4, R30.reuse, RZ ;  /* 0x0000001e04047210 */ /* 0x080fe20007f5e0ff */
[----:B------:R-:W-:Y:S02]  /*57f0*/  BSSY B1, `(.L_x_48) ;  /* 0x0000017000017945 */ /* 0x000fe40003800000 */
[----:B------:R-:W-:Y:S01]  /*5800*/  IMAD.WIDE.U32 R10, R30, 0x7, R10 ;  /* 0x000000071e0a7825 */ /* 0x000fe200078e000a */
[----:B------:R-:W-:-:S02]  /*5810*/  IADD3 R6, P1, R6, R30, RZ ;  /* 0x0000001e06067210 */ /* 0x000fc40007f3e0ff */
[----:B------:R-:W-:Y:S01]  /*5820*/  IADD3.X R5, R14, R31, RZ, P2, !PT ;  /* 0x0000001f0e057210 */ /* 0x000fe200017fe4ff */
[----:B-1----:R-:W-:Y:S01]  /*5830*/  IMAD.WIDE.U32 R8, R32, 0x1c, R8 ;  /* 0x0000001c20087825 */ /* 0x002fe200078e0008 */
[----:B------:R-:W-:Y:S02]  /*5840*/  IADD3.X R7, R31, R48, R7, P1, !PT ;  /* 0x000000301f077210 */ /* 0x000fe40000ffe407 */
[----:B------:R-:W-:Y:S01]  /*5850*/  IADD3 R14, P2, R4, R28, RZ ;  /* 0x0000001c040e7210 */ /* 0x000fe20007f5e0ff */
[----:B------:R-:W-:Y:S01]  /*5860*/  IMAD.IADD R9, R50, 0x1, R9 ;  /* 0x0000000132097824 */ /* 0x000fe200078e0209 */
[-C--:B------:R-:W-:Y:S01]  /*5870*/  IADD3 R10, P6, R10, R30.reuse, RZ ;  /* 0x0000001e0a0a7210 */ /* 0x080fe20007fde0ff */
[----:B--2---:R-:W-:-:S03]  /*5880*/  IMAD.WIDE.U32 R2, R47, R30, R6 ;  /* 0x0000001e2f027225 */ /* 0x004fc600078e0006 */
[----:B------:R-:W-:Y:S02]  /*5890*/  IADD3.X R11, R31, R48, R11, P6, !PT ;  /* 0x000000301f0b7210 */ /* 0x000fe400037fe40b */
[----:B------:R-:W-:-:S04]  /*58a0*/  IADD3 R2, P1, R34, R2, RZ ;  /* 0x0000000222027210 */ /* 0x000fc80007f3e0ff */
[----:B------:R-:W-:Y:S02]  /*58b0*/  IADD3.X R3, R35, R49, R3, P1, !PT ;  /* 0x0000003123037210 */ /* 0x000fe40000ffe403 */
[----:B------:R-:W-:-:S04]  /*58c0*/  ISETP.GT.AND P1, PT, R45, 0x21, PT ;  /* 0x000000212d00780c */ /* 0x000fc80003f24270 */
[----:B------:R-:W-:Y:S01]  /*58d0*/  ISETP.GT.AND P5, PT, R44, RZ, P1 ;  /* 0x000000ff2c00720c */ /* 0x000fe20000fa4270 */
[----:B---3--:R-:W-:-:S04]  /*58e0*/  FMUL R13, R54, UR20 ;  /* 0x00000014360d7c20 */ /* 0x008fc80008400000 */
[----:B------:R-:W-:Y:S01]  /*58f0*/  FFMA R15, R18, UR21, R13 ;  /* 0x00000015120f7c23 */ /* 0x000fe2000800000d */
[----:B------:R-:W-:Y:S01]  /*5900*/  IMAD.X R13, R5, 0x1, R27, P2 ;  /* 0x00000001050d7824 */ /* 0x000fe200010e061b */
[----:B------:R-:W-:-:S03]  /*5910*/  LEA R12, P2, R14, UR10, 0x2 ;  /* 0x0000000a0e0c7c11 */ /* 0x000fc6000f8410ff */
[----:B------:R1:W-:Y:S01]  /*5920*/  @P4 STG.E desc[UR18][R8.64], R15 ;  /* 0x0000000f08004986 */ /* 0x0003e2000c101912 */
[----:B------:R-:W-:Y:S02]  /*5930*/  LEA.HI.X R13, R14, UR11, R13, 0x2, P2 ;  /* 0x0000000b0e0d7c11 */ /* 0x000fe400090f140d */
[----:B------:R-:W-:Y:S07]  /*5940*/  @!P5 BRA `(.L_x_49) ;  /* 0x000000000004d947 */ /* 0x000fee0003800000 */
[----:B------:R2:W5:Y:S02]  /*5950*/  LDG.E.LTC128B R54, desc[UR18][R12.64] ;  /* 0x000000120c367981 */ /* 0x000564000c1e1920 */
.L_x_49:
[----:B------:R-:W-:Y:S05]  /*5960*/  BSYNC B1 ;  /* 0x0000000000017941 */ /* 0x000fea0003800000 */
.L_x_48:
[----:B------:R-:W-:Y:S01]  /*5970*/  IADD3 R14, P4, R24, R52, RZ ;  /* 0x00000034180e7210 */ /* 0x000fe20007f9e0ff */
[----:B-----5:R-:W-:Y:S01]  /*5980*/  FMUL R18, R54, UR20 ;  /* 0x0000001436127c20 */ /* 0x020fe20008400000 */
[----:B------:R-:W-:Y:S01]  /*5990*/  ISETP.GT.AND P2, PT, R44, 0x8, P0 ;  /* 0x000000082c00780c */ /* 0x000fe20000744270 */
[----:B--2---:R-:W-:Y:S01]  /*59a0*/  IMAD.WIDE.U32 R12, R47, R30, R10 ;  /* 0x0000001e2f0c7225 */ /* 0x004fe200078e000a */
[----:B------:R-:W-:Y:S03]  /*59b0*/  BSSY B1, `(.L_x_50) ;  /* 0x000000c000017945 */ /* 0x000fe60003800000 */
[----:B------:R-:W-:Y:S01]  /*59c0*/  FFMA R19, R19, UR21, R18 ;  /* 0x0000001513137c23 */ /* 0x000fe20008000012 */
[----:B-1----:R-:W-:Y:S01]  /*59d0*/  IMAD.X R15, R25, 0x1, R33, P4 ;  /* 0x00000001190f7824 */ /* 0x002fe200020e0621 */
        /* <DEDUP_REMOVED lines=9> */
.L_x_51:
[----:B------:R-:W-:Y:S05]  /*5a70*/  BSYNC B1 ;  /* 0x0000000000017941 */ /* 0x000fea0003800000 */
.L_x_50:
        /* <DEDUP_REMOVED lines=17> */
.L_x_53:
[----:B------:R-:W-:Y:S05]  /*5b90*/  BSYNC B1 ;  /* 0x0000000000017941 */ /* 0x000fea0003800000 */
.L_x_52:
[----:B--2--5:R-:W-:Y:S01]  /*5ba0*/  FMUL R8, R54, UR20 ;  /* 0x0000001436087c20 */ /* 0x024fe20008400000 */
[----:B---3--:R-:W-:Y:S02]  /*5bb0*/  LEA R2, P2, R13, UR10, 0x2 ;  /* 0x0000000a0d027c11 */ /* 0x008fe4000f8410ff */
[----:B------:R-:W-:Y:S01]  /*5bc0*/  MOV R9, R15 ;  /* 0x0000000f00097202 */ /* 0x000fe20000000f00 */
[----:B------:R-:W-:Y:S01]  /*5bd0*/  FFMA R21, R21, UR21, R8 ;  /* 0x0000001515157c23 */ /* 0x000fe20008000008 */
[----:B------:R-:W-:Y:S01]  /*5be0*/  IMAD.MOV.U32 R8, RZ, RZ, R14 ;  /* 0x000000ffff087224 */ /* 0x000fe200078e000e */
[----:B------:R-:W-:-:S04]  /*5bf0*/  LEA.HI.X R3, R13, UR11, R12, 0x2, P2 ;  /* 0x0000000b0d037c11 */ /* 0x000fc800090f140c */
[----:B------:R2:W-:Y:S04]  /*5c00*/  @P1 STG.E desc[UR18][R8.64+0x20], R21 ;  /* 0x0000201508001986 */ /* 0x0005e8000c101912 */
[----:B------:R3:W4:Y:S01]  /*5c10*/  @P4 LDG.E.LTC128B R54, desc[UR18][R2.64] ;  /* 0x0000001202364981 */ /* 0x000722000c1e1920 */
[----:B------:R-:W-:Y:S01]  /*5c20*/  IMAD.WIDE.U32 R6, R30, 0x7, R6 ;  /* 0x000000071e067825 */ /* 0x000fe200078e0006 */
[-C--:B------:R-:W-:Y:S01]  /*5c30*/  IADD3 R4, P2, R4, R30.reuse, RZ ;  /* 0x0000001e04047210 */ /* 0x080fe20007f5e0ff */
[----:B------:R-:W-:Y:S02]  /*5c40*/  BSSY B1, `(.L_x_54) ;  /* 0x0000017000017945 */ /* 0x000fe40003800000 */
[----:B------:R-:W-:Y:S01]  /*5c50*/  IMAD.WIDE.U32 R10, R30, 0x7, R10 ;  /* 0x000000071e0a7825 */ /* 0x000fe200078e000a */
[----:B------:R-:W-:-:S03]  /*5c60*/  IADD3 R6, P1, R6, R30, RZ ;  /* 0x0000001e06067210 */ /* 0x000fc60007f3e0ff */
[----:B--2---:R-:W-:Y:S01]  /*5c70*/  IMAD.WIDE.U32 R8, R32, 0x1c, R8 ;  /* 0x0000001c20087825 */ /* 0x004fe200078e0008 */
[----:B------:R-:W-:Y:S02]  /*5c80*/  IADD3.X R7, R31, R48, R7, P1, !PT ;  /* 0x000000301f077210 */ /* 0x000fe40000ffe407 */
[-C--:B------:R-:W-:Y:S01]  /*5c90*/  IADD3 R10, P6, R10, R30.reuse, RZ ;  /* 0x0000001e0a0a7210 */ /* 0x080fe20007fde0ff */
[----:B------:R-:W-:Y:S02]  /*5ca0*/  IMAD.IADD R9, R50, 0x1, R9 ;  /* 0x0000000132097824 */ /* 0x000fe400078e0209 */
[----:B---3--:R-:W-:Y:S01]  /*5cb0*/  IMAD.WIDE.U32 R2, R47, R30, R6 ;  /* 0x0000001e2f027225 */ /* 0x008fe200078e0006 */
[----:B------:R-:W-:-:S03]  /*5cc0*/  IADD3.X R11, R31, R48, R11, P6, !PT ;  /* 0x000000301f0b7210 */ /* 0x000fc600037fe40b */
[----:B------:R-:W-:Y:S01]  /*5cd0*/  IMAD.X R5, R16, 0x1, R31, P2 ;  /* 0x0000000110057824 */ /* 0x000fe200010e061f */
[----:B------:R-:W-:Y:S02]  /*5ce0*/  IADD3 R2, P1, R34, R2, RZ ;  /* 0x0000000222027210 */ /* 0x000fe40007f3e0ff */
[----:B------:R-:W-:Y:S02]  /*5cf0*/  IADD3 R16, P2, R4, R28, RZ ;  /* 0x0000001c04107210 */ /* 0x000fe40007f5e0ff */
[----:B------:R-:W-:Y:S02]  /*5d00*/  IADD3.X R3, R35, R49, R3, P1, !PT ;  /* 0x0000003123037210 */ /* 0x000fe40000ffe403 */
[----:B------:R-:W-:-:S04]  /*5d10*/  ISETP.GT.AND P1, PT, R45, 0x29, PT ;  /* 0x000000292d00780c */ /* 0x000fc80003f24270 */
[----:B------:R-:W-:Y:S01]  /*5d20*/  ISETP.GT.AND P5, PT, R44, RZ, P1 ;  /* 0x000000ff2c00720c */ /* 0x000fe20000fa4270 */
[----:B----4-:R-:W-:-:S04]  /*5d30*/  FMUL R13, R54, UR20 ;  /* 0x00000014360d7c20 */ /* 0x010fc80008400000 */
[----:B------:R-:W-:Y:S01]  /*5d40*/  FFMA R17, R22, UR21, R13 ;  /* 0x0000001516117c23 */ /* 0x000fe2000800000d */
[----:B------:R-:W-:Y:S01]  /*5d50*/  IMAD.X R13, R5, 0x1, R27, P2 ;  /* 0x00000001050d7824 */ /* 0x000fe200010e061b */
[----:B------:R-:W-:-:S03]  /*5d60*/  LEA R12, P2, R16, UR10, 0x2 ;  /* 0x0000000a100c7c11 */ /* 0x000fc6000f8410ff */
[----:B------:R2:W-:Y:S01]  /*5d70*/  @P4 STG.E desc[UR18][R8.64], R17 ;  /* 0x0000001108004986 */ /* 0x0005e2000c101912 */
[----:B------:R-:W-:Y:S02]  /*5d80*/  LEA.HI.X R13, R16, UR11, R13, 0x2, P2 ;  /* 0x0000000b100d7c11 */ /* 0x000fe400090f140d */
[----:B------:R-:W-:Y:S07]  /*5d90*/  @!P5 BRA `(.L_x_55) ;  /* 0x000000000004d947 */ /* 0x000fee0003800000 */
[----:B------:R3:W5:Y:S02]  /*5da0*/  LDG.E.LTC128B R54, desc[UR18][R12.64] ;  /* 0x000000120c367981 */ /* 0x000764000c1e1920 */
.L_x_55:
[----:B------:R-:W-:Y:S05]  /*5db0*/  BSYNC B1 ;  /* 0x0000000000017941 */ /* 0x000fea0003800000 */
.L_x_54:
[----:B-1----:R-:W-:Y:S01]  /*5dc0*/  IADD3 R14, P4, R14, R52, RZ ;  /* 0x000000340e0e7210 */ /* 0x002fe20007f9e0ff */
[----:B-----5:R-:W-:Y:S01]  /*5dd0*/  FMUL R18, R54, UR20 ;  /* 0x0000001436127c20 */ /* 0x020fe20008400000 */
[----:B------:R-:W-:Y:S01]  /*5de0*/  ISETP.GT.AND P2, PT, R44, 0x8, P0 ;  /* 0x000000082c00780c */ /* 0x000fe20000744270 */
[----:B---3--:R-:W-:Y:S01]  /*5df0*/  IMAD.WIDE.U32 R12, R47, R30, R10 ;  /* 0x0000001e2f0c7225 */ /* 0x008fe200078e000a */
[----:B------:R-:W-:Y:S03]  /*5e00*/  BSSY B1, `(.L_x_56) ;  /* 0x000000c000017945 */ /* 0x000fe60003800000 */
[----:B------:R-:W-:Y:S01]  /*5e10*/  FFMA R23, R23, UR21, R18 ;  /* 0x0000001517177c23 */ /* 0x000fe20008000012 */
[----:B------:R-:W-:Y:S01]  /*5e20*/  IMAD.X R15, R15, 0x1, R33, P4 ;  /* 0x000000010f0f7824 */ /* 0x000fe200020e0621 */
[----:B------:R-:W-:Y:S01]  /*5e30*/  IADD3 R12, P4, R34, R12, RZ ;  /* 0x0000000c220c7210 */ /* 0x000fe20007f9e0ff */
[----:B------:R-:W-:-:S03]  /*5e40*/  IMAD.WIDE.U32 R2, R46, UR23, R2 ;  /* 0x000000172e027c25 */ /* 0x000fc6000f8e0002 */
[----:B------:R1:W-:Y:S01]  /*5e50*/  @P5 STG.E desc[UR18][R14.64], R23 ;  /* 0x000000170e005986 */ /* 0x0003e2000c101912 */
[----:B------:R-:W-:Y:S01]  /*5e60*/  VIADD R3, R3, UR6 ;  /* 0x0000000603037c36 */ /* 0x000fe20008000000 */
[C---:B------:R-:W-:Y:S02]  /*5e70*/  LEA R16, P0, R2.reuse, UR10, 0x2 ;  /* 0x0000000a02107c11 */ /* 0x040fe4000f8010ff */
[----:B------:R-:W-:Y:S02]  /*5e80*/  IADD3.X R13, R35, R49, R13, P4, !PT ;  /* 0x00000031230d7210 */ /* 0x000fe400027fe40d */
[----:B--2---:R-:W-:Y:S01]  /*5e90*/  LEA.HI.X R17, R2, UR11, R3, 0x2, P0 ;  /* 0x0000000b02117c11 */ /* 0x004fe200080f1403 */
[----:B------:R-:W-:Y:S08]  /*5ea0*/  @!P2 BRA `(.L_x_57) ;  /* 0x000000000004a947 */ /* 0x000ff00003800000 */
[----:B------:R2:W5:Y:S02]  /*5eb0*/  LDG.E.LTC128B R54, desc[UR18][R16.64+0x20] ;  /* 0x0000201210367981 */ /* 0x000564000c1e1920 */
.L_x_57:
[----:B------:R-:W-:Y:S05]  /*5ec0*/  BSYNC B1 ;  /* 0x0000000000017941 */ /* 0x000fea0003800000 */
.L_x_56:
[----:B-----5:R-:W-:Y:S01]  /*5ed0*/  FMUL R2, R54, UR20 ;  /* 0x0000001436027c20 */ /* 0x020fe20008400000 */
[----:B------:R-:W-:Y:S01]  /*5ee0*/  ISETP.GT.AND P1, PT, R44, 0x8, P1 ;  /* 0x000000082c00780c */ /* 0x000fe20000f24270 */
[----:B------:R-:W-:Y:S01]  /*5ef0*/  IMAD.WIDE.U32 R12, R46, UR23, R12 ;  /* 0x000000172e0c7c25 */ /* 0x000fe2000f8e000c */
[----:B------:R-:W-:-:S03]  /*5f00*/  ISETP.GT.AND P0, PT, R45, 0x30, PT ;  /* 0x000000302d00780c */ /* 0x000fc60003f04270 */
[----:B------:R-:W-:Y:S01]  /*5f10*/  FFMA R153, R153, UR21, R2 ;  /* 0x0000001599997c23 */ /* 0x000fe20008000002 */
[----:B------:R-:W-:Y:S01]  /*5f20*/  BSSY B1, `(.L_x_58) ;  /* 0x000000c000017945 */ /* 0x000fe20003800000 */
[----:B------:R-:W-:Y:S01]  /*5f30*/  IMAD.WIDE.U32 R4, R30, 0x7, R4 ;  /* 0x000000071e047825 */ /* 0x000fe200078e0004 */
[----:B------:R-:W-:Y:S02]  /*5f40*/  LEA R2, P5, R12, UR10, 0x2 ;  /* 0x0000000a0c027c11 */ /* 0x000fe4000f8a10ff */
[----:B------:R3:W-:Y:S01]  /*5f50*/  @P2 STG.E desc[UR18][R8.64+0x20], R153 ;  /* 0x0000209908002986 */ /* 0x0007e2000c101912 */
[----:B------:R-:W-:Y:S01]  /*5f60*/  VIADD R3, R13, UR6 ;  /* 0x000000060d037c36 */ /* 0x000fe20008000000 */
[----:B------:R-:W-:Y:S01]  /*5f70*/  IADD3 R13, P6, R28, R4, RZ ;  /* 0x000000041c0d7210 */ /* 0x000fe20007fde0ff */
[----:B--2---:R-:W-:Y:S01]  /*5f80*/  IMAD.IADD R16, R48, 0x1, R5 ;  /* 0x0000000130107824 */ /* 0x004fe200078e0205 */
[----:B------:R-:W-:Y:S02]  /*5f90*/  ISETP.GT.AND P4, PT, R44, RZ, P0 ;  /* 0x000000ff2c00720c */ /* 0x000fe40000784270 */
[----:B------:R-:W-:Y:S01]  /*5fa0*/  LEA.HI.X R3, R12, UR11, R3, 0x2, P5 ;  /* 0x0000000b0c037c11 */ /* 0x000fe2000a8f1403 */
[----:B------:R-:W-:Y:S01]  /*5fb0*/  IMAD.X R12, R16, 0x1, R27, P6 ;  /* 0x00000001100c7824 */ /* 0x000fe200030e061b */
[----:B------:R-:W-:Y:S09]  /*5fc0*/  @!P1 BRA `(.L_x_59) ;  /* 0x0000000000049947 */ /* 0x000ff20003800000 */
[----:B------:R2:W5:Y:S02]  /*5fd0*/  LDG.E.LTC128B R54, desc[UR18][R2.64+0x20] ;  /* 0x0000201202367981 */ /* 0x000564000c1e1920 */
.L_x_59:
[----:B------:R-:W-:Y:S05]  /*5fe0*/  BSYNC B1 ;  /* 0x0000000000017941 */ /* 0x000fea0003800000 */
.L_x_58:
[C---:B--2---:R-:W-:Y:S01]  /*5ff0*/  LEA R2, P2, R13.reuse, UR10, 0x2 ;  /* 0x0000000a0d027c11 */ /* 0x044fe2000f8410ff */
[----:B-----5:R-:W-:Y:S01]  /*6000*/  FMUL R5, R54, UR20 ;  /* 0x0000001436057c20 */ /* 0x020fe20008400000 */
[----:B---3--:R-:W-:Y:S01]  /*6010*/  MOV R8, R14 ;  /* 0x0000000e00087202 */ /* 0x008fe20000000f00 */
[----:B------:R-:W-:Y:S01]  /*6020*/  IMAD.MOV.U32 R9, RZ, RZ, R15 ;  /* 0x000000ffff097224 */ /* 0x000fe200078e000f */
[----:B------:R-:W-:Y:S01]  /*6030*/  LEA.HI.X R3, R13, UR11, R12, 0x2, P2 ;  /* 0x0000000b0d037c11 */ /* 0x000fe200090f140c */
[----:B------:R-:W-:-:S05]  /*6040*/  FFMA R13, R154, UR21, R5 ;  /* 0x000000159a0d7c23 */ /* 0x000fca0008000005 */
        /* <DEDUP_REMOVED lines=17> */
[----:B------:R-:W-:Y:S01]  /*6160*/  ISETP.GT.AND P1, PT, R45, 0x31, PT ;  /* 0x000000312d00780c */ /* 0x000fe20003f24270 */
[----:B------:R-:W-:-:S03]  /*6170*/  IMAD.X R16, R5, 0x1, R27, P2 ;  /* 0x0000000105107824 */ /* 0x000fc600010e061b */
[----:B------:R-:W-:Y:S01]  /*6180*/  ISETP.GT.AND P5, PT, R44, RZ, P1 ;  /* 0x000000ff2c00720c */ /* 0x000fe20000fa4270 */
[----:B----4-:R-:W-:-:S04]  /*6190*/  FMUL R12, R54, UR20 ;  /* 0x00000014360c7c20 */ /* 0x010fc80008400000 */
[----:B------:R-:W-:Y:S01]  /*61a0*/  FFMA R155, R155, UR21, R12 ;  /* 0x000000159b9b7c23 */ /* 0x000fe2000800000c */
[----:B------:R-:W-:-:S04]  /*61b0*/  LEA R12, P2, R13, UR10, 0x2 ;  /* 0x0000000a0d0c7c11 */ /* 0x000fc8000f8410ff */
[----:B------:R2:W-:Y:S01]  /*61c0*/  @P4 STG.E desc[UR18][R8.64], R155 ;  /* 0x0000009b08004986 */ /* 0x0005e2000c101912 */
[----:B------:R-:W-:Y:S02]  /*61d0*/  LEA.HI.X R13, R13, UR11, R16, 0x2, P2 ;  /* 0x0000000b0d0d7c11 */ /* 0x000fe400090f1410 */
[----:B------:R-:W-:Y:S06]  /*61e0*/  @!P5 BRA `(.L_x_61) ;  /* 0x000000000004d947 */ /* 0x000fec0003800000 */
[----:B------:R3:W5:Y:S02]  /*61f0*/  LDG.E.LTC128B R54, desc[UR18][R12.64] ;  /* 0x000000120c367981 */ /* 0x000764000c1e1920 */
.L_x_61:
[----:B------:R-:W-:Y:S05]  /*6200*/  BSYNC B1 ;  /* 0x0000000000017941 */ /* 0x000fea0003800000 */
.L_x_60:
        /* <DEDUP_REMOVED lines=16> */
.L_x_63:
[----:B------:R-:W-:Y:S05]  /*6310*/  BSYNC B1 ;  /* 0x0000000000017941 */ /* 0x000fea0003800000 */
.L_x_62:
        /* <DEDUP_REMOVED lines=11> */
[----:B---3--:R-:W-:Y:S01]  /*63d0*/  IMAD.IADD R16, R48, 0x1, R5 ;  /* 0x0000000130107824 */ /* 0x008fe200078e0205 */
[----:B------:R-:W-:Y:S02]  /*63e0*/  ISETP.GT.AND P4, PT, R44, RZ, P0 ;  /* 0x000000ff2c00720c */ /* 0x000fe40000784270 */
[----:B------:R-:W-:-:S02]  /*63f0*/  LEA.HI.X R3, R12, UR11, R3, 0x2, P5 ;  /* 0x0000000b0c037c11 */ /* 0x000fc4000a8f1403 */
[----:B------:R-:W-:Y:S01]  /*6400*/  IADD3.X R12, R16, R27, RZ, P6, !PT ;  /* 0x0000001b100c7210 */ /* 0x000fe200037fe4ff */
[----:B------:R-:W-:Y:S08]  /*6410*/  @!P1 BRA `(.L_x_65) ;  /* 0x0000000000049947 */ /* 0x000ff00003800000 */
[----:B------:R3:W5:Y:S02]  /*6420*/  LDG.E.LTC128B R54, desc[UR18][R2.64+0x20] ;  /* 0x0000201202367981 */ /* 0x000764000c1e1920 */
.L_x_65:
[----:B------:R-:W-:Y:S05]  /*6430*/  BSYNC B1 ;  /* 0x0000000000017941 */ /* 0x000fea0003800000 */
.L_x_64:
[C---:B---3--:R-:W-:Y:S01]  /*6440*/  LEA R2, P2, R13.reuse, UR10, 0x2 ;  /* 0x0000000a0d027c11 */ /* 0x048fe2000f8410ff */
[----:B-----5:R-:W-:Y:S01]  /*6450*/  FMUL R5, R54, UR20 ;  /* 0x0000001436057c20 */ /* 0x020fe20008400000 */
[----:B--2-4-:R-:W-:Y:S02]  /*6460*/  IMAD.MOV.U32 R8, RZ, RZ, R14 ;  /* 0x000000ffff087224 */ /* 0x014fe400078e000e */
[----:B------:R-:W-:Y:S01]  /*6470*/  LEA.HI.X R3, R13, UR11, R12, 0x2, P2 ;  /* 0x0000000b0d037c11 */ /* 0x000fe200090f140c */
[----:B------:R-:W-:Y:S01]  /*6480*/  FFMA R13, R158, UR21, R5 ;  /* 0x000000159e0d7c23 */ /* 0x000fe20008000005 */
[----:B------:R-:W-:-:S05]  /*6490*/  IMAD.MOV.U32 R9, RZ, RZ, R15 ;  /* 0x000000ffff097224 */ /* 0x000fca00078e000f */
        /* <DEDUP_REMOVED lines=27> */
.L_x_67:
[----:B------:R-:W-:Y:S05]  /*6650*/  BSYNC B1 ;  /* 0x0000000000017941 */ /* 0x000fea0003800000 */
.L_x_66:
        /* <DEDUP_REMOVED lines=16> */
.L_x_69:
[----:B------:R-:W-:Y:S05]  /*6760*/  BSYNC B1 ;  /* 0x0000000000017941 */ /* 0x000fea0003800000 */
.L_x_68:
        /* <DEDUP_REMOVED lines=10> */
[----:B---3--:R-:W-:Y:S02]  /*6810*/  IADD3 R16, R48, R5, RZ ;  /* 0x0000000530107210 */ /* 0x008fe40007ffe0ff */
[----:B------:R-:W-:Y:S02]  /*6820*/  IADD3 R13, P6, R28, R4, RZ ;  /* 0x000000041c0d7210 */ /* 0x000fe40007fde0ff */
[----:B------:R-:W-:-:S02]  /*6830*/  LEA.HI.X R3, R12, UR11, R3, 0x2, P5 ;  /* 0x0000000b0c037c11 */ /* 0x000fc4000a8f1403 */
[----:B------:R-:W-:Y:S01]  /*6840*/  ISETP.GT.AND P4, PT, R44, RZ, P0 ;  /* 0x000000ff2c00720c */ /* 0x000fe20000784270 */
[----:B------:R-:W-:Y:S01]  /*6850*/  IMAD.X R12, R16, 0x1, R27, P6 ;  /* 0x00000001100c7824 */ /* 0x000fe200030e061b */
[----:B------:R-:W-:Y:S11]  /*6860*/  @!P1 BRA `(.L_x_71) ;  /* 0x0000000000049947 */ /* 0x000ff60003800000 */
[----:B------:R3:W5:Y:S02]  /*6870*/  LDG.E.LTC128B R54, desc[UR18][R2.64+0x20] ;  /* 0x0000201202367981 */ /* 0x000764000c1e1920 */
.L_x_71:
[----:B------:R-:W-:Y:S05]  /*6880*/  BSYNC B1 ;  /* 0x0000000000017941 */ /* 0x000fea0003800000 */
.L_x_70:
        /* <DEDUP_REMOVED lines=33> */
.L_x_73:
[----:B------:R-:W-:Y:S05]  /*6aa0*/  BSYNC B1 ;  /* 0x0000000000017941 */ /* 0x000fea0003800000 */
.L_x_72:
        /* <DEDUP_REMOVED lines=16> */
.L_x_75:
[----:B------:R-:W-:Y:S05]  /*6bb0*/  BSYNC B1 ;  /* 0x0000000000017941 */ /* 0x000fea0003800000 */
.L_x_74:
[----:B-----5:R-:W-:Y:S01]  /*6bc0*/  FMUL R2, R54, UR20 ;  /* 0x0000001436027c20 */ /* 0x020fe20008400000 */
[----:B------:R-:W-:Y:S01]  /*6bd0*/  ISETP.GT.AND P1, PT, R44, 0x8, P1 ;  /* 0x000000082c00780c */ /* 0x000fe20000f24270 */
[----:B------:R-:W-:Y:S01]  /*6be0*/  IMAD.WIDE.U32 R12, R46, UR23, R12 ;  /* 0x000000172e0c7c25 */ /* 0x000fe2000f8e000c */
[----:B------:R-:W-:-:S03]  /*6bf0*/  ISETP.GT.AND P0, PT, R45, 0x48, PT ;  /* 0x000000482d00780c */ /* 0x000fc60003f04270 */
[----:B------:R-:W-:Y:S01]  /*6c00*/  FFMA R165, R165, UR21, R2 ;  /* 0x00000015a5a57c23 */ /* 0x000fe20008000002 */
[----:B------:R-:W-:Y:S01]  /*6c10*/  BSSY B1, `(.L_x_76) ;  /* 0x000000c000017945 */ /* 0x000fe20003800000 */
[----:B------:R-:W-:Y:S01]  /*6c20*/  IMAD.WIDE.U32 R4, R30, 0x7, R4 ;  /* 0x000000071e047825 */ /* 0x000fe200078e0004 */
[----:B------:R-:W-:Y:S02]  /*6c30*/  IADD3 R3, R13, UR6, RZ ;  /* 0x000000060d037c10 */ /* 0x000fe4000fffe0ff */
[----:B------:R4:W-:Y:S01]  /*6c40*/  @P2 STG.E desc[UR18][R8.64+0x20], R165 ;  /* 0x000020a508002986 */ /* 0x0009e2000c101912 */
[----:B------:R-:W-:Y:S01]  /*6c50*/  LEA R2, P5, R12, UR10, 0x2 ;  /* 0x0000000a0c027c11 */ /* 0x000fe2000f8a10ff */
[----:B---3--:R-:W-:Y:S01]  /*6c60*/  IMAD.IADD R16, R48, 0x1, R5 ;  /* 0x0000000130107824 */ /* 0x008fe200078e0205 */
[----:B------:R-:W-:Y:S02]  /*6c70*/  IADD3 R13, P6, R28, R4, RZ ;  /* 0x000000041c0d7210 */ /* 0x000fe40007fde0ff */
[----:B------:R-:W-:-:S02]  /*6c80*/  LEA.HI.X R3, R12, UR11, R3, 0x2, P5 ;  /* 0x0000000b0c037c11 */ /* 0x000fc4000a8f1403 */
[----:B------:R-:W-:Y:S01]  /*6c90*/  ISETP.GT.AND P4, PT, R44, RZ, P0 ;  /* 0x000000ff2c00720c */ /* 0x000fe20000784270 */
[----:B------:R-:W-:Y:S01]  /*6ca0*/  IMAD.X R12, R16, 0x1, R27, P6 ;  /* 0x00000001100c7824 */ /* 0x000fe200030e061b */
[----:B------:R-:W-:Y:S11]  /*6cb0*/  @!P1 BRA `(.L_x_77) ;  /* 0x0000000000049947 */ /* 0x000ff60003800000 */
[----:B------:R3:W5:Y:S02]  /*6cc0*/  LDG.E.LTC128B R54, desc[UR18][R2.64+0x20] ;  /* 0x0000201202367981 */ /* 0x000764000c1e1920 */
.L_x_77:
[----:B------:R-:W-:Y:S05]  /*6cd0*/  BSYNC B1 ;  /* 0x0000000000017941 */ /* 0x000fea0003800000 */
.L_x_76:
        /* <DEDUP_REMOVED lines=33> */
.L_x_79:
[----:B------:R-:W-:Y:S05]  /*6ef0*/  BSYNC B1 ;  /* 0x0000000000017941 */ /* 0x000fea0003800000 */
.L_x_78:
        /* <DEDUP_REMOVED lines=10> */
[----:B------:R-:W-:Y:S02]  /*6fa0*/  IADD3.X R13, R35, R49, R13, P4, !PT ;  /* 0x00000031230d7210 */ /* 0x000fe400027fe40d */
[----:B------:R-:W-:Y:S02]  /*6fb0*/  IADD3 R3, R3, UR6, RZ ;  /* 0x0000000603037c10 */ /* 0x000fe4000fffe0ff */
[----:B------:R-:W-:-:S04]  /*6fc0*/  LEA R16, P0, R2, UR10, 0x2 ;  /* 0x0000000a02107c11 */ /* 0x000fc8000f8010ff */
[----:B------:R-:W-:Y:S01]  /*6fd0*/  LEA.HI.X R17, R2, UR11, R3, 0x2, P0 ;  /* 0x0000000b02117c11 */ /* 0x000fe200080f1403 */
[----:B------:R-:W-:Y:S08]  /*6fe0*/  @!P2 BRA `(.L_x_81) ;  /* 0x000000000004a947 */ /* 0x000ff00003800000 */
[----:B------:R3:W5:Y:S02]  /*6ff0*/  LDG.E.LTC128B R54, desc[UR18][R16.64+0x20] ;  /* 0x0000201210367981 */ /* 0x000764000c1e1920 */
.L_x_81:
[----:B------:R-:W-:Y:S05]  /*7000*/  BSYNC B1 ;  /* 0x0000000000017941 */ /* 0x000fea0003800000 */
.L_x_80:
        /* <DEDUP_REMOVED lines=17> */
.L_x_83:
[----:B------:R-:W-:Y:S05]  /*7120*/  BSYNC B1 ;  /* 0x0000000000017941 */ /* 0x000fea0003800000 */
.L_x_82:
[----:B0----5:R-:W-:Y:S01]  /*7130*/  FMUL R3, R54, UR20 ;  /* 0x0000001436037c20 */ /* 0x021fe20008400000 */
[C---:B---3--:R-:W-:Y:S01]  /*7140*/  LEA R16, P2, R13.reuse, UR10, 0x2 ;  /* 0x0000000a0d107c11 */ /* 0x048fe2000f8410ff */
[----:B--2-4-:R-:W-:Y:S02]  /*7150*/  IMAD.MOV.U32 R8, RZ, RZ, R14 ;  /* 0x000000ffff087224 */ /* 0x014fe400078e000e */
[----:B-1----:R-:W-:Y:S01]  /*7160*/  FFMA R19, R170, UR21, R3 ;  /* 0x00000015aa137c23 */ /* 0x002fe20008000003 */
[----:B------:R-:W-:Y:S01]  /*7170*/  IMAD.MOV.U32 R9, RZ, RZ, R15 ;  /* 0x000000ffff097224 */ /* 0x000fe200078e000f */
[----:B------:R-:W-:-:S04]  /*7180*/  LEA.HI.X R17, R13, UR11, R12, 0x2, P2 ;  /* 0x0000000b0d117c11 */ /* 0x000fc800090f140c */
[----:B------:R0:W-:Y:S04]  /*7190*/  @P1 STG.E desc[UR18][R8.64+0x20], R19 ;  /* 0x0000201308001986 */ /* 0x0001e8000c101912 */
[----:B------:R1:W0:Y:S01]  /*71a0*/  @P4 LDG.E.LTC128B R54, desc[UR18][R16.64] ;  /* 0x0000001210364981 */ /* 0x000222000c1e1920 */
[----:B------:R-:W-:Y:S01]  /*71b0*/  IMAD.WIDE.U32 R6, R30, 0x7, R6 ;  /* 0x000000071e067825 */ /* 0x000fe200078e0006 */
[-C--:B------:R-:W-:Y:S01]  /*71c0*/  IADD3 R4, P2, R4, R30.reuse, RZ ;  /* 0x0000001e04047210 */ /* 0x080fe20007f5e0ff */
[----:B------:R-:W-:Y:S02]  /*71d0*/  BSSY B1, `(.L_x_84) ;  /* 0x0000017000017945 */ /* 0x000fe40003800000 */
[----:B------:R-:W-:Y:S01]  /*71e0*/  IMAD.WIDE.U32 R12, R32, 0x1c, R8 ;  /* 0x0000001c200c7825 */ /* 0x000fe200078e0008 */
[----:B------:R-:W-:-:S03]  /*71f0*/  IADD3 R6, P1, R6, R30, RZ ;  /* 0x0000001e06067210 */ /* 0x000fc60007f3e0ff */
[----:B------:R-:W-:Y:S01]  /*7200*/  IMAD.IADD R13, R50, 0x1, R13 ;  /* 0x00000001320d7824 */ /* 0x000fe200078e020d */
[----:B------:R-:W-:Y:S01]  /*7210*/  IADD3.X R7, R31, R48, R7, P1, !PT ;  /* 0x000000301f077210 */ /* 0x000fe20000ffe407 */
[----:B------:R-:W-:Y:S01]  /*7220*/  IMAD.X R5, R18, 0x1, R31, P2 ;  /* 0x0000000112057824 */ /* 0x000fe200010e061f */
[----:B-1----:R-:W-:Y:S01]  /*7230*/  IADD3 R16, P2, R4, R28, RZ ;  /* 0x0000001c04107210 */ /* 0x002fe20007f5e0ff */
[----:B------:R-:W-:-:S04]  /*7240*/  IMAD.WIDE.U32 R10, R30, 0x7, R10 ;  /* 0x000000071e0a7825 */ /* 0x000fc800078e000a */
[----:B------:R-:W-:-:S04]  /*7250*/  IMAD.WIDE.U32 R2, R47, R30, R6 ;  /* 0x0000001e2f027225 */ /* 0x000fc800078e0006 */
[----:B------:R-:W-:Y:S01]  /*7260*/  IMAD.X R17, R5, 0x1, R27, P2 ;  /* 0x0000000105117824 */ /* 0x000fe200010e061b */
[----:B------:R-:W-:-:S04]  /*7270*/  IADD3 R2, P1, R34, R2, RZ ;  /* 0x0000000222027210 */ /* 0x000fc80007f3e0ff */
[----:B------:R-:W-:Y:S02]  /*7280*/  IADD3.X R3, R35, R49, R3, P1, !PT ;  /* 0x0000003123037210 */ /* 0x000fe40000ffe403 */
[----:B------:R-:W-:-:S04]  /*7290*/  ISETP.GT.AND P1, PT, R45, 0x51, PT ;  /* 0x000000512d00780c */ /* 0x000fc80003f24270 */
[----:B------:R-:W-:Y:S01]  /*72a0*/  ISETP.GT.AND P5, PT, R44, RZ, P1 ;  /* 0x000000ff2c00720c */ /* 0x000fe20000fa4270 */
[----:B0-----:R-:W-:-:S04]  /*72b0*/  FMUL R8, R54, UR20 ;  /* 0x0000001436087c20 */ /* 0x001fc80008400000 */
[----:B------:R-:W-:Y:S01]  /*72c0*/  FFMA R171, R171, UR21, R8 ;  /* 0x00000015abab7c23 */ /* 0x000fe20008000008 */
[----:B------:R-:W-:Y:S02]  /*72d0*/  IADD3 R8, P6, R10, R30, RZ ;  /* 0x0000001e0a087210 */ /* 0x000fe40007fde0ff */
[C---:B------:R-:W-:Y:S02]  /*72e0*/  LEA R10, P2, R16.reuse, UR10, 0x2 ;  /* 0x0000000a100a7c11 */ /* 0x040fe4000f8410ff */
[----:B------:R0:W-:Y:S01]  /*72f0*/  @P4 STG.E desc[UR18][R12.64], R171 ;  /* 0x000000ab0c004986 */ /* 0x0001e2000c101912 */
[----:B------:R-:W-:Y:S02]  /*7300*/  IADD3.X R9, R31, R48, R11, P6, !PT ;  /* 0x000000301f097210 */ /* 0x000fe400037fe40b */
[----:B------:R-:W-:Y:S01]  /*7310*/  LEA.HI.X R11, R16, UR11, R17, 0x2, P2 ;  /* 0x0000000b100b7c11 */ /* 0x000fe200090f1411 */
[----:B------:R-:W-:Y:S07]  /*7320*/  @!P5 BRA `(.L_x_85) ;  /* 0x000000000004d947 */ /* 0x000fee0003800000 */
[----:B------:R1:W5:Y:S02]  /*7330*/  LDG.E.LTC128B R54, desc[UR18][R10.64] ;  /* 0x000000120a367981 */ /* 0x000364000c1e1920 */
.L_x_85:
[----:B------:R-:W-:Y:S05]  /*7340*/  BSYNC B1 ;  /* 0x0000000000017941 */ /* 0x000fea0003800000 */
.L_x_84:
[----:B-1----:R-:W-:Y:S01]  /*7350*/  IADD3 R10, P4, R14, R52, RZ ;  /* 0x000000340e0a7210 */ /* 0x002fe20007f9e0ff */
[----:B------:R-:W-:Y:S01]  /*7360*/  IMAD.WIDE.U32 R16, R47, R30, R8 ;  /* 0x0000001e2f107225 */ /* 0x000fe200078e0008 */
[----:B------:R-:W-:Y:S01]  /*7370*/  ISETP.GT.AND P2, PT, R44, 0x8, P0 ;  /* 0x000000082c00780c */ /* 0x000fe20000744270 */
[----:B------:R-:W-:Y:S01]  /*7380*/  BSSY B1, `(.L_x_86) ;  /* 0x000000d000017945 */ /* 0x000fe20003800000 */
[----:B------:R-:W-:Y:S01]  /*7390*/  IADD3.X R11, R15, R33, RZ, P4, !PT ;  /* 0x000000210f0b7210 */ /* 0x000fe200027fe4ff */
[----:B-----5:R-:W-:Y:S01]  /*73a0*/  FMUL R15, R54, UR20 ;  /* 0x00000014360f7c20 */ /* 0x020fe20008400000 */
[----:B------:R-:W-:Y:S01]  /*73b0*/  IMAD.WIDE.U32 R2, R46, UR23, R2 ;  /* 0x000000172e027c25 */ /* 0x000fe2000f8e0002 */
[----:B------:R-:W-:-:S03]  /*73c0*/  IADD3 R16, P4, R34, R16, RZ ;  /* 0x0000001022107210 */ /* 0x000fc60007f9e0ff */
[----:B------:R-:W-:Y:S01]  /*73d0*/  FFMA R19, R172, UR21, R15 ;  /* 0x00000015ac137c23 */ /* 0x000fe2000800000f */
[----:B------:R-:W-:Y:S01]  /*73e0*/  VIADD R3, R3, UR6 ;  /* 0x0000000603037c36 */ /* 0x000fe20008000000 */
[C---:B------:R-:W-:Y:S02]  /*73f0*/  LEA R14, P0, R2.reuse, UR10, 0x2 ;  /* 0x0000000a020e7c11 */ /* 0x040fe4000f8010ff */
[----:B------:R-:W-:Y:S01]  /*7400*/  IADD3.X R17, R35, R49, R17, P4, !PT ;  /* 0x0000003123117210 */ /* 0x000fe200027fe411 */
[----:B------:R1:W-:Y:S01]  /*7410*/  @P5 STG.E desc[UR18][R10.64], R19 ;  /* 0x000000130a005986 */ /* 0x0003e2000c101912 */
[----:B------:R-:W-:Y:S01]  /*7420*/  LEA.HI.X R15, R2, UR11, R3, 0x2, P0 ;  /* 0x0000000b020f7c11 */ /* 0x000fe200080f1403 */
[----:B------:R-:W-:Y:S08]  /*7430*/  @!P2 BRA `(.L_x_87) ;  /* 0x000000000004a947 */ /* 0x000ff00003800000 */
[----:B------:R2:W5:Y:S02]  /*7440*/  LDG.E.LTC128B R54, desc[UR18][R14.64+0x20] ;  /* 0x000020120e367981 */ /* 0x000564000c1e1920 */
.L_x_87:
[----:B------:R-:W-:Y:S05]  /*7450*/  BSYNC B1 ;  /* 0x0000000000017941 */ /* 0x000fea0003800000 */
.L_x_86:
[----:B-----5:R-:W-:Y:S01]  /*7460*/  FMUL R2, R54, UR20 ;  /* 0x0000001436027c20 */ /* 0x020fe20008400000 */
[----:B------:R-:W-:Y:S01]  /*7470*/  ISETP.GT.AND P1, PT, R44, 0x8, P1 ;  /* 0x000000082c00780c */ /* 0x000fe20000f24270 */
[----:B------:R-:W-:Y:S01]  /*7480*/  IMAD.WIDE.U32 R4, R30, 0x7, R4 ;  /* 0x000000071e047825 */ /* 0x000fe200078e0004 */
[----:B------:R-:W-:-:S03]  /*7490*/  ISETP.GT.AND P0, PT, R45, 0x58, PT ;  /* 0x000000582d00780c */ /* 0x000fc60003f04270 */
[----:B------:R-:W-:Y:S01]  /*74a0*/  FFMA R173, R173, UR21, R2 ;  /* 0x00000015adad7c23 */ /* 0x000fe20008000002 */
[----:B------:R-:W-:Y:S01]  /*74b0*/  BSSY B1, `(.L_x_88) ;  /* 0x000000c000017945 */ /* 0x000fe20003800000 */
[----:B------:R-:W-:Y:S01]  /*74c0*/  IMAD.WIDE.U32 R16, R46, UR23, R16 ;  /* 0x000000172e107c25 */ /* 0x000fe2000f8e0010 */
[----:B--2---:R-:W-:Y:S02]  /*74d0*/  IADD3 R14, P6, R28, R4, RZ ;  /* 0x000000041c0e7210 */ /* 0x004fe40007fde0ff */
[----:B------:R2:W-:Y:S01]  /*74e0*/  @P2 STG.E desc[UR18][R12.64+0x20], R173 ;  /* 0x000020ad0c002986 */ /* 0x0005e2000c101912 */
[----:B------:R-:W-:Y:S01]  /*74f0*/  VIADD R3, R17, UR6 ;  /* 0x0000000611037c36 */ /* 0x000fe20008000000 */
[----:B------:R-:W-:Y:S01]  /*7500*/  LEA R2, P5, R16, UR10, 0x2 ;  /* 0x0000000a10027c11 */ /* 0x000fe2000f8a10ff */
[----:B------:R-:W-:Y:S01]  /*7510*/  IMAD.IADD R18, R48, 0x1, R5 ;  /* 0x0000000130127824 */ /* 0x000fe200078e0205 */
[----:B------:R-:W-:Y:S02]  /*7520*/  ISETP.GT.AND P4, PT, R44, RZ, P0 ;  /* 0x000000ff2c00720c */ /* 0x000fe40000784270 */
[----:B------:R-:W-:Y:S01]  /*7530*/  LEA.HI.X R3, R16, UR11, R3, 0x2, P5 ;  /* 0x0000000b10037c11 */ /* 0x000fe2000a8f1403 */
[----:B------:R-:W-:Y:S01]  /*7540*/  IMAD.X R15, R18, 0x1, R27, P6 ;  /* 0x00000001120f7824 */ /* 0x000fe200030e061b */
[----:B------:R-:W-:Y:S09]  /*7550*/  @!P1 BRA `(.L_x_89) ;  /* 0x0000000000049947 */ /* 0x000ff20003800000 */
[----:B------:R3:W5:Y:S02]  /*7560*/  LDG.E.LTC128B R54, desc[UR18][R2.64+0x20] ;  /* 0x0000201202367981 */ /* 0x000764000c1e1920 */
.L_x_89:
[----:B------:R-:W-:Y:S05]  /*7570*/  BSYNC B1 ;  /* 0x0000000000017941 */ /* 0x000fea0003800000 */
.L_x_88:
[----:B---3-5:R-:W-:Y:S01]  /*7580*/  FMUL R3, R54, UR20 ;  /* 0x0000001436037c20 */ /* 0x028fe20008400000 */
[----:B------:R-:W-:-:S03]  /*7590*/  LEA R16, P2, R14, UR10, 0x2 ;  /* 0x0000000a0e107c11 */ /* 0x000fc6000f8410ff */
[----:B------:R-:W-:Y:S01]  /*75a0*/  FFMA R5, R174, UR21, R3 ;  /* 0x00000015ae057c23 */ /* 0x000fe20008000003 */
[----:B------:R-:W-:-:S04]  /*75b0*/  LEA.HI.X R17, R14, UR11, R15, 0x2, P2 ;  /* 0x0000000b0e117c11 */ /* 0x000fc800090f140f */
[----:B------:R3:W-:Y:S04]  /*75c0*/  @P1 STG.E desc[UR18][R10.64+0x20], R5 ;  /* 0x000020050a001986 */ /* 0x0007e8000c101912 */
[----:B------:R4:W4:Y:S01]  /*75d0*/  @P4 LDG.E.LTC128B R54, desc[UR18][R16.64] ;  /* 0x0000001210364981 */ /* 0x000922000c1e1920 */
[----:B------:R-:W-:Y:S01]  /*75e0*/  IMAD.WIDE.U32 R6, R30, 0x7, R6 ;  /* 0x000000071e067825 */ /* 0x000fe200078e0006 */
[----:B------:R-:W-:Y:S03]  /*75f0*/  BSSY B1, `(.L_x_90) ;  /* 0x0000018000017945 */ /* 0x000fe60003800000 */
[----:B------:R-:W-:Y:S01]  /*7600*/  IMAD.WIDE.U32 R14, R32, 0x1c, R10 ;  /* 0x0000001c200e7825 */ /* 0x000fe200078e000a */
[----:B------:R-:W-:-:S03]  /*7610*/  IADD3 R2, P1, R6, R30, RZ ;  /* 0x0000001e06027210 */ /* 0x000fc60007f3e0ff */
[----:B------:R-:W-:Y:S01]  /*7620*/  IMAD.IADD R15, R50, 0x1, R15 ;  /* 0x00000001320f7824 */ /* 0x000fe200078e020f */
[----:B------:R-:W-:Y:S01]  /*7630*/  IADD3.X R3, R31, R48, R7, P1, !PT ;  /* 0x000000301f037210 */ /* 0x000fe20000ffe407 */
[----:B------:R-:W-:-:S04]  /*7640*/  IMAD.WIDE.U32 R8, R30, 0x7, R8 ;  /* 0x000000071e087825 */ /* 0x000fc800078e0008 */
[-C--:B------:R-:W-:Y:S01]  /*7650*/  IMAD.WIDE.U32 R6, R47, R30.reuse, R2 ;  /* 0x0000001e2f067225 */ /* 0x080fe200078e0002 */
[----:B------:R-:W-:Y:S02]  /*7660*/  IADD3 R8, P6, R8, R30, RZ ;  /* 0x0000001e08087210 */ /* 0x000fe40007fde0ff */
[----:B0-2---:R-:W-:Y:S02]  /*7670*/  IADD3 R12, P1, R34, R6, RZ ;  /* 0x00000006220c7210 */ /* 0x005fe40007f3e0ff */
[----:B------:R-:W-:Y:S02]  /*7680*/  IADD3 R6, P2, R4, R30, RZ ;  /* 0x0000001e04067210 */ /* 0x000fe40007f5e0ff */
[----:B------:R-:W-:Y:S02]  /*7690*/  IADD3.X R13, R35, R49, R7, P1, !PT ;  /* 0x00000031230d7210 */ /* 0x000fe40000ffe407 */
[----:B------:R-:W-:Y:S01]  /*76a0*/  ISETP.GT.AND P1, PT, R45, 0x59, PT ;  /* 0x000000592d00780c */ /* 0x000fe20003f24270 */
[----:B------:R-:W-:Y:S01]  /*76b0*/  IMAD.X R7, R18, 0x1, R31, P2 ;  /* 0x0000000112077824 */ /* 0x000fe200010e061f */
[----:B---3--:R-:W-:-:S02]  /*76c0*/  IADD3 R5, P2, R6, R28, RZ ;  /* 0x0000001c06057210 */ /* 0x008fc40007f5e0ff */
[----:B------:R-:W-:Y:S02]  /*76d0*/  ISETP.GT.AND P5, PT, R44, RZ, P1 ;  /* 0x000000ff2c00720c */ /* 0x000fe40000fa4270 */
[----:B------:R-:W-:Y:S01]  /*76e0*/  IADD3.X R9, R31, R48, R9, P6, !PT ;  /* 0x000000301f097210 */ /* 0x000fe200037fe409 */
[----:B----4-:R-:W-:Y:S02]  /*76f0*/  IMAD.X R16, R7, 0x1, R27, P2 ;  /* 0x0000000107107824 */ /* 0x010fe400010e061b */
[----:B------:R-:W-:-:S04]  /*7700*/  FMUL R4, R54, UR20 ;  /* 0x0000001436047c20 */ /* 0x000fc80008400000 */
[----:B------:R-:W-:Y:S01]  /*7710*/  FFMA R175, R175, UR21, R4 ;  /* 0x00000015afaf7c23 */ /* 0x000fe20008000004 */
[----:B------:R-:W-:-:S04]  /*7720*/  LEA R4, P2, R5, UR10, 0x2 ;  /* 0x0000000a05047c11 */ /* 0x000fc8000f8410ff */
[----:B------:R0:W-:Y:S01]  /*7730*/  @P4 STG.E desc[UR18][R14.64], R175 ;  /* 0x000000af0e004986 */ /* 0x0001e2000c101912 */
[----:B------:R-:W-:Y:S01]  /*7740*/  LEA.HI.X R5, R5, UR11, R16, 0x2, P2 ;  /* 0x0000000b05057c11 */ /* 0x000fe200090f1410 */
[----:B------:R-:W-:Y:S07]  /*7750*/  @!P5 BRA `(.L_x_91) ;  /* 0x000000000004d947 */ /* 0x000fee0003800000 */
[----:B------:R2:W5:Y:S02]  /*7760*/  LDG.E.LTC128B R54, desc[UR18][R4.64] ;  /* 0x0000001204367981 */ /* 0x000564000c1e1920 */
.L_x_91:
[----:B------:R-:W-:Y:S05]  /*7770*/  BSYNC B1 ;  /* 0x0000000000017941 */ /* 0x000fea0003800000 */
.L_x_90:
[----:B--2---:R-:W-:Y:S01]  /*7780*/  IADD3 R4, P4, R10, R52, RZ ;  /* 0x000000340a047210 */ /* 0x004fe20007f9e0ff */
[----:B------:R-:W-:Y:S01]  /*7790*/  IMAD.WIDE.U32 R16, R47, R30, R8 ;  /* 0x0000001e2f107225 */ /* 0x000fe200078e0008 */
[----:B------:R-:W-:Y:S01]  /*77a0*/  ISETP.GT.AND P2, PT, R44, 0x8, P0 ;  /* 0x000000082c00780c */ /* 0x000fe20000744270 */
[----:B------:R-:W-:Y:S02]  /*77b0*/  BSSY B1, `(.L_x_92) ;  /* 0x000000d000017945 */ /* 0x000fe40003800000 */
[----:B------:R-:W-:Y:S02]  /*77c0*/  IMAD.X R5, R11, 0x1, R33, P4 ;  /* 0x000000010b057824 */ /* 0x000fe400020e0621 */
[----:B-1---5:R-:W-:Y:S01]  /*77d0*/  FMUL R11, R54, UR20 ;  /* 0x00000014360b7c20 */ /* 0x022fe20008400000 */
[----:B------:R-:W-:Y:S01]  /*77e0*/  IMAD.WIDE.U32 R12, R46, UR23, R12 ;  /* 0x000000172e0c7c25 */ /* 0x000fe2000f8e000c */
[----:B------:R-:W-:-:S03]  /*77f0*/  IADD3 R10, P4, R34, R16, RZ ;  /* 0x00000010220a7210 */ /* 0x000fc60007f9e0ff */
[----:B------:R-:W-:Y:S01]  /*7800*/  FFMA R19, R176, UR21, R11 ;  /* 0x00000015b0137c23 */ /* 0x000fe2000800000b */
[----:B------:R-:W-:Y:S02]  /*7810*/  IADD3 R13, R13, UR6, RZ ;  /* 0x000000060d0d7c10 */ /* 0x000fe4000fffe0ff */
[C---:B------:R-:W-:Y:S02]  /*7820*/  LEA R16, P0, R12.reuse, UR10, 0x2 ;  /* 0x0000000a0c107c11 */ /* 0x040fe4000f8010ff */
[----:B------:R1:W-:Y:S01]  /*7830*/  @P5 STG.E desc[UR18][R4.64], R19 ;  /* 0x0000001304005986 */ /* 0x0003e2000c101912 */
[----:B------:R-:W-:Y:S02]  /*7840*/  IADD3.X R11, R35, R49, R17, P4, !PT ;  /* 0x00000031230b7210 */ /* 0x000fe400027fe411 */
[----:B------:R-:W-:Y:S01]  /*7850*/  LEA.HI.X R17, R12, UR11, R13, 0x2, P0 ;  /* 0x0000000b0c117c11 */ /* 0x000fe200080f140d */
[----:B------:R-:W-:Y:S07]  /*7860*/  @!P2 BRA `(.L_x_93) ;  /* 0x000000000004a947 */ /* 0x000fee0003800000 */
[----:B------:R2:W5:Y:S02]  /*7870*/  LDG.E.LTC128B R54, desc[UR18][R16.64+0x20] ;  /* 0x0000201210367981 */ /* 0x000564000c1e1920 */
.L_x_93:
[----:B------:R-:W-:Y:S05]  /*7880*/  BSYNC B1 ;  /* 0x0000000000017941 */ /* 0x000fea0003800000 */
.L_x_92:
        /* <DEDUP_REMOVED lines=11> */
[----:B-1----:R-:W-:Y:S01]  /*7940*/  IMAD.IADD R19, R48, 0x1, R7 ;  /* 0x0000000130137824 */ /* 0x002fe200078e0207 */
[----:B------:R-:W-:Y:S02]  /*7950*/  ISETP.GT.AND P4, PT, R44, RZ, P0 ;  /* 0x000000ff2c00720c */ /* 0x000fe40000784270 */
[----:B------:R-:W-:Y:S01]  /*7960*/  LEA.HI.X R13, R10, UR11, R13, 0x2, P5 ;  /* 0x0000000b0a0d7c11 */ /* 0x000fe2000a8f140d */
[----:B------:R-:W-:Y:S01]  /*7970*/  IMAD.X R10, R19, 0x1, R27, P6 ;  /* 0x00000001130a7824 */ /* 0x000fe200030e061b */
[----:B------:R-:W-:Y:S09]  /*7980*/  @!P1 BRA `(.L_x_95) ;  /* 0x0000000000049947 */ /* 0x000ff20003800000 */
[----:B------:R1:W5:Y:S02]  /*7990*/  LDG.E.LTC128B R54, desc[UR18][R12.64+0x20] ;  /* 0x000020120c367981 */ /* 0x000364000c1e1920 */
.L_x_95:
[----:B------:R-:W-:Y:S05]  /*79a0*/  BSYNC B1 ;  /* 0x0000000000017941 */ /* 0x000fea0003800000 */
.L_x_94:
[----:B-----5:R-:W-:Y:S01]  /*79b0*/  FMUL R7, R54, UR20 ;  /* 0x0000001436077c20 */ /* 0x020fe20008400000 */
[----:B0--3--:R-:W-:-:S03]  /*79c0*/  LEA R14, P2, R11, UR10, 0x2 ;  /* 0x0000000a0b0e7c11 */ /* 0x009fc6000f8410ff */
[----:B------:R-:W-:Y:S01]  /*79d0*/  FFMA R7, R178, UR21, R7 ;  /* 0x00000015b2077c23 */ /* 0x000fe20008000007 */
[----:B------:R-:W-:-:S04]  /*79e0*/  LEA.HI.X R15, R11, UR11, R10, 0x2, P2 ;  /* 0x0000000b0b0f7c11 */ /* 0x000fc800090f140a */
[----:B------:R0:W-:Y:S04]  /*79f0*/  @P1 STG.E desc[UR18][R4.64+0x20], R7 ;  /* 0x0000200704001986 */ /* 0x0001e8000c101912 */
[----:B------:R3:W4:Y:S01]  /*7a00*/  @P4 LDG.E.LTC128B R54, desc[UR18][R14.64] ;  /* 0x000000120e364981 */ /* 0x000722000c1e1920 */
[----:B------:R-:W-:Y:S01]  /*7a10*/  IMAD.WIDE.U32 R2, R30, 0x7, R2 ;  /* 0x000000071e027825 */ /* 0x000fe200078e0002 */
[----:B------:R-:W-:Y:S03]  /*7a20*/  BSSY B1, `(.L_x_96) ;  /* 0x0000019000017945 */ /* 0x000fe60003800000 */
[----:B--2---:R-:W-:Y:S01]  /*7a30*/  IMAD.WIDE.U32 R16, R32, 0x1c, R4 ;  /* 0x0000001c20107825 */ /* 0x004fe200078e0004 */
[----:B------:R-:W-:-:S04]  /*7a40*/  IADD3 R2, P1, R2, R30, RZ ;  /* 0x0000001e02027210 */ /* 0x000fc80007f3e0ff */
[----:B------:R-:W-:-:S03]  /*7a50*/  IADD3.X R3, R31, R48, R3, P1, !PT ;  /* 0x000000301f037210 */ /* 0x000fc60000ffe403 */
[----:B------:R-:W-:-:S03]  /*7a60*/  IMAD.WIDE.U32 R10, R47, R30, R2 ;  /* 0x0000001e2f0a7225 */ /* 0x000fc600078e0002 */
[----:B-1----:R-:W-:Y:S02]  /*7a70*/  IADD3 R12, P1, R34, R10, RZ ;  /* 0x0000000a220c7210 */ /* 0x002fe40007f3e0ff */
[-C--:B------:R-:W-:Y:S01]  /*7a80*/  IADD3 R10, P2, R6, R30.reuse, RZ ;  /* 0x0000001e060a7210 */ /* 0x080fe20007f5e0ff */
[----:B0-----:R-:W-:Y:S01]  /*7a90*/  IMAD.WIDE.U32 R6, R30, 0x7, R8 ;  /* 0x000000071e067825 */ /* 0x001fe200078e0008 */
[----:B------:R-:W-:Y:S02]  /*7aa0*/  IADD3.X R13, R35, R49, R11, P1, !PT ;  /* 0x00000031230d7210 */ /* 0x000fe40000ffe40b */
[----:B------:R-:W-:Y:S01]  /*7ab0*/  ISETP.GT.AND P1, PT, R45, 0x61, PT ;  /* 0x000000612d00780c */ /* 0x000fe20003f24270 */
[----:B------:R-:W-:Y:S01]  /*7ac0*/  IMAD.IADD R9, R50, 0x1, R17 ;  /* 0x0000000132097824 */ /* 0x000fe200078e0211 */
[----:B------:R-:W-:Y:S01]  /*7ad0*/  IADD3 R6, P6, R6, R30, RZ ;  /* 0x0000001e06067210 */ /* 0x000fe20007fde0ff */
[----:B------:R-:W-:Y:S01]  /*7ae0*/  IMAD.MOV.U32 R8, RZ, RZ, R16 ;  /* 0x000000ffff087224 */ /* 0x000fe200078e0010 */
[----:B------:R-:W-:Y:S01]  /*7af0*/  ISETP.GT.AND P5, PT, R44, RZ, P1 ;  /* 0x000000ff2c00720c */ /* 0x000fe20000fa4270 */
[----:B------:R-:W-:Y:S01]  /*7b00*/  IMAD.X R11, R19, 0x1, R31, P2 ;  /* 0x00000001130b7824 */ /* 0x000fe200010e061f */
[----:B---3--:R-:W-:-:S02]  /*7b10*/  IADD3 R15, P2, R10, R28, RZ ;  /* 0x0000001c0a0f7210 */ /* 0x008fc40007f5e0ff */
[----:B------:R-:W-:Y:S01]  /*7b20*/  IADD3.X R7, R31, R48, R7, P6, !PT ;  /* 0x000000301f077210 */ /* 0x000fe200037fe407 */
[----:B----4-:R-:W-:-:S04]  /*7b30*/  FMUL R18, R54, UR20 ;  /* 0x0000001436127c20 */ /* 0x010fc80008400000 */
[----:B------:R-:W-:Y:S01]  /*7b40*/  FFMA R179, R179, UR21, R18 ;  /* 0x00000015b3b37c23 */ /* 0x000fe20008000012 */
[----:B------:R-:W-:Y:S01]  /*7b50*/  IMAD.X R18, R11, 0x1, R27, P2 ;  /* 0x000000010b127824 */ /* 0x000fe200010e061b */
[----:B------:R-:W-:-:S03]  /*7b60*/  LEA R14, P2, R15, UR10, 0x2 ;  /* 0x0000000a0f0e7c11 */ /* 0x000fc6000f8410ff */
[----:B------:R0:W-:Y:S01]  /*7b70*/  @P4 STG.E desc[UR18][R8.64], R179 ;  /* 0x000000b308004986 */ /* 0x0001e2000c101912 */
[----:B------:R-:W-:Y:S01]  /*7b80*/  LEA.HI.X R15, R15, UR11, R18, 0x2, P2 ;  /* 0x0000000b0f0f7c11 */ /* 0x000fe200090f1412 */
[----:B------:R-:W-:Y:S08]  /*7b90*/  @!P5 BRA `(.L_x_97) ;  /* 0x000000000004d947 */ /* 0x000ff00003800000 */
[----:B------:R1:W5:Y:S02]  /*7ba0*/  LDG.E.LTC128B R54, desc[UR18][R14.64] ;  /* 0x000000120e367981 */ /* 0x000364000c1e1920 */
.L_x_97:
[----:B------:R-:W-:Y:S05]  /*7bb0*/  BSYNC B1 ;  /* 0x0000000000017941 */ /* 0x000fea0003800000 */
.L_x_96:
[----:B------:R-:W-:Y:S01]  /*7bc0*/  IADD3 R4, P4, R4, R52, RZ ;  /* 0x0000003404047210 */ /* 0x000fe20007f9e0ff */
[----:B-----5:R-:W-:Y:S01]  /*7bd0*/  FMUL R17, R54, UR20 ;  /* 0x0000001436117c20 */ /* 0x020fe20008400000 */
[----:B------:R-:W-:Y:S01]  /*7be0*/  ISETP.GT.AND P2, PT, R44, 0x8, P0 ;  /* 0x000000082c00780c */ /* 0x000fe20000744270 */
[----:B-1----:R-:W-:Y:S01]  /*7bf0*/  IMAD.WIDE.U32 R14, R47, R30, R6 ;  /* 0x0000001e2f0e7225 */ /* 0x002fe200078e0006 */
        /* <DEDUP_REMOVED lines=12> */
.L_x_99:
[----:B------:R-:W-:Y:S05]  /*7cc0*/  BSYNC B1 ;  /* 0x0000000000017941 */ /* 0x000fea0003800000 */
.L_x_98:
[----:B--2--5:R-:W-:Y:S01]  /*7cd0*/  FMUL R14, R54, UR20 ;  /* 0x00000014360e7c20 */ /* 0x024fe20008400000 */
        /* <DEDUP_REMOVED lines=16> */
.L_x_101:
[----:B------:R-:W-:Y:S05]  /*7de0*/  BSYNC B1 ;  /* 0x0000000000017941 */ /* 0x000fea0003800000 */
.L_x_100:
[----:B0-2--5:R-:W-:Y:S01]  /*7df0*/  FMUL R9, R54, UR20 ;  /* 0x0000001436097c20 */ /* 0x025fe20008400000 */
[----:B------:R-:W-:-:S03]  /*7e00*/  LEA R12, P2, R13, UR10, 0x2 ;  /* 0x0000000a0d0c7c11 */ /* 0x000fc6000f8410ff */
[----:B---3--:R-:W-:Y:S01]  /*7e10*/  FFMA R15, R182, UR21, R9 ;  /* 0x00000015b60f7c23 */ /* 0x008fe20008000009 */
[----:B------:R-:W-:-:S04]  /*7e20*/  LEA.HI.X R13, R13, UR11, R16, 0x2, P2 ;  /* 0x0000000b0d0d7c11 */ /* 0x000fc800090f1410 */
[----:B------:R0:W-:Y:S04]  /*7e30*/  @P1 STG.E desc[UR18][R4.64+0x20], R15 ;  /* 0x0000200f04001986 */ /* 0x0001e8000c101912 */
[----:B------:R2:W3:Y:S01]  /*7e40*/  @P4 LDG.E.LTC128B R54, desc[UR18][R12.64] ;  /* 0x000000120c364981 */ /* 0x0004e2000c1e1920 */
[----:B------:R-:W-:Y:S01]  /*7e50*/  IMAD.WIDE.U32 R2, R30, 0x7, R2 ;  /* 0x000000071e027825 */ /* 0x000fe200078e0002 */
[-C--:B------:R-:W-:Y:S01]  /*7e60*/  IADD3 R10, P2, R10, R30.reuse, RZ ;  /* 0x0000001e0a0a7210 */ /* 0x080fe20007f5e0ff */
[----:B------:R-:W-:Y:S02]  /*7e70*/  BSSY B1, `(.L_x_102) ;  /* 0x0000018000017945 */ /* 0x000fe40003800000 */
[----:B------:R-:W-:Y:S01]  /*7e80*/  IMAD.WIDE.U32 R6, R30, 0x7, R6 ;  /* 0x000000071e067825 */ /* 0x000fe200078e0006 */
[----:B------:R-:W-:-:S03]  /*7e90*/  IADD3 R8, P1, R2, R30, RZ ;  /* 0x0000001e02087210 */ /* 0x000fc60007f3e0ff */
[----:B------:R-:W-:Y:S01]  /*7ea0*/  IMAD.X R11, R18, 0x1, R31, P2 ;  /* 0x00000001120b7824 */ /* 0x000fe200010e061f */
[----:B------:R-:W-:Y:S02]  /*7eb0*/  IADD3.X R9, R31, R48, R3, P1, !PT ;  /* 0x000000301f097210 */ /* 0x000fe40000ffe403 */
[----:B0-----:R-:W-:Y:S02]  /*7ec0*/  IADD3 R15, P2, R10, R28, RZ ;  /* 0x0000001c0a0f7210 */ /* 0x001fe40007f5e0ff */
[-C--:B------:R-:W-:Y:S01]  /*7ed0*/  IADD3 R6, P6, R6, R30.reuse, RZ ;  /* 0x0000001e06067210 */ /* 0x080fe20007fde0ff */
[----:B------:R-:W-:-:S03]  /*7ee0*/  IMAD.WIDE.U32 R2, R47, R30, R8 ;  /* 0x0000001e2f027225 */ /* 0x000fc600078e0008 */
[----:B------:R-:W-:Y:S01]  /*7ef0*/  IADD3.X R7, R31, R48, R7, P6, !PT ;  /* 0x000000301f077210 */ /* 0x000fe200037fe407 */
[----:B------:R-:W-:Y:S01]  /*7f00*/  IMAD.X R18, R11, 0x1, R27, P2 ;  /* 0x000000010b127824 */ /* 0x000fe200010e061b */
[----:B------:R-:W-:-:S04]  /*7f10*/  IADD3 R16, P1, R34, R2, RZ ;  /* 0x0000000222107210 */ /* 0x000fc80007f3e0ff */
[----:B------:R-:W-:Y:S01]  /*7f20*/  IADD3.X R17, R35, R49, R3, P1, !PT ;  /* 0x0000003123117210 */ /* 0x000fe20000ffe403 */
[----:B------:R-:W-:Y:S01]  /*7f30*/  IMAD.WIDE.U32 R2, R32, 0x1c, R4 ;  /* 0x0000001c20027825 */ /* 0x000fe200078e0004 */
[----:B------:R-:W-:-:S03]  /*7f40*/  ISETP.GT.AND P1, PT, R45, 0x69, PT ;  /* 0x000000692d00780c */ /* 0x000fc60003f24270 */
[----:B--2---:R-:W-:Y:S01]  /*7f50*/  IMAD.IADD R13, R50, 0x1, R3 ;  /* 0x00000001320d7824 */ /* 0x004fe200078e0203 */
[----:B------:R-:W-:Y:S01]  /*7f60*/  ISETP.GT.AND P5, PT, R44, RZ, P1 ;  /* 0x000000ff2c00720c */ /* 0x000fe20000fa4270 */
[----:B------:R-:W-:Y:S02]  /*7f70*/  IMAD.MOV.U32 R12, RZ, RZ, R2 ;  /* 0x000000ffff0c7224 */ /* 0x000fe400078e0002 */
[----:B---3--:R-:W-:-:S04]  /*7f80*/  FMUL R14, R54, UR20 ;  /* 0x00000014360e7c20 */ /* 0x008fc80008400000 */
[----:B------:R-:W-:Y:S01]  /*7f90*/  FFMA R183, R183, UR21, R14 ;  /* 0x00000015b7b77c23 */ /* 0x000fe2000800000e */
[----:B------:R-:W-:-:S04]  /*7fa0*/  LEA R14, P2, R15, UR10, 0x2 ;  /* 0x0000000a0f0e7c11 */ /* 0x000fc8000f8410ff */
[----:B------:R0:W-:Y:S01]  /*7fb0*/  @P4 STG.E desc[UR18][R12.64], R183 ;  /* 0x000000b70c004986 */ /* 0x0001e2000c101912 */
[----:B------:R-:W-:Y:S01]  /*7fc0*/  LEA.HI.X R15, R15, UR11, R18, 0x2, P2 ;  /* 0x0000000b0f0f7c11 */ /* 0x000fe200090f1412 */
[----:B------:R-:W-:Y:S07]  /*7fd0*/  @!P5 BRA `(.L_x_103) ;  /* 0x000000000004d947 */ /* 0x000fee0003800000 */
[----:B------:R2:W5:Y:S02]  /*7fe0*/  LDG.E.LTC128B R54, desc[UR18][R14.64] ;  /* 0x000000120e367981 */ /* 0x000564000c1e1920 */
.L_x_103:
[----:B------:R-:W-:Y:S05]  /*7ff0*/  BSYNC B1 ;  /* 0x0000000000017941 */ /* 0x000fea0003800000 */
.L_x_102:
[----:B------:R-:W-:Y:S01]  /*8000*/  IADD3 R2, P4, R4, R52, RZ ;  /* 0x0000003404027210 */ /* 0x000fe20007f9e0ff */
[----:B-1----:R-:W-:Y:S01]  /*8010*/  IMAD.WIDE.U32 R18, R47, R30, R6 ;  /* 0x0000001e2f127225 */ /* 0x002fe200078e0006 */
[----:B------:R-:W-:Y:S01]  /*8020*/  ISETP.GT.AND P2, PT, R44, 0x8, P0 ;  /* 0x000000082c00780c */ /* 0x000fe20000744270 */
[----:B------:R-:W-:Y:S02]  /*8030*/  BSSY B1, `(.L_x_104) ;  /* 0x000000d000017945 */ /* 0x000fe40003800000 */
[----:B------:R-:W-:Y:S02]  /*8040*/  IMAD.X R3, R5, 0x1, R33, P4 ;  /* 0x0000000105037824 */ /* 0x000fe400020e0621 */
[----:B-----5:R-:W-:Y:S01]  /*8050*/  FMUL R5, R54, UR20 ;  /* 0x0000001436057c20 */ /* 0x020fe20008400000 */
[----:B--2---:R-:W-:Y:S01]  /*8060*/  IMAD.WIDE.U32 R14, R46, UR23, R16 ;  /* 0x000000172e0e7c25 */ /* 0x004fe2000f8e0010 */
        /* <DEDUP_REMOVED lines=9> */
.L_x_105:
[----:B------:R-:W-:Y:S05]  /*8100*/  BSYNC B1 ;  /* 0x0000000000017941 */ /* 0x000fea0003800000 */
.L_x_104:
[----:B-----5:R-:W-:Y:S01]  /*8110*/  FMUL R14, R54, UR20 ;  /* 0x00000014360e7c20 */ /* 0x020fe20008400000 */
[----:B------:R-:W-:Y:S01]  /*8120*/  ISETP.GT.AND P1, PT, R44, 0x8, P1 ;  /* 0x000000082c00780c */ /* 0x000fe20000f24270 */
[----:B--2---:R-:W-:Y:S01]  /*8130*/  IMAD.WIDE.U32 R4, R46, UR23, R16 ;  /* 0x000000172e047c25 */ /* 0x004fe2000f8e0010 */
        /* <DEDUP_REMOVED lines=14> */
.L_x_107:
[----:B------:R-:W-:Y:S05]  /*8220*/  BSYNC B1 ;  /* 0x0000000000017941 */ /* 0x000fea0003800000 */
.L_x_106:
[----:B-----5:R-:W-:Y:S01]  /*8230*/  FMUL R5, R54, UR20 ;  /* 0x0000001436057c20 */ /* 0x020fe20008400000 */
[----:B---3--:R-:W-:-:S03]  /*8240*/  LEA R10, P2, R16, UR10, 0x2 ;  /* 0x0000000a100a7c11 */ /* 0x008fc6000f8410ff */
[----:B------:R-:W-:Y:S01]  /*8250*/  FFMA R15, R186, UR21, R5 ;  /* 0x00000015ba0f7c23 */ /* 0x000fe20008000005 */
[----:B------:R-:W-:-:S04]  /*8260*/  LEA.HI.X R11, R16, UR11, R17, 0x2, P2 ;  /* 0x0000000b100b7c11 */ /* 0x000fc800090f1411 */
[----:B------:R3:W-:Y:S04]  /*8270*/  @P1 STG.E desc[UR18][R2.64+0x20], R15 ;  /* 0x0000200f02001986 */ /* 0x0007e8000c101912 */
[----:B------:R4:W3:Y:S01]  /*8280*/  @P4 LDG.E.LTC128B R54, desc[UR18][R10.64] ;  /* 0x000000120a364981 */ /* 0x0008e2000c1e1920 */
[----:B------:R-:W-:Y:S01]  /*8290*/  IMAD.WIDE.U32 R8, R30, 0x7, R8 ;  /* 0x000000071e087825 */ /* 0x000fe200078e0008 */
[----:B------:R-:W-:Y:S03]  /*82a0*/  BSSY B1, `(.L_x_108) ;  /* 0x0000019000017945 */ /* 0x000fe60003800000 */
[----:B0-2---:R-:W-:Y:S01]  /*82b0*/  IMAD.WIDE.U32 R12, R32, 0x1c, R2 ;  /* 0x0000001c200c7825 */ /* 0x005fe200078e0002 */
[----:B------:R-:W-:-:S03]  /*82c0*/  IADD3 R4, P1, R8, R30, RZ ;  /* 0x0000001e08047210 */ /* 0x000fc60007f3e0ff */
[----:B------:R-:W-:Y:S01]  /*82d0*/  IMAD.WIDE.U32 R6, R30, 0x7, R6 ;  /* 0x000000071e067825 */ /* 0x000fe200078e0006 */
[----:B------:R-:W-:-:S03]  /*82e0*/  IADD3.X R5, R31, R48, R9, P1, !PT ;  /* 0x000000301f057210 */ /* 0x000fc60000ffe409 */
[----:B----4-:R-:W-:Y:S01]  /*82f0*/  IMAD.IADD R11, R50, 0x1, R13 ;  /* 0x00000001320b7824 */ /* 0x010fe200078e020d */
[-C--:B------:R-:W-:Y:S01]  /*8300*/  IADD3 R6, P6, R6, R30.reuse, RZ ;  /* 0x0000001e06067210 */ /* 0x080fe20007fde0ff */
[----:B------:R-:W-:-:S03]  /*8310*/  IMAD.WIDE.U32 R8, R47, R30, R4 ;  /* 0x0000001e2f087225 */ /* 0x000fc600078e0004 */
[----:B------:R-:W-:Y:S01]  /*8320*/  IADD3.X R7, R31, R48, R7, P6, !PT ;  /* 0x000000301f077210 */ /* 0x000fe200037fe407 */
[----:B------:R-:W-:Y:S01]  /*8330*/  IMAD.MOV.U32 R10, RZ, RZ, R12 ;  /* 0x000000ffff0a7224 */ /* 0x000fe200078e000c */
[----:B------:R-:W-:Y:S02]  /*8340*/  IADD3 R16, P1, R34, R8, RZ ;  /* 0x0000000822107210 */ /* 0x000fe40007f3e0ff */
[----:B------:R-:W-:Y:S02]  /*8350*/  IADD3 R8, P2, R14, R30, RZ ;  /* 0x0000001e0e087210 */ /* 0x000fe40007f5e0ff */
[----:B------:R-:W-:Y:S02]  /*8360*/  IADD3.X R17, R35, R49, R9, P1, !PT ;  /* 0x0000003123117210 */ /* 0x000fe40000ffe409 */
[----:B------:R-:W-:Y:S01]  /*8370*/  ISETP.GT.AND P1, PT, R45, 0x71, PT ;  /* 0x000000712d00780c */ /* 0x000fe20003f24270 */
[----:B------:R-:W-:Y:S01]  /*8380*/  IMAD.X R9, R18, 0x1, R31, P2 ;  /* 0x0000000112097824 */ /* 0x000fe200010e061f */
[----:B---3--:R-:W-:-:S02]  /*8390*/  IADD3 R15, P2, R8, R28, RZ ;  /* 0x0000001c080f7210 */ /* 0x008fc40007f5e0ff */
[----:B------:R-:W-:-:S03]  /*83a0*/  ISETP.GT.AND P5, PT, R44, RZ, P1 ;  /* 0x000000ff2c00720c */ /* 0x000fc60000fa4270 */
[----:B------:R-:W-:Y:S02]  /*83b0*/  IMAD.X R18, R9, 0x1, R27, P2 ;  /* 0x0000000109127824 */ /* 0x000fe400010e061b */
[----:B------:R-:W-:-:S04]  /*83c0*/  FMUL R14, R54, UR20 ;  /* 0x00000014360e7c20 */ /* 0x000fc80008400000 */
[----:B------:R-:W-:Y:S01]  /*83d0*/  FFMA R187, R187, UR21, R14 ;  /* 0x00000015bbbb7c23 */ /* 0x000fe2000800000e */
[----:B------:R-:W-:-:S04]  /*83e0*/  LEA R14, P2, R15, UR10, 0x2 ;  /* 0x0000000a0f0e7c11 */ /* 0x000fc8000f8410ff */
[----:B------:R0:W-:Y:S01]  /*83f0*/  @P4 STG.E desc[UR18][R10.64], R187 ;  /* 0x000000bb0a004986 */ /* 0x0001e2000c101912 */
[----:B------:R-:W-:Y:S01]  /*8400*/  LEA.HI.X R15, R15, UR11, R18, 0x2, P2 ;  /* 0x0000000b0f0f7c11 */ /* 0x000fe200090f1412 */
[----:B------:R-:W-:Y:S07]  /*8410*/  @!P5 BRA `(.L_x_109) ;  /* 0x000000000004d947 */ /* 0x000fee0003800000 */
[----:B------:R2:W5:Y:S02]  /*8420*/  LDG.E.LTC128B R54, desc[UR18][R14.64] ;  /* 0x000000120e367981 */ /* 0x000564000c1e1920 */
.L_x_109:
[----:B------:R-:W-:Y:S05]  /*8430*/  BSYNC B1 ;  /* 0x0000000000017941 */ /* 0x000fea0003800000 */
.L_x_108:
[----:B-1----:R-:W-:Y:S01]  /*8440*/  IADD3 R2, P4, R2, R52, RZ ;  /* 0x0000003402027210 */ /* 0x002fe20007f9e0ff */
[----:B------:R-:W-:-:S04]  /*8450*/  IMAD.WIDE.U32 R12, R46, UR23, R16 ;  /* 0x000000172e0c7c25 */ /* 0x000fc8000f8e0010 */
[----:B-----5:R-:W-:Y:S01]  /*8460*/  FMUL R17, R54, UR20 ;  /* 0x0000001436117c20 */ /* 0x020fe20008400000 */
[----:B------:R-:W-:Y:S01]  /*8470*/  ISETP.GT.AND P2, PT, R44, 0x8, P0 ;  /* 0x000000082c00780c */ /* 0x000fe20000744270 */
[----:B------:R-:W-:Y:S01]  /*8480*/  BSSY B1, `(.L_x_110) ;  /* 0x000000c000017945 */ /* 0x000fe20003800000 */
[----:B------:R-:W-:Y:S02]  /*8490*/  IMAD.X R3, R3, 0x1, R33, P4 ;  /* 0x0000000103037824 */ /* 0x000fe400020e0621 */
[----:B------:R-:W-:Y:S01]  /*84a0*/  FFMA R19, R188, UR21, R17 ;  /* 0x00000015bc137c23 */ /* 0x000fe20008000011 */
[----:B--2---:R-:W-:Y:S01]  /*84b0*/  IMAD.WIDE.U32 R14, R47, R30, R6 ;  /* 0x0000001e2f0e7225 */ /* 0x004fe200078e0006 */
[----:B------:R-:W-:-:S03]  /*84c0*/  IADD3 R13, R13, UR6, RZ ;  /* 0x000000060d0d7c10 */ /* 0x000fc6000fffe0ff */
[----:B------:R1:W-:Y:S01]  /*84d0*/  @P5 STG.E desc[UR18][R2.64], R19 ;  /* 0x0000001302005986 */ /* 0x0003e2000c101912 */
[----:B------:R-:W-:Y:S02]  /*84e0*/  IADD3 R16, P4, R34, R14, RZ ;  /* 0x0000000e22107210 */ /* 0x000fe40007f9e0ff */
[C---:B------:R-:W-:Y:S02]  /*84f0*/  LEA R14, P0, R12.reuse, UR10, 0x2 ;  /* 0x0000000a0c0e7c11 */ /* 0x040fe4000f8010ff */
[----:B------:R-:W-:Y:S02]  /*8500*/  IADD3.X R17, R35, R49, R15, P4, !PT ;  /* 0x0000003123117210 */ /* 0x000fe400027fe40f */
[----:B------:R-:W-:Y:S01]  /*8510*/  LEA.HI.X R15, R12, UR11, R13, 0x2, P0 ;  /* 0x0000000b0c0f7c11 */ /* 0x000fe200080f140d */
[----:B------:R-:W-:Y:S08]  /*8520*/  @!P2 BRA `(.L_x_111) ;  /* 0x000000000004a947 */ /* 0x000ff00003800000 */
[----:B------:R2:W5:Y:S02]  /*8530*/  LDG.E.LTC128B R54, desc[UR18][R14.64+0x20] ;  /* 0x000020120e367981 */ /* 0x000564000c1e1920 */
.L_x_111:
[----:B------:R-:W-:Y:S05]  /*8540*/  BSYNC B1 ;  /* 0x0000000000017941 */ /* 0x000fea0003800000 */
.L_x_110:
        /* <DEDUP_REMOVED lines=17> */
.L_x_113:
[----:B------:R-:W-:Y:S05]  /*8660*/  BSYNC B1 ;  /* 0x0000000000017941 */ /* 0x000fea0003800000 */
.L_x_112:
[----:B---3-5:R-:W-:Y:S01]  /*8670*/  FMUL R9, R54, UR20 ;  /* 0x0000001436097c20 */ /* 0x028fe20008400000 */
[----:B0-2---:R-:W-:-:S03]  /*8680*/  LEA R10, P2, R13, UR10, 0x2 ;  /* 0x0000000a0d0a7c11 */ /* 0x005fc6000f8410ff */
[----:B------:R-:W-:Y:S01]  /*8690*/  FFMA R17, R190, UR21, R9 ;  /* 0x00000015be117c23 */ /* 0x000fe20008000009 */
[----:B------:R-:W-:-:S04]  /*86a0*/  LEA.HI.X R11, R13, UR11, R12, 0x2, P2 ;  /* 0x0000000b0d0b7c11 */ /* 0x000fc800090f140c */
[----:B------:R0:W-:Y:S04]  /*86b0*/  @P1 STG.E desc[UR18][R2.64+0x20], R17 ;  /* 0x0000201102001986 */ /* 0x0001e8000c101912 */
[----:B------:R2:W3:Y:S01]  /*86c0*/  @P4 LDG.E.LTC128B R54, desc[UR18][R10.64] ;  /* 0x000000120a364981 */ /* 0x0004e2000c1e1920 */
[----:B------:R-:W-:Y:S01]  /*86d0*/  IMAD.WIDE.U32 R4, R30, 0x7, R4 ;  /* 0x000000071e047825 */ /* 0x000fe200078e0004 */
[----:B------:R-:W-:Y:S03]  /*86e0*/  BSSY B1, `(.L_x_114) ;  /* 0x0000019000017945 */ /* 0x000fe60003800000 */
[----:B------:R-:W-:Y:S01]  /*86f0*/  IMAD.WIDE.U32 R12, R32, 0x1c, R2 ;  /* 0x0000001c200c7825 */ /* 0x000fe200078e0002 */
[----:B------:R-:W-:-:S03]  /*8700*/  IADD3 R4, P1, R4, R30, RZ ;  /* 0x0000001e04047210 */ /* 0x000fc60007f3e0ff */
[----:B0-----:R-:W-:Y:S01]  /*8710*/  IMAD.IADD R17, R50, 0x1, R13 ;  /* 0x0000000132117824 */ /* 0x001fe200078e020d */
[----:B------:R-:W-:Y:S01]  /*8720*/  IADD3.X R5, R31, R48, R5, P1, !PT ;  /* 0x000000301f057210 */ /* 0x000fe20000ffe405 */
[----:B------:R-:W-:-:S04]  /*8730*/  IMAD.WIDE.U32 R6, R30, 0x7, R6 ;  /* 0x000000071e067825 */ /* 0x000fc800078e0006 */
[-C--:B------:R-:W-:Y:S01]  /*8740*/  IMAD.WIDE.U32 R8, R47, R30.reuse, R4 ;  /* 0x0000001e2f087225 */ /* 0x080fe200078e0004 */
[----:B------:R-:W-:Y:S02]  /*8750*/  IADD3 R6, P6, R6, R30, RZ ;  /* 0x0000001e06067210 */ /* 0x000fe40007fde0ff */
[----:B------:R-:W-:Y:S02]  /*8760*/  IADD3 R14, P1, R34, R8, RZ ;  /* 0x00000008220e7210 */ /* 0x000fe40007f3e0ff */
[----:B------:R-:W-:Y:S02]  /*8770*/  IADD3 R8, P2, R16, R30, RZ ;  /* 0x0000001e10087210 */ /* 0x000fe40007f5e0ff */
[----:B------:R-:W-:Y:S02]  /*8780*/  IADD3.X R15, R35, R49, R9, P1, !PT ;  /* 0x00000031230f7210 */ /* 0x000fe40000ffe409 */
[----:B------:R-:W-:Y:S01]  /*8790*/  ISETP.GT.AND P1, PT, R45, 0x79, PT ;  /* 0x000000792d00780c */ /* 0x000fe20003f24270 */
[----:B------:R-:W-:Y:S01]  /*87a0*/  IMAD.X R9, R18, 0x1, R31, P2 ;  /* 0x0000000112097824 */ /* 0x000fe200010e061f */
[----:B--2---:R-:W-:-:S02]  /*87b0*/  IADD3 R11, P2, R8, R28, RZ ;  /* 0x0000001c080b7210 */ /* 0x004fc40007f5e0ff */
[----:B------:R-:W-:Y:S02]  /*87c0*/  ISETP.GT.AND P5, PT, R44, RZ, P1 ;  /* 0x000000ff2c00720c */ /* 0x000fe40000fa4270 */
[----:B------:R-:W-:Y:S01]  /*87d0*/  IADD3.X R7, R31, R48, R7, P6, !PT ;  /* 0x000000301f077210 */ /* 0x000fe200037fe407 */
[----:B------:R-:W-:Y:S01]  /*87e0*/  IMAD.X R18, R9, 0x1, R27, P2 ;  /* 0x0000000109127824 */ /* 0x000fe200010e061b */
[----:B------:R-:W-:-:S04]  /*87f0*/  LEA R10, P2, R11, UR10, 0x2 ;  /* 0x0000000a0b0a7c11 */ /* 0x000fc8000f8410ff */
[----:B------:R-:W-:Y:S01]  /*8800*/  LEA.HI.X R11, R11, UR11, R18, 0x2, P2 ;  /* 0x0000000b0b0b7c11 */ /* 0x000fe200090f1412 */
[----:B---3--:R-:W-:-:S04]  /*8810*/  FMUL R16, R54, UR20 ;  /* 0x0000001436107c20 */ /* 0x008fc80008400000 */
[----:B------:R-:W-:Y:S01]  /*8820*/  FFMA R191, R191, UR21, R16 ;  /* 0x00000015bfbf7c23 */ /* 0x000fe20008000010 */
[----:B------:R-:W-:-:S05]  /*8830*/  IMAD.MOV.U32 R16, RZ, RZ, R12 ;  /* 0x000000ffff107224 */ /* 0x000fca00078e000c */
[----:B------:R0:W-:Y:S01]  /*8840*/  @P4 STG.E desc[UR18][R16.64], R191 ;  /* 0x000000bf10004986 */ /* 0x0001e2000c101912 */
[----:B------:R-:W-:Y:S05]  /*8850*/  @!P5 BRA `(.L_x_115) ;  /* 0x000000000004d947 */ /* 0x000fea0003800000 */
[----:B------:R2:W5:Y:S02]  /*8860*/  LDG.E.LTC128B R54, desc[UR18][R10.64] ;  /* 0x000000120a367981 */ /* 0x000564000c1e1920 */
.L_x_115:
[----:B------:R-:W-:Y:S05]  /*8870*/  BSYNC B1 ;  /* 0x0000000000017941 */ /* 0x000fea0003800000 */
.L_x_114:
[----:B-1----:R-:W-:Y:S01]  /*8880*/  IADD3 R2, P4, R2, R52, RZ ;  /* 0x0000003402027210 */ /* 0x002fe20007f9e0ff */
[----:B--2---:R-:W-:-:S04]  /*8890*/  IMAD.WIDE.U32 R10, R46, UR23, R14 ;  /* 0x000000172e0a7c25 */ /* 0x004fc8000f8e000e */
[----:B-----5:R-:W-:Y:S01]  /*88a0*/  FMUL R15, R54, UR20 ;  /* 0x00000014360f7c20 */ /* 0x020fe20008400000 */
[----:B------:R-:W-:Y:S01]  /*88b0*/  ISETP.GT.AND P2, PT, R44, 0x8, P0 ;  /* 0x000000082c00780c */ /* 0x000fe20000744270 */
[----:B------:R-:W-:Y:S01]  /*88c0*/  BSSY B1, `(.L_x_116) ;  /* 0x000000c000017945 */ /* 0x000fe20003800000 */
[----:B------:R-:W-:Y:S02]  /*88d0*/  IMAD.X R3, R3, 0x1, R33, P4 ;  /* 0x0000000103037824 */ /* 0x000fe400020e0621 */
[----:B------:R-:W-:Y:S01]  /*88e0*/  FFMA R19, R192, UR21, R15 ;  /* 0x00000015c0137c23 */ /* 0x000fe2000800000f */
[----:B------:R-:W-:Y:S01]  /*88f0*/  IMAD.WIDE.U32 R12, R47, R30, R6 ;  /* 0x0000001e2f0c7225 */ /* 0x000fe200078e0006 */
        /* <DEDUP_REMOVED lines=8> */
.L_x_117:
[----:B------:R-:W-:Y:S05]  /*8980*/  BSYNC B1 ;  /* 0x0000000000017941 */ /* 0x000fea0003800000 */
.L_x_116:
        /* <DEDUP_REMOVED lines=17> */
.L_x_119:
[----:B------:R-:W-:Y:S05]  /*8aa0*/  BSYNC B1 ;  /* 0x0000000000017941 */ /* 0x000fea0003800000 */
.L_x_118:
[----:B---3-5:R-:W-:Y:S01]  /*8ab0*/  FMUL R9, R54, UR20 ;  /* 0x0000001436097c20 */ /* 0x028fe20008400000 */
[----:B------:R-:W-:-:S03]  /*8ac0*/  LEA R10, P2, R11, UR10, 0x2 ;  /* 0x0000000a0b0a7c11 */ /* 0x000fc6000f8410ff */
[----:B-1----:R-:W-:Y:S01]  /*8ad0*/  FFMA R19, R194, UR21, R9 ;  /* 0x00000015c2137c23 */ /* 0x002fe20008000009 */
[----:B------:R-:W-:-:S04]  /*8ae0*/  LEA.HI.X R11, R11, UR11, R14, 0x2, P2 ;  /* 0x0000000b0b0b7c11 */ /* 0x000fc800090f140e */
[----:B------:R1:W-:Y:S04]  /*8af0*/  @P1 STG.E desc[UR18][R2.64+0x20], R19 ;  /* 0x0000201302001986 */ /* 0x0003e8000c101912 */
[----:B------:R3:W4:Y:S01]  /*8b00*/  @P4 LDG.E.LTC128B R54, desc[UR18][R10.64] ;  /* 0x000000120a364981 */ /* 0x000722000c1e1920 */
[----:B------:R-:W-:Y:S01]  /*8b10*/  IMAD.WIDE.U32 R4, R30, 0x7, R4 ;  /* 0x000000071e047825 */ /* 0x000fe200078e0004 */
[-C--:B0-2---:R-:W-:Y:S01]  /*8b20*/  IADD3 R16, P2, R12, R30.reuse, RZ ;  /* 0x0000001e0c107210 */ /* 0x085fe20007f5e0ff */
[----:B------:R-:W-:Y:S02]  /*8b30*/  BSSY B1, `(.L_x_120) ;  /* 0x0000018000017945 */ /* 0x000fe40003800000 */
[----:B------:R-:W-:Y:S01]  /*8b40*/  IMAD.WIDE.U32 R12, R32, 0x1c, R2 ;  /* 0x0000001c200c7825 */ /* 0x000fe200078e0002 */
[----:B------:R-:W-:-:S03]  /*8b50*/  IADD3 R8, P1, R4, R30, RZ ;  /* 0x0000001e04087210 */ /* 0x000fc60007f3e0ff */
[----:B------:R-:W-:Y:S01]  /*8b60*/  IMAD.X R17, R18, 0x1, R31, P2 ;  /* 0x0000000112117824 */ /* 0x000fe200010e061f */
[----:B------:R-:W-:Y:S01]  /*8b70*/  IADD3.X R9, R31, R48, R5, P1, !PT ;  /* 0x000000301f097210 */ /* 0x000fe20000ffe405 */
[----:B-1----:R-:W-:Y:S01]  /*8b80*/  IMAD.IADD R19, R50, 0x1, R13 ;  /* 0x0000000132137824 */ /* 0x002fe200078e020d */
[----:B---3--:R-:W-:Y:S01]  /*8b90*/  IADD3 R10, P2, R16, R28, RZ ;  /* 0x0000001c100a7210 */ /* 0x008fe20007f5e0ff */
[----:B------:R-:W-:Y:S02]  /*8ba0*/  IMAD.MOV.U32 R18, RZ, RZ, R12 ;  /* 0x000000ffff127224 */ /* 0x000fe400078e000c */
[----:B------:R-:W-:-:S04]  /*8bb0*/  IMAD.WIDE.U32 R4, R47, R30, R8 ;  /* 0x0000001e2f047225 */ /* 0x000fc800078e0008 */
[----:B------:R-:W-:Y:S01]  /*8bc0*/  IMAD.WIDE.U32 R6, R30, 0x7, R6 ;  /* 0x000000071e067825 */ /* 0x000fe200078e0006 */
[----:B------:R-:W-:-:S03]  /*8bd0*/  IADD3 R14, P1, R34, R4, RZ ;  /* 0x00000004220e7210 */ /* 0x000fc60007f3e0ff */
[----:B------:R-:W-:Y:S01]  /*8be0*/  IMAD.X R11, R17, 0x1, R27, P2 ;  /* 0x00000001110b7824 */ /* 0x000fe200010e061b */
[----:B------:R-:W-:Y:S02]  /*8bf0*/  IADD3.X R15, R35, R49, R5, P1, !PT ;  /* 0x00000031230f7210 */ /* 0x000fe40000ffe405 */
[----:B------:R-:W-:-:S04]  /*8c00*/  ISETP.GT.AND P1, PT, R45, 0x81, PT ;  /* 0x000000812d00780c */ /* 0x000fc80003f24270 */
[----:B------:R-:W-:Y:S01]  /*8c10*/  ISETP.GT.AND P5, PT, R44, RZ, P1 ;  /* 0x000000ff2c00720c */ /* 0x000fe20000fa4270 */
[----:B----4-:R-:W-:-:S04]  /*8c20*/  FMUL R4, R54, UR20 ;  /* 0x0000001436047c20 */ /* 0x010fc80008400000 */
        /* <DEDUP_REMOVED lines=8> */
.L_x_121:
[----:B------:R-:W-:Y:S05]  /*8cb0*/  BSYNC B1 ;  /* 0x0000000000017941 */ /* 0x000fea0003800000 */
.L_x_120:
[----:B------:R-:W-:Y:S01]  /*8cc0*/  IADD3 R2, P4, R2, R52, RZ ;  /* 0x0000003402027210 */ /* 0x000fe20007f9e0ff */
[----:B-----5:R-:W-:Y:S01]  /*8cd0*/  FMUL R13, R54, UR20 ;  /* 0x00000014360d7c20 */ /* 0x020fe20008400000 */
[----:B-1----:R-:W-:Y:S01]  /*8ce0*/  IMAD.WIDE.U32 R6, R46, UR23, R14 ;  /* 0x000000172e067c25 */ /* 0x002fe2000f8e000e */
[----:B------:R-:W-:Y:S01]  /*8cf0*/  ISETP.GT.AND P2, PT, R44, 0x8, P0 ;  /* 0x000000082c00780c */ /* 0x000fe20000744270 */
[----:B------:R-:W-:Y:S02]  /*8d00*/  BSSY B1, `(.L_x_122) ;  /* 0x000000c000017945 */ /* 0x000fe40003800000 */
[----:B------:R-:W-:Y:S01]  /*8d10*/  FFMA R15, R196, UR21, R13 ;  /* 0x00000015c40f7c23 */ /* 0x000fe2000800000d */
[----:B------:R-:W-:Y:S01]  /*8d20*/  IMAD.X R3, R3, 0x1, R33, P4 ;  /* 0x0000000103037824 */ /* 0x000fe200020e0621 */
[----:B------:R-:W-:Y:S01]  /*8d30*/  IADD3 R7, R7, UR6, RZ ;  /* 0x0000000607077c10 */ /* 0x000fe2000fffe0ff */
[----:B------:R-:W-:-:S03]  /*8d40*/  IMAD.WIDE.U32 R10, R47, R30, R4 ;  /* 0x0000001e2f0a7225 */ /* 0x000fc600078e0004 */
[----:B------:R1:W-:Y:S01]  /*8d50*/  @P5 STG.E desc[UR18][R2.64], R15 ;  /* 0x0000000f02005986 */ /* 0x0003e2000c101912 */
[----:B------:R-:W-:Y:S02]  /*8d60*/  IADD3 R12, P4, R34, R10, RZ ;  /* 0x0000000a220c7210 */ /* 0x000fe40007f9e0ff */
[C---:B------:R-:W-:Y:S02]  /*8d70*/  LEA R10, P0, R6.reuse, UR10, 0x2 ;  /* 0x0000000a060a7c11 */ /* 0x040fe4000f8010ff */
[----:B------:R-:W-:Y:S02]  /*8d80*/  IADD3.X R13, R35, R49, R11, P4, !PT ;  /* 0x00000031230d7210 */ /* 0x000fe400027fe40b */
[----:B------:R-:W-:Y:S01]  /*8d90*/  LEA.HI.X R11, R6, UR11, R7, 0x2, P0 ;  /* 0x0000000b060b7c11 */ /* 0x000fe200080f1407 */
[----:B------:R-:W-:Y:S08]  /*8da0*/  @!P2 BRA `(.L_x_123) ;  /* 0x000000000004a947 */ /* 0x000ff00003800000 */
[----:B------:R2:W5:Y:S02]  /*8db0*/  LDG.E.LTC128B R54, desc[UR18][R10.64+0x20] ;  /* 0x000020120a367981 */ /* 0x000564000c1e1920 */
.L_x_123:
[----:B------:R-:W-:Y:S05]  /*8dc0*/  BSYNC B1 ;  /* 0x0000000000017941 */ /* 0x000fea0003800000 */
.L_x_122:
[----:B--2--5:R-:W-:Y:S01]  /*8dd0*/  FMUL R10, R54, UR20 ;  /* 0x00000014360a7c20 */ /* 0x024fe20008400000 */
[----:B------:R-:W-:Y:S01]  /*8de0*/  ISETP.GT.AND P1, PT, R44, 0x8, P1 ;  /* 0x000000082c00780c */ /* 0x000fe20000f24270 */
[----:B-1----:R-:W-:Y:S01]  /*8df0*/  IMAD.WIDE.U32 R14, R30, 0x7, R16 ;  /* 0x000000071e0e7825 */ /* 0x002fe200078e0010 */
[----:B------:R-:W-:-:S03]  /*8e00*/  ISETP.GT.AND P0, PT, R45, 0x88, PT ;  /* 0x000000882d00780c */ /* 0x000fc60003f04270 */
[----:B------:R-:W-:Y:S01]  /*8e10*/  FFMA R197, R197, UR21, R10 ;  /* 0x00000015c5c57c23 */ /* 0x000fe2000800000a */
[----:B------:R-:W-:Y:S01]  /*8e20*/  BSSY B1, `(.L_x_124) ;  /* 0x000000c000017945 */ /* 0x000fe20003800000 */
[----:B------:R-:W-:Y:S01]  /*8e30*/  IMAD.WIDE.U32 R6, R46, UR23, R12 ;  /* 0x000000172e067c25 */ /* 0x000fe2000f8e000c */
[----:B------:R-:W-:Y:S02]  /*8e40*/  IADD3 R12, P6, R28, R14, RZ ;  /* 0x0000000e1c0c7210 */ /* 0x000fe40007fde0ff */
        /* <DEDUP_REMOVED lines=9> */
.L_x_125:
[----:B------:R-:W-:Y:S05]  /*8ee0*/  BSYNC B1 ;  /* 0x0000000000017941 */ /* 0x000fea0003800000 */
.L_x_124:
[----:B-----5:R-:W-:Y:S01]  /*8ef0*/  FMUL R7, R54, UR20 ;  /* 0x0000001436077c20 */ /* 0x020fe20008400000 */
[----:B--2---:R-:W-:-:S03]  /*8f00*/  LEA R10, P2, R12, UR10, 0x2 ;  /* 0x0000000a0c0a7c11 */ /* 0x004fc6000f8410ff */
[----:B------:R-:W-:Y:S01]  /*8f10*/  FFMA R17, R198, UR21, R7 ;  /* 0x00000015c6117c23 */ /* 0x000fe20008000007 */
        /* <DEDUP_REMOVED lines=8> */
[----:B------:R-:W-:Y:S01]  /*8fa0*/  IMAD.X R15, R20, 0x1, R31, P2 ;  /* 0x00000001140f7824 */ /* 0x000fe200010e061f */
[----:B------:R-:W-:Y:S02]  /*8fb0*/  IADD3.X R7, R31, R48, R9, P1, !PT ;  /* 0x000000301f077210 */ /* 0x000fe40000ffe409 */
[----:B---3--:R-:W-:Y:S02]  /*8fc0*/  IADD3 R11, P2, R14, R28, RZ ;  /* 0x0000001c0e0b7210 */ /* 0x008fe40007f5e0ff */
[-C--:B------:R-:W-:Y:S01]  /*8fd0*/  IADD3 R4, P6, R4, R30.reuse, RZ ;  /* 0x0000001e04047210 */ /* 0x080fe20007fde0ff */
[----:B------:R-:W-:-:S03]  /*8fe0*/  IMAD.WIDE.U32 R8, R47, R30, R6 ;  /* 0x0000001e2f087225 */ /* 0x000fc600078e0006 */
[----:B------:R-:W-:Y:S01]  /*8ff0*/  IADD3.X R5, R31, R48, R5, P6, !PT ;  /* 0x000000301f057210 */ /* 0x000fe200037fe405 */
[----:B01----:R-:W-:Y:S01]  /*9000*/  IMAD.X R18, R15, 0x1, R27, P2 ;  /* 0x000000010f127824 */ /* 0x003fe200010e061b */
[----:B------:R-:W-:Y:S02]  /*9010*/  IADD3 R12, P1, R34, R8, RZ ;  /* 0x00000008220c7210 */ /* 0x000fe40007f3e0ff */
[----:B------:R-:W-:Y:S02]  /*9020*/  LEA R10, P2, R11, UR10, 0x2 ;  /* 0x0000000a0b0a7c11 */ /* 0x000fe4000f8410ff */
[----:B------:R-:W-:Y:S01]  /*9030*/  IADD3.X R13, R35, R49, R9, P1, !PT ;  /* 0x00000031230d7210 */ /* 0x000fe20000ffe409 */
[----:B------:R-:W-:Y:S01]  /*9040*/  IMAD.WIDE.U32 R8, R32, 0x1c, R2 ;  /* 0x0000001c20087825 */ /* 0x000fe200078e0002 */
[----:B------:R-:W-:Y:S02]  /*9050*/  ISETP.GT.AND P1, PT, R45, 0x89, PT ;  /* 0x000000892d00780c */ /* 0x000fe40003f24270 */
[----:B------:R-:W-:Y:S01]  /*9060*/  LEA.HI.X R11, R11, UR11, R18, 0x2, P2 ;  /* 0x0000000b0b0b7c11 */ /* 0x000fe200090f1412 */
[----:B--2---:R-:W-:Y:S01]  /*9070*/  IMAD.IADD R17, R50, 0x1, R9 ;  /* 0x0000000132117824 */ /* 0x004fe200078e0209 */
[----:B------:R-:W-:Y:S01]  /*9080*/  ISETP.GT.AND P5, PT, R44, RZ, P1 ;  /* 0x000000ff2c00720c */ /* 0x000fe20000fa4270 */
[----:B----4-:R-:W-:-:S04]  /*9090*/  FMUL R16, R54, UR20 ;  /* 0x0000001436107c20 */ /* 0x010fc80008400000 */
[----:B------:R-:W-:Y:S01]  /*90a0*/  FFMA R199, R199, UR21, R16 ;  /* 0x00000015c7c77c23 */ /* 0x000fe20008000010 */
[----:B------:R-:W-:-:S05]  /*90b0*/  IMAD.MOV.U32 R16, RZ, RZ, R8 ;  /* 0x000000ffff107224 */ /* 0x000fca00078e0008 */
[----:B------:R0:W-:Y:S02]  /*90c0*/  @P4 STG.E desc[UR18][R16.64], R199 ;  /* 0x000000c710004986 */ /* 0x0001e4000c101912 */
[----:B------:R-:W-:Y:S05]  /*90d0*/  @!P5 BRA `(.L_x_127) ;  /* 0x000000000004d947 */ /* 0x000fea0003800000 */
[----:B------:R1:W5:Y:S02]  /*90e0*/  LDG.E.LTC128B R54, desc[UR18][R10.64] ;  /* 0x000000120a367981 */ /* 0x000364000c1e1920 */
.L_x_127:
[----:B------:R-:W-:Y:S05]  /*90f0*/  BSYNC B1 ;  /* 0x0000000000017941 */ /* 0x000fea0003800000 */
.L_x_126:
[----:B------:R-:W-:Y:S01]  /*9100*/  IADD3 R2, P4, R2, R52, RZ ;  /* 0x0000003402027210 */ /* 0x000fe20007f9e0ff */
[----:B------:R-:W-:-:S04]  /*9110*/  IMAD.WIDE.U32 R8, R46, UR23, R12 ;  /* 0x000000172e087c25 */ /* 0x000fc8000f8e000c */
[----:B-----5:R-:W-:Y:S01]  /*9120*/  FMUL R13, R54, UR20 ;  /* 0x00000014360d7c20 */ /* 0x020fe20008400000 */
[----:B------:R-:W-:Y:S01]  /*9130*/  ISETP.GT.AND P2, PT, R44, 0x8, P0 ;  /* 0x000000082c00780c */ /* 0x000fe20000744270 */
[----:B------:R-:W-:Y:S01]  /*9140*/  BSSY B1, `(.L_x_128) ;  /* 0x000000c000017945 */ /* 0x000fe20003800000 */
[----:B------:R-:W-:Y:S02]  /*9150*/  IMAD.X R3, R3, 0x1, R33, P4 ;  /* 0x0000000103037824 */ /* 0x000fe400020e0621 */
[----:B------:R-:W-:Y:S01]  /*9160*/  FFMA R19, R200, UR21, R13 ;  /* 0x00000015c8137c23 */ /* 0x000fe2000800000d */
[----:B-1----:R-:W-:Y:S01]  /*9170*/  IMAD.WIDE.U32 R10, R47, R30, R4 ;  /* 0x0000001e2f0a7225 */ /* 0x002fe200078e0004 */
        /* <DEDUP_REMOVED lines=8> */
.L_x_129:
[----:B------:R-:W-:Y:S05]  /*9200*/  BSYNC B1 ;  /* 0x0000000000017941 */ /* 0x000fea0003800000 */
.L_x_128:
        /* <DEDUP_REMOVED lines=17> */
.L_x_131:
[----:B------:R-:W-:Y:S05]  /*9320*/  BSYNC B1 ;  /* 0x0000000000017941 */ /* 0x000fea0003800000 */
.L_x_130:
[----:B---3-5:R-:W-:Y:S01]  /*9330*/  FMUL R11, R54, UR20 ;  /* 0x00000014360b7c20 */ /* 0x028fe20008400000 */
[----:B------:R-:W-:-:S03]  /*9340*/  LEA R8, P2, R9, UR10, 0x2 ;  /* 0x0000000a09087c11 */ /* 0x000fc6000f8410ff */
[----:B0-2---:R-:W-:Y:S01]  /*9350*/  FFMA R17, R202, UR21, R11 ;  /* 0x00000015ca117c23 */ /* 0x005fe2000800000b */
        /* <DEDUP_REMOVED lines=10> */
[----:B--2---:R-:W-:Y:S02]  /*9400*/  IADD3 R9, P2, R14, R28, RZ ;  /* 0x0000001c0e097210 */ /* 0x004fe40007f5e0ff */
[-C--:B------:R-:W-:Y:S01]  /*9410*/  IADD3 R4, P6, R4, R30.reuse, RZ ;  /* 0x0000001e04047210 */ /* 0x080fe20007fde0ff */
[----:B------:R-:W-:-:S03]  /*9420*/  IMAD.WIDE.U32 R10, R47, R30, R6 ;  /* 0x0000001e2f0a7225 */ /* 0x000fc600078e0006 */
[----:B------:R-:W-:Y:S01]  /*9430*/  IADD3.X R5, R31, R48, R5, P6, !PT ;  /* 0x000000301f057210 */ /* 0x000fe200037fe405 */
[----:B------:R-:W-:Y:S01]  /*9440*/  IMAD.X R18, R15, 0x1, R27, P2 ;  /* 0x000000010f127824 */ /* 0x000fe200010e061b */
[----:B------:R-:W-:Y:S02]  /*9450*/  IADD3 R12, P1, R34, R10, RZ ;  /* 0x0000000a220c7210 */ /* 0x000fe40007f3e0ff */
[----:B------:R-:W-:Y:S02]  /*9460*/  LEA R8, P2, R9, UR10, 0x2 ;  /* 0x0000000a09087c11 */ /* 0x000fe4000f8410ff */
[----:B------:R-:W-:Y:S01]  /*9470*/  IADD3.X R13, R35, R49, R11, P1, !PT ;  /* 0x00000031230d7210 */ /* 0x000fe20000ffe40b */
[----:B------:R-:W-:Y:S01]  /*9480*/  IMAD.WIDE.U32 R10, R32, 0x1c, R2 ;  /* 0x0000001c200a7825 */ /* 0x000fe200078e0002 */
[----:B------:R-:W-:Y:S02]  /*9490*/  ISETP.GT.AND P1, PT, R45, 0x91, PT ;  /* 0x000000912d00780c */ /* 0x000fe40003f24270 */
[----:B------:R-:W-:Y:S01]  /*94a0*/  LEA.HI.X R9, R9, UR11, R18, 0x2, P2 ;  /* 0x0000000b09097c11 */ /* 0x000fe200090f1412 */
[----:B0-----:R-:W-:Y:S01]  /*94b0*/  IMAD.IADD R17, R50, 0x1, R11 ;  /* 0x0000000132117824 */ /* 0x001fe200078e020b */
[----:B------:R-:W-:Y:S01]  /*94c0*/  ISETP.GT.AND P5, PT, R44, RZ, P1 ;  /* 0x000000ff2c00720c */ /* 0x000fe20000fa4270 */
[----:B---3--:R-:W-:-:S04]  /*94d0*/  FMUL R16, R54, UR20 ;  /* 0x0000001436107c20 */ /* 0x008fc80008400000 */
[----:B------:R-:W-:Y:S01]  /*94e0*/  FFMA R203, R203, UR21, R16 ;  /* 0x00000015cbcb7c23 */ /* 0x000fe20008000010 */
[----:B------:R-:W-:-:S05]  /*94f0*/  IMAD.MOV.U32 R16, RZ, RZ, R10 ;  /* 0x000000ffff107224 */ /* 0x000fca00078e000a */
[----:B------:R0:W-:Y:S02]  /*9500*/  @P4 STG.E desc[UR18][R16.64], R203 ;  /* 0x000000cb10004986 */ /* 0x0001e4000c101912 */
[----:B------:R-:W-:Y:S05]  /*9510*/  @!P5 BRA `(.L_x_133) ;  /* 0x000000000004d947 */ /* 0x000fea0003800000 */
[----:B------:R2:W5:Y:S02]  /*9520*/  LDG.E.LTC128B R54, desc[UR18][R8.64] ;  /* 0x0000001208367981 */ /* 0x000564000c1e1920 */
.L_x_133:
[----:B------:R-:W-:Y:S05]  /*9530*/  BSYNC B1 ;  /* 0x0000000000017941 */ /* 0x000fea0003800000 */
.L_x_132:
        /* <DEDUP_REMOVED lines=16> */
.L_x_135:
[----:B------:R-:W-:Y:S05]  /*9640*/  BSYNC B1 ;  /* 0x0000000000017941 */ /* 0x000fea0003800000 */
.L_x_134:
        /* <DEDUP_REMOVED lines=17> */
.L_x_137:
[----:B------:R-:W-:Y:S05]  /*9760*/  BSYNC B1 ;  /* 0x0000000000017941 */ /* 0x000fea0003800000 */
.L_x_136:
        /* <DEDUP_REMOVED lines=13> */
[----:B------:R-:W-:Y:S02]  /*9840*/  IADD3 R18, P2, R14, R28, RZ ;  /* 0x0000001c0e127210 */ /* 0x000fe40007f5e0ff */
[-C--:B--2---:R-:W-:Y:S01]  /*9850*/  IADD3 R8, P6, R4, R30.reuse, RZ ;  /* 0x0000001e04087210 */ /* 0x084fe20007fde0ff */
[----:B------:R-:W-:-:S03]  /*9860*/  IMAD.WIDE.U32 R6, R47, R30, R10 ;  /* 0x0000001e2f067225 */ /* 0x000fc600078e000a */
[----:B------:R-:W-:Y:S02]  /*9870*/  IADD3.X R9, R31, R48, R5, P6, !PT ;  /* 0x000000301f097210 */ /* 0x000fe400037fe405 */
[----:B------:R-:W-:-:S04]  /*9880*/  IADD3 R12, P1, R34, R6, RZ ;  /* 0x00000006220c7210 */ /* 0x000fc80007f3e0ff */
[----:B------:R-:W-:Y:S01]  /*9890*/  IADD3.X R13, R35, R49, R7, P1, !PT ;  /* 0x00000031230d7210 */ /* 0x000fe20000ffe407 */
[----:B------:R-:W-:Y:S01]  /*98a0*/  IMAD.WIDE.U32 R6, R32, 0x1c, R2 ;  /* 0x0000001c20067825 */ /* 0x000fe200078e0002 */
[----:B------:R-:W-:-:S03]  /*98b0*/  ISETP.GT.AND P1, PT, R45, 0x99, PT ;  /* 0x000000992d00780c */ /* 0x000fc60003f24270 */
[----:B0-----:R-:W-:Y:S01]  /*98c0*/  IMAD.IADD R17, R50, 0x1, R7 ;  /* 0x0000000132117824 */ /* 0x001fe200078e0207 */
[----:B------:R-:W-:Y:S01]  /*98d0*/  ISETP.GT.AND P5, PT, R44, RZ, P1 ;  /* 0x000000ff2c00720c */ /* 0x000fe20000fa4270 */
        /* <DEDUP_REMOVED lines=9> */
.L_x_139:
[----:B------:R-:W-:Y:S05]  /*9970*/  BSYNC B1 ;  /* 0x0000000000017941 */ /* 0x000fea0003800000 */
.L_x_138:
        /* <DEDUP_REMOVED lines=16> */
.L_x_141:
[----:B------:R-:W-:Y:S05]  /*9a80*/  BSYNC B1 ;  /* 0x0000000000017941 */ /* 0x000fea0003800000 */
.L_x_140:
        /* <DEDUP_REMOVED lines=17> */
.L_x_143:
[----:B------:R-:W-:Y:S05]  /*9ba0*/  BSYNC B1 ;  /* 0x0000000000017941 */ /* 0x000fea0003800000 */
.L_x_142:
        /* <DEDUP_REMOVED lines=32> */
.L_x_145:
[----:B------:R-:W-:Y:S05]  /*9db0*/  BSYNC B1 ;  /* 0x0000000000017941 */ /* 0x000fea0003800000 */
.L_x_144:
        /* <DEDUP_REMOVED lines=16> */
.L_x_147:
[----:B------:R-:W-:Y:S05]  /*9ec0*/  BSYNC B1 ;  /* 0x0000000000017941 */ /* 0x000fea0003800000 */
.L_x_146:
        /* <DEDUP_REMOVED lines=17> */
.L_x_149:
[----:B------:R-:W-:Y:S05]  /*9fe0*/  BSYNC B1 ;  /* 0x0000000000017941 */ /* 0x000fea0003800000 */
.L_x_148:
        /* <DEDUP_REMOVED lines=32> */
.L_x_151:
[----:B------:R-:W-:Y:S05]  /*a1f0*/  BSYNC B1 ;  /* 0x0000000000017941 */ /* 0x000fea0003800000 */
.L_x_150:
        /* <DEDUP_REMOVED lines=16> */
.L_x_153:
[----:B------:R-:W-:Y:S05]  /*a300*/  BSYNC B1 ;  /* 0x0000000000017941 */ /* 0x000fea0003800000 */
.L_x_152:
        /* <DEDUP_REMOVED lines=17> */
.L_x_155:
[----:B------:R-:W-:Y:S05]  /*a420*/  BSYNC B1 ;  /* 0x0000000000017941 */ /* 0x000fea0003800000 */
.L_x_154:
        /* <DEDUP_REMOVED lines=32> */
.L_x_157:
[----:B------:R-:W-:Y:S05]  /*a630*/  BSYNC B1 ;  /* 0x0000000000017941 */ /* 0x000fea0003800000 */
.L_x_156:
        /* <DEDUP_REMOVED lines=16> */
.L_x_159:
[----:B------:R-:W-:Y:S05]  /*a740*/  BSYNC B1 ;  /* 0x0000000000017941 */ /* 0x000fea0003800000 */
.L_x_158:
        /* <DEDUP_REMOVED lines=17> */
.L_x_161:
[----:B------:R-:W-:Y:S05]  /*a860*/  BSYNC B1 ;  /* 0x0000000000017941 */ /* 0x000fea0003800000 */
.L_x_160:
        /* <DEDUP_REMOVED lines=32> */
.L_x_163:
[----:B------:R-:W-:Y:S05]  /*aa70*/  BSYNC B1 ;  /* 0x0000000000017941 */ /* 0x000fea0003800000 */
.L_x_162:
        /* <DEDUP_REMOVED lines=16> */
.L_x_165:
[----:B------:R-:W-:Y:S05]  /*ab80*/  BSYNC B1 ;  /* 0x0000000000017941 */ /* 0x000fea0003800000 */
.L_x_164:
        /* <DEDUP_REMOVED lines=17> */
.L_x_167:
[----:B------:R-:W-:Y:S05]  /*aca0*/  BSYNC B1 ;  /* 0x0000000000017941 */ /* 0x000fea0003800000 */
.L_x_166:
        /* <DEDUP_REMOVED lines=32> */
.L_x_169:
[----:B------:R-:W-:Y:S05]  /*aeb0*/  BSYNC B1 ;  /* 0x0000000000017941 */ /* 0x000fea0003800000 */
.L_x_168:
        /* <DEDUP_REMOVED lines=16> */
.L_x_171:
[----:B------:R-:W-:Y:S05]  /*afc0*/  BSYNC B1 ;  /* 0x0000000000017941 */ /* 0x000fea0003800000 */
.L_x_170:
[----:B--2--5:R-:W-:Y:S01]  /*afd0*/  FMUL R7, R54, UR20 ;  /* 0x0000001436077c20 */ /* 0x024fe20008400000 */
[----:B------:R-:W-:Y:S01]  /*afe0*/  IMAD.WIDE.U32 R4, R46, UR23, R12 ;  /* 0x000000172e047c25 */ /* 0x000fe2000f8e000c */
[----:B------:R-:W-:Y:S01]  /*aff0*/  ISETP.GT.AND P1, PT, R44, 0x8, P1 ;  /* 0x000000082c00780c */ /* 0x000fe20000f24270 */
[----:B------:R-:W-:Y:S02]  /*b000*/  BSSY B1, `(.L_x_172) ;  /* 0x000000e000017945 */ /* 0x000fe40003800000 */
[----:B------:R-:W-:Y:S01]  /*b010*/  FFMA R13, R0, UR21, R7 ;  /* 0x00000015000d7c23 */ /* 0x000fe20008000007 */
[----:B------:R-:W-:Y:S01]  /*b020*/  IMAD.WIDE.U32 R14, R30, 0x7, R14 ;  /* 0x000000071e0e7825 */ /* 0x000fe200078e000e */
[----:B------:R-:W-:Y:S02]  /*b030*/  LEA R6, P5, R4, UR10, 0x2 ;  /* 0x0000000a04067c11 */ /* 0x000fe4000f8a10ff */
[----:B------:R-:W-:Y:S01]  /*b040*/  ISETP.GT.AND P0, PT, R45, 0xc8, PT ;  /* 0x000000c82d00780c */ /* 0x000fe20003f04270 */
[----:B------:R2:W-:Y:S01]  /*b050*/  @P2 STG.E desc[UR18][R16.64+0x20], R13 ;  /* 0x0000200d10002986 */ /* 0x0005e2000c101912 */
[----:B------:R-:W-:Y:S01]  /*b060*/  VIADD R5, R5, UR6 ;  /* 0x0000000605057c36 */ /* 0x000fe20008000000 */
[----:B------:R-:W-:Y:S01]  /*b070*/  IADD3 R0, P6, R28, R14, RZ ;  /* 0x0000000e1c007210 */ /* 0x000fe20007fde0ff */
[----:B------:R-:W-:Y:S01]  /*b080*/  IMAD.IADD R18, R48, 0x1, R15 ;  /* 0x0000000130127824 */ /* 0x000fe200078e020f */
[----:B------:R-:W-:-:S02]  /*b090*/  ISETP.GT.AND P4, PT, R44, RZ, P0 ;  /* 0x000000ff2c00720c */ /* 0x000fc40000784270 */
[----:B------:R-:W-:Y:S01]  /*b0a0*/  LEA.HI.X R7, R4, UR11, R5, 0x2, P5 ;  /* 0x0000000b04077c11 */ /* 0x000fe2000a8f1405 */
[----:B------:R-:W-:Y:S01]  /*b0b0*/  IMAD.X R5, R18, 0x1, R27, P6 ;  /* 0x0000000112057824 */ /* 0x000fe200030e061b */
[----:B------:R-:W-:Y:S09]  /*b0c0*/  @!P1 BRA `(.L_x_173) ;  /* 0x0000000000049947 */ /* 0x000ff20003800000 */
[----:B------:R3:W5:Y:S02]  /*b0d0*/  LDG.E.LTC128B R54, desc[UR18][R6.64+0x20] ;  /* 0x0000201206367981 */ /* 0x000764000c1e1920 */
.L_x_173:
[----:B------:R-:W-:Y:S05]  /*b0e0*/  BSYNC B1 ;  /* 0x0000000000017941 */ /* 0x000fea0003800000 */
.L_x_172:
        /* <DEDUP_REMOVED lines=23> */
[----:B------:R-:W-:Y:S02]  /*b260*/  IMAD.MOV.U32 R16, RZ, RZ, R6 ;  /* 0x000000ffff107224 */ /* 0x000fe400078e0006 */
[----:B---3--:R-:W-:-:S04]  /*b270*/  FMUL R0, R54, UR20 ;  /* 0x0000001436007c20 */ /* 0x008fc80008400000 */
[----:B------:R-:W-:Y:S01]  /*b280*/  FFMA R229, R229, UR21, R0 ;  /* 0x00000015e5e57c23 */ /* 0x000fe20008000000 */
[----:B------:R-:W-:Y:S01]  /*b290*/  IMAD.X R0, R15, 0x1, R27, P2 ;  /* 0x000000010f007824 */ /* 0x000fe200010e061b */
[----:B------:R-:W-:-:S03]  /*b2a0*/  LEA R4, P2, R5, UR10, 0x2 ;  /* 0x0000000a05047c11 */ /* 0x000fc6000f8410ff */
[----:B------:R0:W-:Y:S01]  /*b2b0*/  @P4 STG.E desc[UR18][R16.64], R229 ;  /* 0x000000e510004986 */ /* 0x0001e2000c101912 */
[----:B------:R-:W-:Y:S01]  /*b2c0*/  LEA.HI.X R5, R5, UR11, R0, 0x2, P2 ;  /* 0x0000000b05057c11 */ /* 0x000fe200090f1400 */
[----:B------:R-:W-:Y:S08]  /*b2d0*/  @!P5 BRA `(.L_x_175) ;  /* 0x000000000004d947 */ /* 0x000ff00003800000 */
[----:B------:R2:W5:Y:S02]  /*b2e0*/  LDG.E.LTC128B R54, desc[UR18][R4.64] ;  /* 0x0000001204367981 */ /* 0x000564000c1e1920 */
.L_x_175:
[----:B------:R-:W-:Y:S05]  /*b2f0*/  BSYNC B1 ;  /* 0x0000000000017941 */ /* 0x000fea0003800000 */
.L_x_174:
[----:B------:R-:W3:Y:S01]  /*b300*/  LDL.LU R18, [R1+0xc] ;  /* 0x00000c0001127983 */ /* 0x000ee20000300800 */
[----:B-1----:R-:W-:Y:S01]  /*b310*/  IADD3 R2, P4, R2, R52, RZ ;  /* 0x0000003402027210 */ /* 0x002fe20007f9e0ff */
[----:B-----5:R-:W-:Y:S01]  /*b320*/  FMUL R0, R54, UR20 ;  /* 0x0000001436007c20 */ /* 0x020fe20008400000 */
[----:B------:R-:W-:Y:S01]  /*b330*/  ISETP.GT.AND P2, PT, R44, 0x8, P0 ;  /* 0x000000082c00780c */ /* 0x000fe20000744270 */
[----:B------:R-:W-:Y:S01]  /*b340*/  IMAD.WIDE.U32 R6, R47, R30, R8 ;  /* 0x0000001e2f067225 */ /* 0x000fe200078e0008 */
[----:B------:R-:W-:Y:S03]  /*b350*/  BSSY B1, `(.L_x_176) ;  /* 0x000000c000017945 */ /* 0x000fe60003800000 */
[----:B------:R-:W-:Y:S02]  /*b360*/  IMAD.X R3, R3, 0x1, R33, P4 ;  /* 0x0000000103037824 */ /* 0x000fe400020e0621 */
[----:B--2---:R-:W-:Y:S01]  /*b370*/  IMAD.WIDE.U32 R4, R46, UR23, R12 ;  /* 0x000000172e047c25 */ /* 0x004fe2000f8e000c */
[----:B------:R-:W-:-:S04]  /*b380*/  IADD3 R12, P4, R34, R6, RZ ;  /* 0x00000006220c7210 */ /* 0x000fc80007f9e0ff */
[----:B------:R-:W-:Y:S02]  /*b390*/  IADD3 R5, R5, UR6, RZ ;  /* 0x0000000605057c10 */ /* 0x000fe4000fffe0ff */
[C---:B------:R-:W-:Y:S02]  /*b3a0*/  LEA R6, P0, R4.reuse, UR10, 0x2 ;  /* 0x0000000a04067c11 */ /* 0x040fe4000f8010ff */
[----:B------:R-:W-:Y:S02]  /*b3b0*/  IADD3.X R13, R35, R49, R7, P4, !PT ;  /* 0x00000031230d7210 */ /* 0x000fe400027fe407 */
[----:B------:R-:W-:Y:S01]  /*b3c0*/  LEA.HI.X R7, R4, UR11, R5, 0x2, P0 ;  /* 0x0000000b04077c11 */ /* 0x000fe200080f1405 */
[----:B---3--:R-:W-:-:S05]  /*b3d0*/  FFMA R19, R18, UR21, R0 ;  /* 0x0000001512137c23 */ /* 0x008fca0008000000 */
[----:B------:R1:W-:Y:S01]  /*b3e0*/  @P5 STG.E desc[UR18][R2.64], R19 ;  /* 0x0000001302005986 */ /* 0x0003e2000c101912 */
[----:B------:R-:W-:Y:S05]  /*b3f0*/  @!P2 BRA `(.L_x_177) ;  /* 0x000000000004a947 */ /* 0x000fea0003800000 */
[----:B------:R2:W5:Y:S02]  /*b400*/  LDG.E.LTC128B R54, desc[UR18][R6.64+0x20] ;  /* 0x0000201206367981 */ /* 0x000564000c1e1920 */
.L_x_177:
[----:B------:R-:W-:Y:S05]  /*b410*/  BSYNC B1 ;  /* 0x0000000000017941 */ /* 0x000fea0003800000 */
.L_x_176:
[----:B--2---:R-:W2:Y:S01]  /*b420*/  LDL.LU R6, [R1+0x10] ;  /* 0x0000100001067983 */ /* 0x004ea20000300800 */
[----:B-----5:R-:W-:Y:S01]  /*b430*/  FMUL R0, R54, UR20 ;  /* 0x0000001436007c20 */ /* 0x020fe20008400000 */
[----:B------:R-:W-:Y:S01]  /*b440*/  IMAD.WIDE.U32 R4, R46, UR23, R12 ;  /* 0x000000172e047c25 */ /* 0x000fe2000f8e000c */
[----:B------:R-:W-:Y:S01]  /*b450*/  ISETP.GT.AND P1, PT, R44, 0x8, P1 ;  /* 0x000000082c00780c */ /* 0x000fe20000f24270 */
[----:B------:R-:W-:Y:S01]  /*b460*/  BSSY B1, `(.L_x_178) ;  /* 0x000000e000017945 */ /* 0x000fe20003800000 */
[----:B------:R-:W-:Y:S01]  /*b470*/  ISETP.GT.AND P0, PT, R45, 0xd0, PT ;  /* 0x000000d02d00780c */ /* 0x000fe20003f04270 */
[----:B------:R-:W-:-:S03]  /*b480*/  IMAD.WIDE.U32 R14, R30, 0x7, R14 ;  /* 0x000000071e0e7825 */ /* 0x000fc600078e000e */
[----:B------:R-:W-:Y:S01]  /*b490*/  ISETP.GT.AND P4, PT, R44, RZ, P0 ;  /* 0x000000ff2c00720c */ /* 0x000fe20000784270 */
[----:B------:R-:W-:Y:S01]  /*b4a0*/  VIADD R7, R5, UR6 ;  /* 0x0000000605077c36 */ /* 0x000fe20008000000 */
[----:B------:R-:W-:Y:S01]  /*b4b0*/  IADD3 R5, P6, R28, R14, RZ ;  /* 0x0000000e1c057210 */ /* 0x000fe20007fde0ff */
[----:B------:R-:W-:-:S04]  /*b4c0*/  IMAD.IADD R18, R48, 0x1, R15 ;  /* 0x0000000130127824 */ /* 0x000fc800078e020f */
[----:B------:R-:W-:Y:S02]  /*b4d0*/  IMAD.X R12, R18, 0x1, R27, P6 ;  /* 0x00000001120c7824 */ /* 0x000fe400030e061b */
[----:B--2---:R-:W-:Y:S01]  /*b4e0*/  FFMA R13, R6, UR21, R0 ;  /* 0x00000015060d7c23 */ /* 0x004fe20008000000 */
[----:B------:R-:W-:-:S04]  /*b4f0*/  LEA R6, P5, R4, UR10, 0x2 ;  /* 0x0000000a04067c11 */ /* 0x000fc8000f8a10ff */
[----:B------:R2:W-:Y:S01]  /*b500*/  @P2 STG.E desc[UR18][R16.64+0x20], R13 ;  /* 0x0000200d10002986 */ /* 0x0005e2000c101912 */
[----:B------:R-:W-:Y:S01]  /*b510*/  LEA.HI.X R7, R4, UR11, R7, 0x2, P5 ;  /* 0x0000000b04077c11 */ /* 0x000fe2000a8f1407 */
[----:B------:R-:W-:Y:S07]  /*b520*/  @!P1 BRA `(.L_x_179) ;  /* 0x0000000000049947 */ /* 0x000fee0003800000 */
[----:B------:R3:W5:Y:S02]  /*b530*/  LDG.E.LTC128B R54, desc[UR18][R6.64+0x20] ;  /* 0x0000201206367981 */ /* 0x000764000c1e1920 */
.L_x_179:
[----:B------:R-:W-:Y:S05]  /*b540*/  BSYNC B1 ;  /* 0x0000000000017941 */ /* 0x000fea0003800000 */
.L_x_178:
[----:B---3--:R-:W0:Y:S01]  /*b550*/  LDL.LU R6, [R1+0x14] ;  /* 0x0000140001067983 */ /* 0x008e220000300800 */
[----:B-----5:R-:W-:Y:S01]  /*b560*/  FMUL R0, R54, UR20 ;  /* 0x0000001436007c20 */ /* 0x020fe20008400000 */
[C---:B------:R-:W-:Y:S02]  /*b570*/  LEA R4, P2, R5.reuse, UR10, 0x2 ;  /* 0x0000000a05047c11 */ /* 0x040fe4000f8410ff */
[----:B-1----:R-:W3:Y:S02]  /*b580*/  LDL.LU R19, [R1+0x18] ;  /* 0x0000180001137983 */ /* 0x002ee40000300800 */
[----:B------:R-:W-:Y:S01]  /*b590*/  LEA.HI.X R5, R5, UR11, R12, 0x2, P2 ;  /* 0x0000000b05057c11 */ /* 0x000fe200090f140c */
[----:B------:R-:W-:-:S04]  /*b5a0*/  IMAD.WIDE.U32 R10, R30, 0x7, R10 ;  /* 0x000000071e0a7825 */ /* 0x000fc800078e000a */
[----:B0-2---:R-:W-:-:S05]  /*b5b0*/  FFMA R17, R6, UR21, R0 ;  /* 0x0000001506117c23 */ /* 0x005fca0008000000 */
[----:B------:R0:W-:Y:S04]  /*b5c0*/  @P1 STG.E desc[UR18][R2.64+0x20], R17 ;  /* 0x0000201102001986 */ /* 0x0001e8000c101912 */
[----:B------:R1:W2:Y:S01]  /*b5d0*/  @P4 LDG.E.LTC128B R54, desc[UR18][R4.64] ;  /* 0x0000001204364981 */ /* 0x0002a2000c1e1920 */
[-C--:B------:R-:W-:Y:S01]  /*b5e0*/  IADD3 R10, P1, R10, R30.reuse, RZ ;  /* 0x0000001e0a0a7210 */ /* 0x080fe20007f3e0ff */
[----:B------:R-:W-:Y:S01]  /*b5f0*/  IMAD.WIDE.U32 R8, R30, 0x7, R8 ;  /* 0x000000071e087825 */ /* 0x000fe200078e0008 */
[----:B------:R-:W-:Y:S01]  /*b600*/  IADD3 R14, P2, R14, R30, RZ ;  /* 0x0000001e0e0e7210 */ /* 0x000fe20007f5e0ff */
[----:B------:R-:W-:Y:S01]  /*b610*/  BSSY B1, `(.L_x_180) ;  /* 0x0000016000017945 */ /* 0x000fe20003800000 */
[----:B------:R-:W-:Y:S02]  /*b620*/  IADD3.X R11, R31, R48, R11, P1, !PT ;  /* 0x000000301f0b7210 */ /* 0x000fe40000ffe40b */
[----:B------:R-:W-:Y:S01]  /*b630*/  IADD3 R8, P6, R8, R30, RZ ;  /* 0x0000001e08087210 */ /* 0x000fe20007fde0ff */
[----:B------:R-:W-:-:S02]  /*b640*/  IMAD.X R15, R18, 0x1, R31, P2 ;  /* 0x00000001120f7824 */ /* 0x000fc400010e061f */
[----:B------:R-:W-:Y:S01]  /*b650*/  IMAD.WIDE.U32 R6, R47, R30, R10 ;  /* 0x0000001e2f067225 */ /* 0x000fe200078e000a */
[----:B-1----:R-:W-:Y:S02]  /*b660*/  IADD3 R5, P2, R14, R28, RZ ;  /* 0x0000001c0e057210 */ /* 0x002fe40007f5e0ff */
        /* <DEDUP_REMOVED lines=8> */
[----:B--2---:R-:W-:-:S04]  /*b6f0*/  FMUL R0, R54, UR20 ;  /* 0x0000001436007c20 */ /* 0x004fc80008400000 */
[----:B---3--:R-:W-:Y:S01]  /*b700*/  FFMA R19, R19, UR21, R0 ;  /* 0x0000001513137c23 */ /* 0x008fe20008000000 */
[----:B------:R-:W-:Y:S01]  /*b710*/  IMAD.X R0, R15, 0x1, R27, P2 ;  /* 0x000000010f007824 */ /* 0x000fe200010e061b */
[----:B------:R-:W-:-:S03]  /*b720*/  LEA R4, P2, R5, UR10, 0x2 ;  /* 0x0000000a05047c11 */ /* 0x000fc6000f8410ff */
[----:B------:R0:W-:Y:S01]  /*b730*/  @P4 STG.E desc[UR18][R16.64], R19 ;  /* 0x0000001310004986 */ /* 0x0001e2000c101912 */
[----:B------:R-:W-:Y:S01]  /*b740*/  LEA.HI.X R5, R5, UR11, R0, 0x2, P2 ;  /* 0x0000000b05057c11 */ /* 0x000fe200090f1400 */
[----:B------:R-:W-:Y:S08]  /*b750*/  @!P5 BRA `(.L_x_181) ;  /* 0x000000000004d947 */ /* 0x000ff00003800000 */
[----:B------:R1:W5:Y:S02]  /*b760*/  LDG.E.LTC128B R54, desc[UR18][R4.64] ;  /* 0x0000001204367981 */ /* 0x000364000c1e1920 */
.L_x_181:
[----:B------:R-:W-:Y:S05]  /*b770*/  BSYNC B1 ;  /* 0x0000000000017941 */ /* 0x000fea0003800000 */
.L_x_180:
[----:B------:R-:W0:Y:S01]  /*b780*/  LDL.LU R18, [R1+0x1c] ;  /* 0x00001c0001127983 */ /* 0x000e220000300800 */
[----:B------:R-:W-:Y:S01]  /*b790*/  IADD3 R2, P4, R2, R52, RZ ;  /* 0x0000003402027210 */ /* 0x000fe20007f9e0ff */
[----:B-----5:R-:W-:Y:S01]  /*b7a0*/  FMUL R0, R54, UR20 ;  /* 0x0000001436007c20 */ /* 0x020fe20008400000 */
[----:B------:R-:W-:Y:S01]  /*b7b0*/  ISETP.GT.AND P2, PT, R44, 0x8, P0 ;  /* 0x000000082c00780c */ /* 0x000fe20000744270 */
[----:B------:R-:W-:Y:S01]  /*b7c0*/  IMAD.WIDE.U32 R6, R47, R30, R8 ;  /* 0x0000001e2f067225 */ /* 0x000fe200078e0008 */
[----:B------:R-:W-:Y:S03]  /*b7d0*/  BSSY B1, `(.L_x_182) ;  /* 0x000000c000017945 */ /* 0x000fe60003800000 */
[----:B------:R-:W-:Y:S02]  /*b7e0*/  IMAD.X R3, R3, 0x1, R33, P4 ;  /* 0x0000000103037824 */ /* 0x000fe400020e0621 */
[----:B-1----:R-:W-:Y:S01]  /*b7f0*/  IMAD.WIDE.U32 R4, R46, UR23, R12 ;  /* 0x000000172e047c25 */ /* 0x002fe2000f8e000c */
[----:B------:R-:W-:-:S04]  /*b800*/  IADD3 R12, P4, R34, R6, RZ ;  /* 0x00000006220c7210 */ /* 0x000fc80007f9e0ff */
[----:B------:R-:W-:Y:S02]  /*b810*/  IADD3 R5, R5, UR6, RZ ;  /* 0x0000000605057c10 */ /* 0x000fe4000fffe0ff */
[C---:B------:R-:W-:Y:S02]  /*b820*/  LEA R6, P0, R4.reuse, UR10, 0x2 ;  /* 0x0000000a04067c11 */ /* 0x040fe4000f8010ff */
[----:B------:R-:W-:Y:S02]  /*b830*/  IADD3.X R13, R35, R49, R7, P4, !PT ;  /* 0x00000031230d7210 */ /* 0x000fe400027fe407 */
[----:B------:R-:W-:Y:S01]  /*b840*/  LEA.HI.X R7, R4, UR11, R5, 0x2, P0 ;  /* 0x0000000b04077c11 */ /* 0x000fe200080f1405 */
[----:B0-----:R-:W-:-:S05]  /*b850*/  FFMA R19, R18, UR21, R0 ;  /* 0x0000001512137c23 */ /* 0x001fca0008000000 */
[----:B------:R0:W-:Y:S01]  /*b860*/  @P5 STG.E desc[UR18][R2.64], R19 ;  /* 0x0000001302005986 */ /* 0x0001e2000c101912 */
[----:B------:R-:W-:Y:S05]  /*b870*/  @!P2 BRA `(.L_x_183) ;  /* 0x000000000004a947 */ /* 0x000fea0003800000 */
[----:B------:R1:W5:Y:S02]  /*b880*/  LDG.E.LTC128B R54, desc[UR18][R6.64+0x20] ;  /* 0x0000201206367981 */ /* 0x000364000c1e1920 */
.L_x_183:
[----:B------:R-:W-:Y:S05]  /*b890*/  BSYNC B1 ;  /* 0x0000000000017941 */ /* 0x000fea0003800000 */
.L_x_182:
[----:B-1----:R-:W2:Y:S01]  /*b8a0*/  LDL.LU R6, [R1+0x20] ;  /* 0x0000200001067983 */ /* 0x002ea20000300800 */
        /* <DEDUP_REMOVED lines=17> */
.L_x_185:
[----:B------:R-:W-:Y:S05]  /*b9c0*/  BSYNC B1 ;  /* 0x0000000000017941 */ /* 0x000fea0003800000 */
.L_x_184:
[----:B--2---:R-:W1:Y:S01]  /*b9d0*/  LDL.LU R6, [R1+0x24] ;  /* 0x0000240001067983 */ /* 0x004e620000300800 */
[----:B-----5:R-:W-:Y:S01]  /*b9e0*/  FMUL R0, R54, UR20 ;  /* 0x0000001436007c20 */ /* 0x020fe20008400000 */
[C---:B------:R-:W-:Y:S02]  /*b9f0*/  LEA R4, P2, R5.reuse, UR10, 0x2 ;  /* 0x0000000a05047c11 */ /* 0x040fe4000f8410ff */
[----:B0-----:R-:W2:Y:S02]  /*ba00*/  LDL.LU R19, [R1+0x28] ;  /* 0x0000280001137983 */ /* 0x001ea40000300800 */
[----:B------:R-:W-:Y:S01]  /*ba10*/  LEA.HI.X R5, R5, UR11, R12, 0x2, P2 ;  /* 0x0000000b05057c11 */ /* 0x000fe200090f140c */
[----:B------:R-:W-:-:S04]  /*ba20*/  IMAD.WIDE.U32 R10, R30, 0x7, R10 ;  /* 0x000000071e0a7825 */ /* 0x000fc800078e000a */
[----:B-1----:R-:W-:-:S05]  /*ba30*/  FFMA R17, R6, UR21, R0 ;  /* 0x0000001506117c23 */ /* 0x002fca0008000000 */
[----:B------:R0:W-:Y:S04]  /*ba40*/  @P1 STG.E desc[UR18][R2.64+0x20], R17 ;  /* 0x0000201102001986 */ /* 0x0001e8000c101912 */
[----:B------:R1:W3:Y:S01]  /*ba50*/  @P4 LDG.E.LTC128B R54, desc[UR18][R4.64] ;  /* 0x0000001204364981 */ /* 0x0002e2000c1e1920 */
        /* <DEDUP_REMOVED lines=18> */
[----:B--2---:R-:W-:Y:S01]  /*bb80*/  FFMA R19, R19, UR21, R0 ;  /* 0x0000001513137c23 */ /* 0x004fe20008000000 */
[----:B------:R-:W-:Y:S01]  /*bb90*/  IMAD.X R0, R15, 0x1, R27, P2 ;  /* 0x000000010f007824 */ /* 0x000fe200010e061b */
[----:B------:R-:W-:-:S03]  /*bba0*/  LEA R4, P2, R5, UR10, 0x2 ;  /* 0x0000000a05047c11 */ /* 0x000fc6000f8410ff */
[----:B------:R0:W-:Y:S01]  /*bbb0*/  @P4 STG.E desc[UR18][R16.64], R19 ;  /* 0x0000001310004986 */ /* 0x0001e2000c101912 */
[----:B------:R-:W-:Y:S01]  /*bbc0*/  LEA.HI.X R5, R5, UR11, R0, 0x2, P2 ;  /* 0x0000000b05057c11 */ /* 0x000fe200090f1400 */
[----:B------:R-:W-:Y:S08]  /*bbd0*/  @!P5 BRA `(.L_x_187) ;  /* 0x000000000004d947 */ /* 0x000ff00003800000 */
[----:B------:R1:W5:Y:S02]  /*bbe0*/  LDG.E.LTC128B R54, desc[UR18][R4.64] ;  /* 0x0000001204367981 */ /* 0x000364000c1e1920 */
.L_x_187:
[----:B------:R-:W-:Y:S05]  /*bbf0*/  BSYNC B1 ;  /* 0x0000000000017941 */ /* 0x000fea0003800000 */
.L_x_186:
        /* <DEDUP_REMOVED lines=17> */
.L_x_189:
[----:B------:R-:W-:Y:S05]  /*bd10*/  BSYNC B1 ;  /* 0x0000000000017941 */ /* 0x000fea0003800000 */
.L_x_188:
        /* <DEDUP_REMOVED lines=18> */
.L_x_191:
[----:B------:R-:W-:Y:S05]  /*be40*/  BSYNC B1 ;  /* 0x0000000000017941 */ /* 0x000fea0003800000 */
.L_x_190:
        /* <DEDUP_REMOVED lines=34> */
.L_x_193:
[----:B------:R-:W-:Y:S05]  /*c070*/  BSYNC B1 ;  /* 0x0000000000017941 */ /* 0x000fea0003800000 */
.L_x_192:
        /* <DEDUP_REMOVED lines=17> */
.L_x_195:
[----:B------:R-:W-:Y:S05]  /*c190*/  BSYNC B1 ;  /* 0x0000000000017941 */ /* 0x000fea0003800000 */
.L_x_194:
        /* <DEDUP_REMOVED lines=18> */
.L_x_197:
[----:B------:R-:W-:Y:S05]  /*c2c0*/  BSYNC B1 ;  /* 0x0000000000017941 */ /* 0x000fea0003800000 */
.L_x_196:
        /* <DEDUP_REMOVED lines=34> */
.L_x_199:
[----:B------:R-:W-:Y:S05]  /*c4f0*/  BSYNC B1 ;  /* 0x0000000000017941 */ /* 0x000fea0003800000 */
.L_x_198:
        /* <DEDUP_REMOVED lines=17> */
.L_x_201:
[----:B------:R-:W-:Y:S05]  /*c610*/  BSYNC B1 ;  /* 0x0000000000017941 */ /* 0x000fea0003800000 */
.L_x_200:
        /* <DEDUP_REMOVED lines=18> */
.L_x_203:
[----:B------:R-:W-:Y:S05]  /*c740*/  BSYNC B1 ;  /* 0x0000000000017941 */ /* 0x000fea0003800000 */
.L_x_202:
        /* <DEDUP_REMOVED lines=34> */
.L_x_205:
[----:B------:R-:W-:Y:S05]  /*c970*/  BSYNC B1 ;  /* 0x0000000000017941 */ /* 0x000fea0003800000 */
.L_x_204:
        /* <DEDUP_REMOVED lines=17> */
.L_x_207:
[----:B------:R-:W-:Y:S05]  /*ca90*/  BSYNC B1 ;  /* 0x0000000000017941 */ /* 0x000fea0003800000 */
.L_x_206:
        /* <DEDUP_REMOVED lines=10> */
[----:B0-----:R-:W-:-:S04]  /*cb40*/  IMAD.IADD R19, R48, 0x1, R15 ;  /* 0x0000000130137824 */ /* 0x001fc800078e020f */
[----:B------:R-:W-:Y:S02]  /*cb50*/  IMAD.X R12, R19, 0x1, R27, P6 ;  /* 0x00000001130c7824 */ /* 0x000fe400030e061b */
[----:B--2---:R-:W-:Y:S01]  /*cb60*/  FFMA R13, R6, UR21, R0 ;  /* 0x00000015060d7c23 */ /* 0x004fe20008000000 */
[----:B------:R-:W-:-:S04]  /*cb70*/  LEA R6, P5, R4, UR10, 0x2 ;  /* 0x0000000a04067c11 */ /* 0x000fc8000f8a10ff */
[----:B------:R0:W-:Y:S01]  /*cb80*/  @P2 STG.E desc[UR18][R16.64+0x20], R13 ;  /* 0x0000200d10002986 */ /* 0x0001e2000c101912 */
[----:B------:R-:W-:Y:S01]  /*cb90*/  LEA.HI.X R7, R4, UR11, R7, 0x2, P5 ;  /* 0x0000000b04077c11 */ /* 0x000fe2000a8f1407 */
[----:B------:R-:W-:Y:S07]  /*cba0*/  @!P1 BRA `(.L_x_209) ;  /* 0x0000000000049947 */ /* 0x000fee0003800000 */
[----:B------:R1:W5:Y:S02]  /*cbb0*/  LDG.E.LTC128B R54, desc[UR18][R6.64+0x20] ;  /* 0x0000201206367981 */ /* 0x000364000c1e1920 */
.L_x_209:
[----:B------:R-:W-:Y:S05]  /*cbc0*/  BSYNC B1 ;  /* 0x0000000000017941 */ /* 0x000fea0003800000 */
.L_x_208:
[----:B-1----:R-:W2:Y:S01]  /*cbd0*/  LDL.LU R6, [R1+0x64] ;  /* 0x0000640001067983 */ /* 0x002ea20000300800 */
[----:B-----5:R-:W-:Y:S01]  /*cbe0*/  FMUL R0, R54, UR20 ;  /* 0x0000001436007c20 */ /* 0x020fe20008400000 */
[C---:B------:R-:W-:Y:S02]  /*cbf0*/  LEA R4, P2, R5.reuse, UR10, 0x2 ;  /* 0x0000000a05047c11 */ /* 0x040fe4000f8410ff */
[----:B0-----:R-:W3:Y:S02]  /*cc00*/  LDL.LU R16, [R1+0x68] ;  /* 0x0000680001107983 */ /* 0x001ee40000300800 */
[----:B------:R-:W-:Y:S01]  /*cc10*/  LEA.HI.X R5, R5, UR11, R12, 0x2, P2 ;  /* 0x0000000b05057c11 */ /* 0x000fe200090f140c */
[----:B------:R-:W-:-:S04]  /*cc20*/  IMAD.WIDE.U32 R10, R30, 0x7, R10 ;  /* 0x000000071e0a7825 */ /* 0x000fc800078e000a */
[----:B--2---:R-:W-:-:S05]  /*cc30*/  FFMA R15, R6, UR21, R0 ;  /* 0x00000015060f7c23 */ /* 0x004fca0008000000 */
[----:B------:R0:W-:Y:S04]  /*cc40*/  @P1 STG.E desc[UR18][R2.64+0x20], R15 ;  /* 0x0000200f02001986 */ /* 0x0001e8000c101912 */
[----:B------:R1:W2:Y:S01]  /*cc50*/  @P4 LDG.E.LTC128B R54, desc[UR18][R4.64] ;  /* 0x0000001204364981 */ /* 0x0002a2000c1e1920 */
[----:B------:R-:W-:Y:S01]  /*cc60*/  IADD3 R10, P1, R10, R30, RZ ;  /* 0x0000001e0a0a7210 */ /* 0x000fe20007f3e0ff */
[----:B------:R-:W-:Y:S01]  /*cc70*/  IMAD.WIDE.U32 R12, R30, 0x7, R8 ;  /* 0x000000071e0c7825 */ /* 0x000fe200078e0008 */
[----:B------:R-:W-:Y:S01]  /*cc80*/  IADD3 R52, P2, R2, R52, RZ ;  /* 0x0000003402347210 */ /* 0x000fe20007f5e0ff */
[----:B------:R-:W-:Y:S01]  /*cc90*/  BSSY B1, `(.L_x_210) ;  /* 0x0000018000017945 */ /* 0x000fe20003800000 */
[----:B------:R-:W-:Y:S01]  /*cca0*/  IADD3.X R11, R31, R48, R11, P1, !PT ;  /* 0x000000301f0b7210 */ /* 0x000fe20000ffe40b */
[----:B------:R-:W-:Y:S01]  /*ccb0*/  IMAD.WIDE.U32 R6, R32, 0x1c, R2 ;  /* 0x0000001c20067825 */ /* 0x000fe200078e0002 */
[----:B------:R-:W-:-:S03]  /*ccc0*/  ISETP.GT.AND P1, PT, R45, 0xf9, PT ;  /* 0x000000f92d00780c */ /* 0x000fc60003f24270 */
[----:B------:R-:W-:-:S04]  /*ccd0*/  IMAD.WIDE.U32 R10, R47, R30, R10 ;  /* 0x0000001e2f0a7225 */ /* 0x000fc800078e000a */
[----:B0-----:R-:W-:Y:S01]  /*cce0*/  IMAD.IADD R15, R50, 0x1, R7 ;  /* 0x00000001320f7824 */ /* 0x001fe200078e0207 */
[----:B------:R-:W-:Y:S01]  /*ccf0*/  IADD3 R8, P5, R34, R10, RZ ;  /* 0x0000000a22087210 */ /* 0x000fe20007fbe0ff */
[----:B------:R-:W-:Y:S01]  /*cd00*/  IMAD.X R53, R3, 0x1, R33, P2 ;  /* 0x0000000103357824 */ /* 0x000fe200010e0621 */
[-C--:B-1----:R-:W-:Y:S02]  /*cd10*/  IADD3 R4, P2, R12, R30.reuse, RZ ;  /* 0x0000001e0c047210 */ /* 0x082fe40007f5e0ff */
[----:B------:R-:W-:Y:S02]  /*cd20*/  IADD3.X R9, R35, R49, R11, P5, !PT ;  /* 0x0000003123097210 */ /* 0x000fe40002ffe40b */
[----:B------:R-:W-:Y:S01]  /*cd30*/  IADD3 R28, P5, P6, R28, R30, R14 ;  /* 0x0000001e1c1c7210 */ /* 0x000fe20007ebe00e */
[----:B------:R-:W-:Y:S01]  /*cd40*/  IMAD.MOV.U32 R14, RZ, RZ, R6 ;  /* 0x000000ffff0e7224 */ /* 0x000fe200078e0006 */
[----:B------:R-:W-:Y:S02]  /*cd50*/  IADD3.X R5, R31, R48, R13, P2, !PT ;  /* 0x000000301f057210 */ /* 0x000fe400017fe40d */
[----:B------:R-:W-:-:S02]  /*cd60*/  ISETP.GT.AND P2, PT, R44, RZ, P1 ;  /* 0x000000ff2c00720c */ /* 0x000fc40000f44270 */
[----:B------:R-:W-:Y:S01]  /*cd70*/  IADD3.X R27, R27, R31, R19, P5, P6 ;  /* 0x0000001f1b1b7210 */ /* 0x000fe20002fec413 */
[----:B------:R-:W-:Y:S01]  /*cd80*/  IMAD.WIDE.U32 R30, R47, R30, R4 ;  /* 0x0000001e2f1e7225 */ /* 0x000fe200078e0004 */
[----:B------:R-:W-:-:S03]  /*cd90*/  LEA R2, P5, R28, UR10, 0x2 ;  /* 0x0000000a1c027c11 */ /* 0x000fc6000f8a10ff */
[----:B------:R-:W-:Y:S01]  /*cda0*/  IMAD.WIDE.U32 R4, R46, UR23, R8 ;  /* 0x000000172e047c25 */ /* 0x000fe2000f8e0008 */
[----:B------:R-:W-:-:S03]  /*cdb0*/  LEA.HI.X R3, R28, UR11, R27, 0x2, P5 ;  /* 0x0000000b1c037c11 */ /* 0x000fc6000a8f141b */
[----:B--2---:R-:W-:-:S04]  /*cdc0*/  FMUL R0, R54, UR20 ;  /* 0x0000001436007c20 */ /* 0x004fc80008400000 */
[----:B---3--:R-:W-:-:S05]  /*cdd0*/  FFMA R7, R16, UR21, R0 ;  /* 0x0000001510077c23 */ /* 0x008fca0008000000 */
[----:B------:R0:W-:Y:S01]  /*cde0*/  @P4 STG.E desc[UR18][R14.64], R7 ;  /* 0x000000070e004986 */ /* 0x0001e2000c101912 */
[----:B------:R-:W-:Y:S05]  /*cdf0*/  @!P2 BRA `(.L_x_211) ;  /* 0x000000000004a947 */ /* 0x000fea0003800000 */
[----:B------:R1:W5:Y:S02]  /*ce00*/  LDG.E.LTC128B R54, desc[UR18][R2.64] ;  /* 0x0000001202367981 */ /* 0x000364000c1e1920 */
.L_x_211:
[----:B------:R-:W-:Y:S05]  /*ce10*/  BSYNC B1 ;  /* 0x0000000000017941 */ /* 0x000fea0003800000 */
.L_x_210:
[----:B------:R-:W2:Y:S01]  /*ce20*/  LDL.LU R8, [R1+0x6c] ;  /* 0x00006c0001087983 */ /* 0x000ea20000300800 */
[----:B-----5:R-:W-:Y:S01]  /*ce30*/  FMUL R0, R54, UR20 ;  /* 0x0000001436007c20 */ /* 0x020fe20008400000 */
[----:B-1----:R-:W-:Y:S01]  /*ce40*/  VIADD R3, R5, UR6 ;  /* 0x0000000605037c36 */ /* 0x002fe20008000000 */
[----:B------:R-:W-:Y:S01]  /*ce50*/  ISETP.GT.AND P0, PT, R44, 0x8, P0 ;  /* 0x000000082c00780c */ /* 0x000fe20000704270 */
[----:B------:R-:W-:Y:S01]  /*ce60*/  BSSY B1, `(.L_x_212) ;  /* 0x0000009000017945 */ /* 0x000fe20003800000 */
[----:B------:R-:W-:Y:S02]  /*ce70*/  IADD3 R6, P5, R34, R30, RZ ;  /* 0x0000001e22067210 */ /* 0x000fe40007fbe0ff */
[C---:B------:R-:W-:Y:S02]  /*ce80*/  LEA R2, P4, R4.reuse, UR10, 0x2 ;  /* 0x0000000a04027c11 */ /* 0x040fe4000f8810ff */
[----:B0-----:R-:W-:Y:S02]  /*ce90*/  IADD3.X R7, R35, R49, R31, P5, !PT ;  /* 0x0000003123077210 */ /* 0x001fe40002ffe41f */
[----:B------:R-:W-:Y:S01]  /*cea0*/  LEA.HI.X R3, R4, UR11, R3, 0x2, P4 ;  /* 0x0000000b04037c11 */ /* 0x000fe2000a0f1403 */
[----:B--2---:R-:W-:-:S05]  /*ceb0*/  FFMA R5, R8, UR21, R0 ;  /* 0x0000001508057c23 */ /* 0x004fca0008000000 */
[----:B------:R0:W-:Y:S01]  /*cec0*/  @P2 STG.E desc[UR18][R52.64], R5 ;  /* 0x0000000534002986 */ /* 0x0001e2000c101912 */
[----:B------:R-:W-:Y:S05]  /*ced0*/  @!P0 BRA `(.L_x_213) ;  /* 0x0000000000048947 */ /* 0x000fea0003800000 */
[----:B------:R1:W5:Y:S02]  /*cee0*/  LDG.E.LTC128B R54, desc[UR18][R2.64+0x20] ;  /* 0x0000201202367981 */ /* 0x000364000c1e1920 */
.L_x_213:
[----:B------:R-:W-:Y:S05]  /*cef0*/  BSYNC B1 ;  /* 0x0000000000017941 */ /* 0x000fea0003800000 */
.L_x_212:
[----:B-1----:R-:W0:Y:S01]  /*cf00*/  LDL.LU R2, [R1+0x70] ;  /* 0x0000700001027983 */ /* 0x002e220000300800 */
[----:B------:R-:W-:Y:S01]  /*cf10*/  ISETP.GT.AND P1, PT, R44, 0x8, P1 ;  /* 0x000000082c00780c */ /* 0x000fe20000f24270 */
[----:B-----5:R-:W-:Y:S01]  /*cf20*/  FMUL R0, R54, UR20 ;  /* 0x0000001436007c20 */ /* 0x020fe20008400000 */
[----:B------:R-:W-:Y:S01]  /*cf30*/  IMAD.WIDE.U32 R46, R46, UR23, R6 ;  /* 0x000000172e2e7c25 */ /* 0x000fe2000f8e0006 */
[----:B------:R-:W-:Y:S03]  /*cf40*/  BSSY B1, `(.L_x_214) ;  /* 0x0000008000017945 */ /* 0x000fe60003800000 */
[----:B------:R-:W-:Y:S02]  /*cf50*/  VIADD R3, R47, UR6 ;  /* 0x000000062f037c36 */ /* 0x000fe40008000000 */
[----:B0-----:R-:W-:-:S05]  /*cf60*/  FFMA R5, R2, UR21, R0 ;  /* 0x0000001502057c23 */ /* 0x001fca0008000000 */
[----:B------:R0:W-:Y:S01]  /*cf70*/  @P0 STG.E desc[UR18][R14.64+0x20], R5 ;  /* 0x000020050e000986 */ /* 0x0001e2000c101912 */
[----:B------:R-:W-:-:S04]  /*cf80*/  LEA R2, P0, R46, UR10, 0x2 ;  /* 0x0000000a2e027c11 */ /* 0x000fc8000f8010ff */
[----:B------:R-:W-:Y:S01]  /*cf90*/  LEA.HI.X R3, R46, UR11, R3, 0x2, P0 ;  /* 0x0000000b2e037c11 */ /* 0x000fe200080f1403 */
[----:B------:R-:W-:Y:S08]  /*cfa0*/  @!P1 BRA `(.L_x_215) ;  /* 0x0000000000049947 */ /* 0x000ff00003800000 */
[----:B------:R1:W5:Y:S02]  /*cfb0*/  LDG.E.LTC128B R54, desc[UR18][R2.64+0x20] ;  /* 0x0000201202367981 */ /* 0x000364000c1e1920 */
.L_x_215:
[----:B------:R-:W-:Y:S05]  /*cfc0*/  BSYNC B1 ;  /* 0x0000000000017941 */ /* 0x000fea0003800000 */
.L_x_214:
[----:B------:R-:W1:Y:S01]  /*cfd0*/  LDL.LU R0, [R1+0x80] ;  /* 0x0000800001007983 */ /* 0x000e620000300800 */
[----:B-----5:R-:W-:-:S04]  /*cfe0*/  FMUL R54, R54, UR20 ;  /* 0x0000001436367c20 */ /* 0x020fc80008400000 */
[----:B-1----:R-:W-:Y:S01]  /*cff0*/  FFMA R3, R0, UR21, R54 ;  /* 0x0000001500037c23 */ /* 0x002fe20008000036 */
[----:B------:R-:W-:Y:S06]  /*d000*/  @!P1 BRA `(.L_x_216) ;  /* 0x0000002400c09947 */ /* 0x000fec0003800000 */
[----:B------:R1:W-:Y:S01]  /*d010*/  STG.E desc[UR18][R52.64+0x20], R3 ;  /* 0x0000200334007986 */ /* 0x0003e2000c101912 */
[----:B------:R-:W-:Y:S05]  /*d020*/  BRA `(.L_x_216) ;  /* 0x0000002400b87947 */ /* 0x000fea0003800000 */
.L_x_25:
[----:B------:R-:W-:Y:S01]  /*d030*/  ISETP.GT.AND P0, PT, R45, 0x1, PT ;  /* 0x000000012d00780c */ /* 0x000fe20003f04270 */
[----:B------:R-:W-:Y:S01]  /*d040*/  ULDC.64 UR6, c[0x0][0x6c0] ;  /* 0x0001b00000067ab9 */ /* 0x000fe20000000a00 */
[----:B------:R-:W-:Y:S01]  /*d050*/  ISETP.GT.AND P1, PT, R44, 0x8, P1 ;  /* 0x000000082c00780c */ /* 0x000fe20000f24270 */
[----:B-----5:R-:W-:Y:S01]  /*d060*/  FMUL R35, R2, UR21 ;  /* 0x0000001502237c20 */ /* 0x020fe20008400000 */
[----:B------:R-:W-:Y:S01]  /*d070*/  LEA R24, P5, R36, UR6, 0x2 ;  /* 0x0000000624187c11 */ /* 0x000fe2000f8a10ff */
[----:B------:R-:W-:Y:S01]  /*d080*/  FMUL R37, R3, UR21 ;  /* 0x0000001503257c20 */ /* 0x000fe20008400000 */
[----:B------:R-:W-:Y:S01]  /*d090*/  ISETP.GT.AND P4, PT, R44, RZ, P0 ;  /* 0x000000ff2c00720c */ /* 0x000fe20000784270 */
[----:B------:R-:W-:Y:S01]  /*d0a0*/  FMUL R39, R4, UR21 ;  /* 0x0000001504277c20 */ /* 0x000fe20008400000 */
[----:B------:R-:W-:Y:S01]  /*d0b0*/  LEA.HI.X R25, R36, UR7, R43, 0x2, P5 ;  /* 0x0000000724197c11 */ /* 0x000fe2000a8f142b */
[----:B------:R-:W-:Y:S01]  /*d0c0*/  FMUL R41, R5, UR21 ;  /* 0x0000001505297c20 */ /* 0x000fe20008400000 */
[----:B------:R-:W-:Y:S01]  /*d0d0*/  LEA R26, P5, R32, R24, 0x2 ;  /* 0x00000018201a7211 */ /* 0x000fe200078a10ff */
[----:B------:R-:W-:Y:S01]  /*d0e0*/  FMUL R43, R6, UR21 ;  /* 0x00000015062b7c20 */ /* 0x000fe20008400000 */
[----:B------:R-:W-:Y:S01]  /*d0f0*/  ISETP.GT.AND P0, PT, R44, 0x8, P0 ;  /* 0x000000082c00780c */ /* 0x000fe20000704270 */
[----:B------:R0:W-:Y:S01]  /*d100*/  @P2 STG.E desc[UR18][R24.64], R35 ;  /* 0x0000002318002986 */ /* 0x0001e2000c101912 */
[C-C-:B------:R-:W-:Y:S01]  /*d110*/  LEA.HI.X R27, R32.reuse, R25, R33.reuse, 0x2, P5 ;  /* 0x00000019201b7211 */ /* 0x140fe200028f1421 */
[----:B------:R-:W-:Y:S01]  /*d120*/  FMUL R9, R9, UR21 ;  /* 0x0000001509097c20 */ /* 0x000fe20008400000 */
[C---:B------:R-:W-:Y:S01]  /*d130*/  SHF.L.U32 R29, R32.reuse, 0x5, RZ ;  /* 0x00000005201d7819 */ /* 0x040fe200000006ff */
[----:B------:R-:W-:Y:S01]  /*d140*/  FMUL R11, R11, UR21 ;  /* 0x000000150b0b7c20 */ /* 0x000fe20008400000 */
[----:B------:R-:W-:Y:S01]  /*d150*/  SHF.L.U64.HI R31, R32, 0x5, R33 ;  /* 0x00000005201f7819 */ /* 0x000fe20000010221 */
[----:B------:R1:W-:Y:S01]  /*d160*/  @P4 STG.E desc[UR18][R26.64], R37 ;  /* 0x000000251a004986 */ /* 0x0003e2000c101912 */
[----:B------:R-:W-:Y:S01]  /*d170*/  IADD3 R2, P2, R29, R26, RZ ;  /* 0x0000001a1d027210 */ /* 0x000fe20007f5e0ff */
[----:B------:R-:W-:-:S02]  /*d180*/  IMAD R33, R33, 0x1c, RZ ;  /* 0x0000001c21217824 */ /* 0x000fc400078e02ff */
[----:B------:R-:W-:Y:S01]  /*d190*/  FMUL R13, R13, UR21 ;  /* 0x000000150d0d7c20 */ /* 0x000fe20008400000 */
[----:B------:R2:W-:Y:S01]  /*d1a0*/  @P1 STG.E desc[UR18][R24.64+0x20], R39 ;  /* 0x0000202718001986 */ /* 0x0005e2000c101912 */
[----:B------:R-:W-:Y:S01]  /*d1b0*/  ISETP.GT.AND P1, PT, R45, 0x8, PT ;  /* 0x000000082d00780c */ /* 0x000fe20003f24270 */
[----:B------:R-:W-:Y:S01]  /*d1c0*/  IMAD.X R3, R31, 0x1, R27, P2 ;  /* 0x000000011f037824 */ /* 0x000fe200010e061b */
[C---:B------:R-:W-:Y:S01]  /*d1d0*/  ISETP.GT.AND P2, PT, R45.reuse, 0x10, PT ;  /* 0x000000102d00780c */ /* 0x040fe20003f44270 */
[----:B------:R3:W-:Y:S01]  /*d1e0*/  @P0 STG.E desc[UR18][R26.64+0x20], R41 ;  /* 0x000020291a000986 */ /* 0x0007e2000c101912 */
[----:B------:R-:W-:Y:S01]  /*d1f0*/  ISETP.GT.AND P0, PT, R45, 0x9, PT ;  /* 0x000000092d00780c */ /* 0x000fe20003f04270 */
[----:B0-----:R-:W-:Y:S01]  /*d200*/  FMUL R35, R8, UR21 ;  /* 0x0000001508237c20 */ /* 0x001fe20008400000 */
[----:B------:R-:W-:Y:S01]  /*d210*/  ISETP.GT.AND P4, PT, R44, RZ, P1 ;  /* 0x000000ff2c00720c */ /* 0x000fe20000f84270 */
[----:B------:R-:W-:Y:S01]  /*d220*/  IMAD.WIDE.U32 R4, R32, 0x1c, R2 ;  /* 0x0000001c20047825 */ /* 0x000fe200078e0002 */
[----:B------:R-:W-:-:S03]  /*d230*/  ISETP.GT.AND P5, PT, R44, RZ, P0 ;  /* 0x000000ff2c00720c */ /* 0x000fc600007a4270 */
[----:B-1----:R-:W-:Y:S01]  /*d240*/  FMUL R37, R10, UR21 ;  /* 0x000000150a257c20 */ /* 0x002fe20008400000 */
[C---:B------:R-:W-:Y:S01]  /*d250*/  ISETP.GT.AND P1, PT, R44.reuse, 0x8, P1 ;  /* 0x000000082c00780c */ /* 0x040fe20000f24270 */
[----:B--2---:R-:W-:Y:S01]  /*d260*/  FMUL R25, R7, UR21 ;  /* 0x0000001507197c20 */ /* 0x004fe20008400000 */
[C---:B------:R-:W-:Y:S01]  /*d270*/  ISETP.GT.AND P0, PT, R44.reuse, 0x8, P0 ;  /* 0x000000082c00780c */ /* 0x040fe20000704270 */
[----:B------:R-:W-:Y:S01]  /*d280*/  IMAD.IADD R5, R33, 0x1, R5 ;  /* 0x0000000121057824 */ /* 0x000fe200078e0205 */
[----:B------:R-:W-:Y:S01]  /*d290*/  ISETP.GT.AND P6, PT, R44, RZ, P2 ;  /* 0x000000ff2c00720c */ /* 0x000fe200017c4270 */
[----:B---3--:R-:W-:Y:S01]  /*d2a0*/  IMAD.WIDE.U32 R26, R32, 0x1c, R26 ;  /* 0x0000001c201a7825 */ /* 0x008fe200078e001a */
[----:B------:R-:W-:-:S03]  /*d2b0*/  ISETP.GT.AND P2, PT, R44, 0x8, P2 ;  /* 0x000000082c00780c */ /* 0x000fc60001744270 */
[----:B------:R-:W-:Y:S01]  /*d2c0*/  FMUL R15, R15, UR21 ;  /* 0x000000150f0f7c20 */ /* 0x000fe20008400000 */
[----:B------:R-:W-:-:S05]  /*d2d0*/  IMAD.IADD R27, R33, 0x1, R27 ;  /* 0x00000001211b7824 */ /* 0x000fca00078e021b */
[----:B------:R-:W-:Y:S01]  /*d2e0*/  @P4 STG.E desc[UR18][R26.64], R43 ;  /* 0x0000002b1a004986 */ /* 0x000fe2000c101912 */
[----:B------:R-:W-:-:S03]  /*d2f0*/  ISETP.GT.AND P4, PT, R45, 0x11, PT ;  /* 0x000000112d00780c */ /* 0x000fc60003f84270 */
[----:B------:R0:W-:Y:S01]  /*d300*/  @P5 STG.E desc[UR18][R2.64], R25 ;  /* 0x0000001902005986 */ /* 0x0001e2000c101912 */
[C---:B------:R-:W-:Y:S02]  /*d310*/  ISETP.GT.AND P5, PT, R44.reuse, RZ, P4 ;  /* 0x000000ff2c00720c */ /* 0x040fe400027a4270 */
[----:B------:R-:W-:Y:S01]  /*d320*/  ISETP.GT.AND P4, PT, R44, 0x8, P4 ;  /* 0x000000082c00780c */ /* 0x000fe20002784270 */
[----:B------:R-:W-:Y:S01]  /*d330*/  @P1 STG.E desc[UR18][R26.64+0x20], R35 ;  /* 0x000020231a001986 */ /* 0x000fe2000c101912 */
[----:B------:R-:W-:-:S03]  /*d340*/  IADD3 R6, P1, R29, R2, RZ ;  /* 0x000000021d067210 */ /* 0x000fc60007f3e0ff */
[----:B------:R1:W-:Y:S01]  /*d350*/  @P0 STG.E desc[UR18][R2.64+0x20], R9 ;  /* 0x0000200902000986 */ /* 0x0003e2000c101912 */
[----:B------:R-:W-:Y:S01]  /*d360*/  ISETP.GT.AND P0, PT, R45, 0x18, PT ;  /* 0x000000182d00780c */ /* 0x000fe20003f04270 */
[----:B------:R-:W-:Y:S01]  /*d370*/  IMAD.X R7, R31, 0x1, R3, P1 ;  /* 0x000000011f077824 */ /* 0x000fe200008e0603 */
[----:B------:R-:W-:Y:S01]  /*d380*/  ISETP.GT.AND P1, PT, R45, 0x19, PT ;  /* 0x000000192d00780c */ /* 0x000fe20003f24270 */
[----:B0-----:R-:W-:Y:S01]  /*d390*/  FMUL R25, R12, UR21 ;  /* 0x000000150c197c20 */ /* 0x001fe20008400000 */
[----:B------:R-:W-:Y:S01]  /*d3a0*/  @P6 STG.E desc[UR18][R4.64], R37 ;  /* 0x0000002504006986 */ /* 0x000fe2000c101912 */
[C---:B------:R-:W-:Y:S02]  /*d3b0*/  ISETP.GT.AND P6, PT, R44.reuse, RZ, P0 ;  /* 0x000000ff2c00720c */ /* 0x040fe400007c4270 */
[C---:B------:R-:W-:Y:S01]  /*d3c0*/  ISETP.GT.AND P0, PT, R44.reuse, 0x8, P0 ;  /* 0x000000082c00780c */ /* 0x040fe20000704270 */
[----:B------:R-:W-:Y:S01]  /*d3d0*/  @P5 STG.E desc[UR18][R6.64], R11 ;  /* 0x0000000b06005986 */ /* 0x000fe2000c101912 */
[----:B------:R-:W-:Y:S01]  /*d3e0*/  ISETP.GT.AND P5, PT, R44, RZ, P1 ;  /* 0x000000ff2c00720c */ /* 0x000fe20000fa4270 */
[----:B-1----:R-:W-:-:S02]  /*d3f0*/  IMAD.WIDE.U32 R2, R32, 0x1c, R6 ;  /* 0x0000001c20027825 */ /* 0x002fc400078e0006 */
[----:B------:R0:W-:Y:S02]  /*d400*/  @P2 STG.E desc[UR18][R4.64+0x20], R25 ;  /* 0x0000201904002986 */ /* 0x0001e4000c101912 */
[----:B------:R-:W-:Y:S01]  /*d410*/  FMUL R9, R14, UR21 ;  /* 0x000000150e097c20 */ /* 0x000fe20008400000 */
[----:B------:R-:W-:Y:S01]  /*d420*/  ISETP.GT.AND P1, PT, R44, 0x8, P1 ;  /* 0x000000082c00780c */ /* 0x000fe20000f24270 */
[----:B------:R-:W-:Y:S01]  /*d430*/  IMAD.IADD R3, R33, 0x1, R3 ;  /* 0x0000000121037824 */ /* 0x000fe200078e0203 */
[----:B------:R1:W-:Y:S01]  /*d440*/  @P4 STG.E desc[UR18][R6.64+0x20], R13 ;  /* 0x0000200d06004986 */ /* 0x0003e2000c101912 */
[----:B------:R-:W-:-:S03]  /*d450*/  ISETP.GT.AND P4, PT, R45, 0x21, PT ;  /* 0x000000212d00780c */ /* 0x000fc60003f84270 */
[----:B------:R-:W-:Y:S01]  /*d460*/  @P6 STG.E desc[UR18][R2.64], R9 ;  /* 0x0000000902006986 */ /* 0x000fe2000c101912 */
[----:B0-----:R-:W-:-:S04]  /*d470*/  IADD3 R4, P2, R29, R6, RZ ;  /* 0x000000061d047210 */ /* 0x001fc80007f5e0ff */
[----:B-1----:R-:W-:Y:S01]  /*d480*/  IADD3 R6, P6, R29, R4, RZ ;  /* 0x000000041d067210 */ /* 0x002fe20007fde0ff */
[----:B------:R-:W-:Y:S01]  /*d490*/  IMAD.X R5, R31, 0x1, R7, P2 ;  /* 0x000000011f057824 */ /* 0x000fe200010e0607 */
[----:B------:R-:W-:Y:S01]  /*d4a0*/  ISETP.GT.AND P2, PT, R45, 0x20, PT ;  /* 0x000000202d00780c */ /* 0x000fe20003f44270 */
[----:B------:R-:W-:Y:S01]  /*d4b0*/  FMUL R13, R16, UR21 ;  /* 0x00000015100d7c20 */ /* 0x000fe20008400000 */
[----:B------:R-:W-:Y:S02]  /*d4c0*/  IMAD.WIDE.U32 R10, R32, 0x1c, R4 ;  /* 0x0000001c200a7825 */ /* 0x000fe400078e0004 */
[----:B------:R0:W-:Y:S01]  /*d4d0*/  @P5 STG.E desc[UR18][R4.64], R15 ;  /* 0x0000000f04005986 */ /* 0x0001e2000c101912 */
[C---:B------:R-:W-:Y:S01]  /*d4e0*/  ISETP.GT.AND P5, PT, R44.reuse, RZ, P2 ;  /* 0x000000ff2c00720c */ /* 0x040fe200017a4270 */
[----:B------:R-:W-:Y:S01]  /*d4f0*/  IMAD.X R7, R31, 0x1, R5, P6 ;  /* 0x000000011f077824 */ /* 0x000fe200030e0605 */
[----:B------:R-:W-:Y:S01]  /*d500*/  ISETP.GT.AND P6, PT, R44, RZ, P4 ;  /* 0x000000ff2c00720c */ /* 0x000fe200027c4270 */
[----:B------:R-:W-:Y:S01]  /*d510*/  FMUL R17, R17, UR21 ;  /* 0x0000001511117c20 */ /* 0x000fe20008400000 */
[----:B------:R-:W-:Y:S01]  /*d520*/  IMAD.IADD R11, R33, 0x1, R11 ;  /* 0x00000001210b7824 */ /* 0x000fe200078e020b */
[----:B------:R1:W-:Y:S01]  /*d530*/  @P0 STG.E desc[UR18][R2.64+0x20], R13 ;  /* 0x0000200d02000986 */ /* 0x0003e2000c101912 */
[----:B------:R-:W-:Y:S01]  /*d540*/  FMUL R19, R19, UR21 ;  /* 0x0000001513137c20 */ /* 0x000fe20008400000 */
[----:B------:R-:W-:Y:S01]  /*d550*/  FMUL R25, R20, UR21 ;  /* 0x0000001514197c20 */ /* 0x000fe20008400000 */
[----:B------:R-:W-:Y:S01]  /*d560*/  FMUL R21, R21, UR21 ;  /* 0x0000001515157c20 */ /* 0x000fe20008400000 */
[----:B------:R-:W-:Y:S01]  /*d570*/  FMUL R23, R23, UR21 ;  /* 0x0000001517177c20 */ /* 0x000fe20008400000 */
[----:B0-----:R-:W-:Y:S01]  /*d580*/  FMUL R15, R18, UR21 ;  /* 0x00000015120f7c20 */ /* 0x001fe20008400000 */
[----:B------:R0:W-:Y:S01]  /*d590*/  @P1 STG.E desc[UR18][R4.64+0x20], R17 ;  /* 0x0000201104001986 */ /* 0x0001e2000c101912 */
[----:B------:R-:W-:Y:S01]  /*d5a0*/  ISETP.GT.AND P1, PT, R45, 0x28, PT ;  /* 0x000000282d00780c */ /* 0x000fe20003f24270 */
[----:B------:R-:W-:-:S02]  /*d5b0*/  IMAD.WIDE.U32 R8, R32, 0x1c, R6 ;  /* 0x0000001c20087825 */ /* 0x000fc400078e0006 */
[----:B------:R2:W-:Y:S01]  /*d5c0*/  @P5 STG.E desc[UR18][R10.64], R15 ;  /* 0x0000000f0a005986 */ /* 0x0005e2000c101912 */
[----:B-1----:R-:W-:Y:S02]  /*d5d0*/  IADD3 R2, P5, R29, R6, RZ ;  /* 0x000000061d027210 */ /* 0x002fe40007fbe0ff */
[C---:B------:R-:W-:Y:S01]  /*d5e0*/  ISETP.GT.AND P2, PT, R44.reuse, 0x8, P2 ;  /* 0x000000082c00780c */ /* 0x040fe20001744270 */
[----:B------:R-:W-:Y:S01]  /*d5f0*/  FMUL R153, R153, UR21 ;  /* 0x0000001599997c20 */ /* 0x000fe20008400000 */
[----:B------:R-:W-:Y:S01]  /*d600*/  ISETP.GT.AND P0, PT, R45, 0x29, PT ;  /* 0x000000292d00780c */ /* 0x000fe20003f04270 */
[----:B------:R-:W-:Y:S01]  /*d610*/  @P6 STG.E desc[UR18][R6.64], R19 ;  /* 0x0000001306006986 */ /* 0x000fe2000c101912 */
[C---:B------:R-:W-:Y:S01]  /*d620*/  ISETP.GT.AND P4, PT, R44.reuse, 0x8, P4 ;  /* 0x000000082c00780c */ /* 0x040fe20002784270 */
[----:B------:R-:W-:Y:S01]  /*d630*/  IMAD.X R3, R31, 0x1, R7, P5 ;  /* 0x000000011f037824 */ /* 0x000fe200028e0607 */
[C---:B------:R-:W-:Y:S01]  /*d640*/  ISETP.GT.AND P6, PT, R44.reuse, RZ, P1 ;  /* 0x000000ff2c00720c */ /* 0x040fe20000fc4270 */
[----:B------:R-:W-:Y:S01]  /*d650*/  FMUL R155, R155, UR21 ;  /* 0x000000159b9b7c20 */ /* 0x000fe20008400000 */
[C---:B------:R-:W-:Y:S01]  /*d660*/  ISETP.GT.AND P5, PT, R44.reuse, RZ, P0 ;  /* 0x000000ff2c00720c */ /* 0x040fe200007a4270 */
[----:B------:R-:W-:Y:S01]  /*d670*/  FMUL R157, R157, UR21 ;  /* 0x000000159d9d7c20 */ /* 0x000fe20008400000 */
[----:B------:R-:W-:Y:S01]  /*d680*/  ISETP.GT.AND P1, PT, R44, 0x8, P1 ;  /* 0x000000082c00780c */ /* 0x000fe20000f24270 */
[----:B------:R-:W-:Y:S01]  /*d690*/  FMUL R13, R22, UR21 ;  /* 0x00000015160d7c20 */ /* 0x000fe20008400000 */
[----:B------:R-:W-:Y:S01]  /*d6a0*/  IADD3 R9, R33, R9, RZ ;  /* 0x0000000921097210 */ /* 0x000fe20007ffe0ff */
[----:B------:R1:W-:Y:S01]  /*d6b0*/  @P2 STG.E desc[UR18][R10.64+0x20], R25 ;  /* 0x000020190a002986 */ /* 0x0003e2000c101912 */
[----:B------:R-:W-:-:S03]  /*d6c0*/  ISETP.GT.AND P2, PT, R45, 0x30, PT ;  /* 0x000000302d00780c */ /* 0x000fc60003f44270 */
[----:B------:R-:W-:Y:S01]  /*d6d0*/  @P4 STG.E desc[UR18][R6.64+0x20], R21 ;  /* 0x0000201506004986 */ /* 0x000fe2000c101912 */
[----:B------:R-:W-:-:S03]  /*d6e0*/  ISETP.GT.AND P0, PT, R44, 0x8, P0 ;  /* 0x000000082c00780c */ /* 0x000fc60000704270 */
[----:B------:R3:W-:Y:S01]  /*d6f0*/  @P6 STG.E desc[UR18][R8.64], R13 ;  /* 0x0000000d08006986 */ /* 0x0007e2000c101912 */
[----:B------:R-:W-:-:S03]  /*d700*/  ISETP.GT.AND P4, PT, R44, RZ, P2 ;  /* 0x000000ff2c00720c */ /* 0x000fc60001784270 */
[----:B------:R-:W-:Y:S01]  /*d710*/  @P5 STG.E desc[UR18][R2.64], R23 ;  /* 0x0000001702005986 */ /* 0x000fe2000c101912 */
[----:B------:R-:W-:Y:S01]  /*d720*/  ISETP.GT.AND P5, PT, R45, 0x31, PT ;  /* 0x000000312d00780c */ /* 0x000fe20003fa4270 */
[----:B0-----:R-:W-:Y:S02]  /*d730*/  IMAD.WIDE.U32 R4, R32, 0x1c, R2 ;  /* 0x0000001c20047825 */ /* 0x001fe400078e0002 */
[----:B------:R-:W-:Y:S01]  /*d740*/  @P1 STG.E desc[UR18][R8.64+0x20], R153 ;  /* 0x0000209908001986 */ /* 0x000fe2000c101912 */
[----:B------:R-:W-:Y:S01]  /*d750*/  ISETP.GT.AND P1, PT, R44, RZ, P5 ;  /* 0x000000ff2c00720c */ /* 0x000fe20002f24270 */
[----:B--2---:R-:W-:Y:S01]  /*d760*/  FMUL R15, R154, UR21 ;  /* 0x000000159a0f7c20 */ /* 0x004fe20008400000 */
[----:B-1----:R-:W-:Y:S01]  /*d770*/  IADD3 R10, P6, R29, R2, RZ ;  /* 0x000000021d0a7210 */ /* 0x002fe20007fde0ff */
[----:B------:R-:W-:Y:S01]  /*d780*/  IMAD.IADD R5, R33, 0x1, R5 ;  /* 0x0000000121057824 */ /* 0x000fe200078e0205 */
[----:B------:R-:W-:Y:S01]  /*d790*/  ISETP.GT.AND P2, PT, R44, 0x8, P2 ;  /* 0x000000082c00780c */ /* 0x000fe20001744270 */
[----:B---3--:R-:W-:Y:S01]  /*d7a0*/  FMUL R13, R156, UR21 ;  /* 0x000000159c0d7c20 */ /* 0x008fe20008400000 */
[----:B------:R0:W-:Y:S01]  /*d7b0*/  @P0 STG.E desc[UR18][R2.64+0x20], R15 ;  /* 0x0000200f02000986 */ /* 0x0001e2000c101912 */
[----:B------:R-:W-:Y:S01]  /*d7c0*/  IMAD.X R11, R31, 0x1, R3, P6 ;  /* 0x000000011f0b7824 */ /* 0x000fe200030e0603 */
[----:B------:R-:W-:-:S02]  /*d7d0*/  ISETP.GT.AND P0, PT, R45, 0x38, PT ;  /* 0x000000382d00780c */ /* 0x000fc40003f04270 */
[----:B------:R-:W-:Y:S01]  /*d7e0*/  @P4 STG.E desc[UR18][R4.64], R155 ;  /* 0x0000009b04004986 */ /* 0x000fe2000c101912 */
[----:B------:R-:W-:Y:S02]  /*d7f0*/  ISETP.GT.AND P4, PT, R45, 0x39, PT ;  /* 0x000000392d00780c */ /* 0x000fe40003f84270 */
[C---:B------:R-:W-:Y:S01]  /*d800*/  ISETP.GT.AND P5, PT, R44.reuse, 0x8, P5 ;  /* 0x000000082c00780c */ /* 0x040fe20002fa4270 */
[----:B------:R-:W-:Y:S01]  /*d810*/  @P1 STG.E desc[UR18][R10.64], R13 ;  /* 0x0000000d0a001986 */ /* 0x000fe2000c101912 */
[C---:B------:R-:W-:Y:S02]  /*d820*/  ISETP.GT.AND P6, PT, R44.reuse, RZ, P0 ;  /* 0x000000ff2c00720c */ /* 0x040fe400007c4270 */
[----:B------:R-:W-:Y:S01]  /*d830*/  ISETP.GT.AND P1, PT, R44, RZ, P4 ;  /* 0x000000ff2c00720c */ /* 0x000fe20002724270 */
[----:B------:R-:W-:Y:S01]  /*d840*/  @P2 STG.E desc[UR18][R4.64+0x20], R157 ;  /* 0x0000209d04002986 */ /* 0x000fe2000c101912 */
[----:B------:R-:W-:Y:S01]  /*d850*/  IMAD.WIDE.U32 R6, R32, 0x1c, R10 ;  /* 0x0000001c20067825 */ /* 0x000fe200078e000a */
[----:B0-----:R-:W-:-:S03]  /*d860*/  IADD3 R2, P2, R29, R10, RZ ;  /* 0x0000000a1d027210 */ /* 0x001fc60007f5e0ff */
[----:B------:R-:W-:Y:S01]  /*d870*/  FMUL R15, R158, UR21 ;  /* 0x000000159e0f7c20 */ /* 0x000fe20008400000 */
[----:B------:R-:W2:Y:S01]  /*d880*/  LDL.LU R16, [R1+0x20] ;  /* 0x0000200001107983 */ /* 0x000ea20000300800 */
[----:B------:R-:W-:Y:S02]  /*d890*/  IMAD.IADD R7, R33, 0x1, R7 ;  /* 0x0000000121077824 */ /* 0x000fe400078e0207 */
[----:B------:R-:W-:Y:S01]  /*d8a0*/  FMUL R159, R159, UR21 ;  /* 0x000000159f9f7c20 */ /* 0x000fe20008400000 */
[----:B------:R-:W-:Y:S01]  /*d8b0*/  IMAD.X R3, R31, 0x1, R11, P2 ;  /* 0x000000011f037824 */ /* 0x000fe200010e060b */
[----:B------:R-:W3:Y:S01]  /*d8c0*/  LDL.LU R18, [R1+0x1c] ;  /* 0x00001c0001127983 */ /* 0x000ee20000300800 */
[----:B------:R-:W-:-:S03]  /*d8d0*/  FMUL R17, R160, UR21 ;  /* 0x00000015a0117c20 */ /* 0x000fc60008400000 */
[----:B------:R-:W4:Y:S04]  /*d8e0*/  LDL.LU R20, [R1+0x14] ;  /* 0x0000140001147983 */ /* 0x000f280000300800 */
[----:B------:R-:W2:Y:S01]  /*d8f0*/  LDL.LU R22, [R1+0xc] ;  /* 0x00000c0001167983 */ /* 0x000ea20000300800 */
[----:B------:R-:W-:-:S03]  /*d900*/  ISETP.GT.AND P2, PT, R45, 0x40, PT ;  /* 0x000000402d00780c */ /* 0x000fc60003f44270 */
[----:B------:R0:W-:Y:S01]  /*d910*/  @P5 STG.E desc[UR18][R10.64+0x20], R15 ;  /* 0x0000200f0a005986 */ /* 0x0001e2000c101912 */
[----:B------:R-:W-:-:S03]  /*d920*/  IADD3 R8, P5, R29, R2, RZ ;  /* 0x000000021d087210 */ /* 0x000fc60007fbe0ff */
[----:B------:R-:W-:Y:S01]  /*d930*/  @P6 STG.E desc[UR18][R6.64], R159 ;  /* 0x0000009f06006986 */ /* 0x000fe2000c101912 */
[----:B------:R-:W-:-:S03]  /*d940*/  ISETP.GT.AND P0, PT, R44, 0x8, P0 ;  /* 0x000000082c00780c */ /* 0x000fc60000704270 */
[----:B------:R1:W-:Y:S01]  /*d950*/  @P1 STG.E desc[UR18][R2.64], R17 ;  /* 0x0000001102001986 */ /* 0x0003e2000c101912 */
[----:B------:R-:W-:Y:S01]  /*d960*/  ISETP.GT.AND P1, PT, R45, 0x41, PT ;  /* 0x000000412d00780c */ /* 0x000fe20003f24270 */
[--C-:B------:R-:W-:Y:S01]  /*d970*/  IMAD.X R9, R31, 0x1, R3.reuse, P5 ;  /* 0x000000011f097824 */ /* 0x100fe200028e0603 */
[C---:B------:R-:W-:Y:S01]  /*d980*/  ISETP.GT.AND P4, PT, R44.reuse, 0x8, P4 ;  /* 0x000000082c00780c */ /* 0x040fe20002784270 */
[----:B------:R-:W-:Y:S01]  /*d990*/  FMUL R161, R161, UR21 ;  /* 0x00000015a1a17c20 */ /* 0x000fe20008400000 */
[C---:B------:R-:W-:Y:S01]  /*d9a0*/  ISETP.GT.AND P6, PT, R44.reuse, RZ, P2 ;  /* 0x000000ff2c00720c */ /* 0x040fe200017c4270 */
[----:B------:R-:W-:Y:S01]  /*d9b0*/  FMUL R163, R163, UR21 ;  /* 0x00000015a3a37c20 */ /* 0x000fe20008400000 */
[C---:B------:R-:W-:Y:S01]  /*d9c0*/  ISETP.GT.AND P5, PT, R44.reuse, RZ, P1 ;  /* 0x000000ff2c00720c */ /* 0x040fe20000fa4270 */
[----:B------:R-:W-:Y:S01]  /*d9d0*/  FMUL R165, R165, UR21 ;  /* 0x00000015a5a57c20 */ /* 0x000fe20008400000 */
[----:B------:R-:W-:Y:S01]  /*d9e0*/  ISETP.GT.AND P2, PT, R44, 0x8, P2 ;  /* 0x000000082c00780c */ /* 0x000fe20001744270 */
[----:B0-----:R-:W-:-:S04]  /*d9f0*/  IMAD.WIDE.U32 R10, R32, 0x1c, R2 ;  /* 0x0000001c200a7825 */ /* 0x001fc800078e0002 */
[----:B------:R-:W-:Y:S01]  /*da00*/  FMUL R15, R162, UR21 ;  /* 0x00000015a20f7c20 */ /* 0x000fe20008400000 */
[----:B-1----:R-:W-:Y:S01]  /*da10*/  FMUL R17, R164, UR21 ;  /* 0x00000015a4117c20 */ /* 0x002fe20008400000 */
[----:B------:R-:W-:Y:S01]  /*da20*/  FMUL R167, R167, UR21 ;  /* 0x00000015a7a77c20 */ /* 0x000fe20008400000 */
[----:B------:R-:W-:Y:S01]  /*da30*/  IMAD.IADD R11, R33, 0x1, R11 ;  /* 0x00000001210b7824 */ /* 0x000fe200078e020b */
[----:B------:R0:W-:Y:S01]  /*da40*/  @P0 STG.E desc[UR18][R6.64+0x20], R161 ;  /* 0x000020a106000986 */ /* 0x0001e2000c101912 */
[----:B------:R-:W-:-:S03]  /*da50*/  ISETP.GT.AND P0, PT, R45, 0x48, PT ;  /* 0x000000482d00780c */ /* 0x000fc60003f04270 */
[----:B------:R1:W-:Y:S01]  /*da60*/  @P4 STG.E desc[UR18][R2.64+0x20], R15 ;  /* 0x0000200f02004986 */ /* 0x0003e2000c101912 */
[----:B------:R-:W-:-:S03]  /*da70*/  ISETP.GT.AND P1, PT, R44, 0x8, P1 ;  /* 0x000000082c00780c */ /* 0x000fc60000f24270 */
[----:B------:R-:W-:Y:S01]  /*da80*/  @P6 STG.E desc[UR18][R10.64], R163 ;  /* 0x000000a30a006986 */ /* 0x000fe2000c101912 */
[----:B------:R-:W-:-:S03]  /*da90*/  ISETP.GT.AND P4, PT, R44, RZ, P0 ;  /* 0x000000ff2c00720c */ /* 0x000fc60000784270 */
[----:B------:R-:W-:Y:S04]  /*daa0*/  @P5 STG.E desc[UR18][R8.64], R17 ;  /* 0x0000001108005986 */ /* 0x000fe8000c101912 */
[----:B------:R1:W-:Y:S01]  /*dab0*/  @P2 STG.E desc[UR18][R10.64+0x20], R165 ;  /* 0x000020a50a002986 */ /* 0x0003e2000c101912 */
[----:B------:R-:W-:Y:S01]  /*dac0*/  ISETP.GT.AND P2, PT, R45, 0x49, PT ;  /* 0x000000492d00780c */ /* 0x000fe20003f44270 */
[----:B------:R-:W-:-:S04]  /*dad0*/  IMAD.WIDE.U32 R4, R32, 0x1c, R8 ;  /* 0x0000001c20047825 */ /* 0x000fc800078e0008 */
[----:B0-----:R-:W-:Y:S01]  /*dae0*/  FMUL R7, R166, UR21 ;  /* 0x00000015a6077c20 */ /* 0x001fe20008400000 */
[----:B------:R-:W-:Y:S01]  /*daf0*/  FMUL R169, R169, UR21 ;  /* 0x00000015a9a97c20 */ /* 0x000fe20008400000 */
[C---:B------:R-:W-:Y:S01]  /*db00*/  ISETP.GT.AND P5, PT, R44.reuse, RZ, P2 ;  /* 0x000000ff2c00720c */ /* 0x040fe200017a4270 */
[----:B------:R-:W-:Y:S01]  /*db10*/  IMAD.IADD R5, R33, 0x1, R5 ;  /* 0x0000000121057824 */ /* 0x000fe200078e0205 */
[----:B------:R-:W-:Y:S01]  /*db20*/  IADD3 R12, P6, R29, R8, RZ ;  /* 0x000000081d0c7210 */ /* 0x000fe20007fde0ff */
[----:B------:R-:W-:Y:S01]  /*db30*/  FMUL R171, R171, UR21 ;  /* 0x00000015abab7c20 */ /* 0x000fe20008400000 */
[----:B------:R-:W-:Y:S01]  /*db40*/  ISETP.GT.AND P0, PT, R44, 0x8, P0 ;  /* 0x000000082c00780c */ /* 0x000fe20000704270 */
[----:B------:R0:W-:Y:S01]  /*db50*/  @P1 STG.E desc[UR18][R8.64+0x20], R7 ;  /* 0x0000200708001986 */ /* 0x0001e2000c101912 */
[----:B------:R-:W-:Y:S01]  /*db60*/  IADD3.X R13, R31, R9, RZ, P6, !PT ;  /* 0x000000091f0d7210 */ /* 0x000fe200037fe4ff */
[----:B-1----:R-:W-:Y:S02]  /*db70*/  FMUL R15, R168, UR21 ;  /* 0x00000015a80f7c20 */ /* 0x002fe40008400000 */
[----:B------:R-:W-:Y:S01]  /*db80*/  @P4 STG.E desc[UR18][R4.64], R167 ;  /* 0x000000a704004986 */ /* 0x000fe2000c101912 */
[----:B------:R-:W-:-:S02]  /*db90*/  ISETP.GT.AND P4, PT, R45, 0x50, PT ;  /* 0x000000502d00780c */ /* 0x000fc40003f84270 */
[----:B------:R-:W-:Y:S01]  /*dba0*/  ISETP.GT.AND P1, PT, R45, 0x51, PT ;  /* 0x000000512d00780c */ /* 0x000fe20003f24270 */
[----:B------:R-:W-:Y:S01]  /*dbb0*/  IMAD.WIDE.U32 R2, R32, 0x1c, R12 ;  /* 0x0000001c20027825 */ /* 0x000fe200078e000c */
[C---:B------:R-:W-:Y:S01]  /*dbc0*/  ISETP.GT.AND P2, PT, R44.reuse, 0x8, P2 ;  /* 0x000000082c00780c */ /* 0x040fe20001744270 */
[----:B------:R1:W-:Y:S01]  /*dbd0*/  @P5 STG.E desc[UR18][R12.64], R15 ;  /* 0x0000000f0c005986 */ /* 0x0003e2000c101912 */
[C---:B------:R-:W-:Y:S02]  /*dbe0*/  ISETP.GT.AND P6, PT, R44.reuse, RZ, P4 ;  /* 0x000000ff2c00720c */ /* 0x040fe400027c4270 */
[C---:B------:R-:W-:Y:S01]  /*dbf0*/  ISETP.GT.AND P5, PT, R44.reuse, RZ, P1 ;  /* 0x000000ff2c00720c */ /* 0x040fe20000fa4270 */
[----:B------:R-:W-:Y:S01]  /*dc00*/  IMAD.MOV.U32 R10, RZ, RZ, R2 ;  /* 0x000000ffff0a7224 */ /* 0x000fe200078e0002 */
[----:B------:R-:W-:Y:S01]  /*dc10*/  ISETP.GT.AND P4, PT, R44, 0x8, P4 ;  /* 0x000000082c00780c */ /* 0x000fe20002784270 */
[----:B------:R1:W-:Y:S01]  /*dc20*/  @P0 STG.E desc[UR18][R4.64+0x20], R169 ;  /* 0x000020a904000986 */ /* 0x0003e2000c101912 */
[----:B------:R-:W-:Y:S01]  /*dc30*/  IADD3 R2, P0, R29, R12, RZ ;  /* 0x0000000c1d027210 */ /* 0x000fe20007f1e0ff */
[----:B0-----:R-:W-:Y:S01]  /*dc40*/  FMUL R9, R170, UR21 ;  /* 0x00000015aa097c20 */ /* 0x001fe20008400000 */
[----:B------:R-:W-:Y:S01]  /*dc50*/  ISETP.GT.AND P1, PT, R44, 0x8, P1 ;  /* 0x000000082c00780c */ /* 0x000fe20000f24270 */
[----:B------:R-:W-:-:S02]  /*dc60*/  IMAD.IADD R11, R33, 0x1, R3 ;  /* 0x00000001210b7824 */ /* 0x000fc400078e0203 */
[----:B------:R-:W-:Y:S01]  /*dc70*/  FMUL R17, R172, UR21 ;  /* 0x00000015ac117c20 */ /* 0x000fe20008400000 */
[----:B------:R-:W-:Y:S02]  /*dc80*/  IMAD.X R3, R31, 0x1, R13, P0 ;  /* 0x000000011f037824 */ /* 0x000fe400000e060d */
[----:B------:R-:W-:Y:S01]  /*dc90*/  FMUL R173, R173, UR21 ;  /* 0x00000015adad7c20 */ /* 0x000fe20008400000 */
[----:B------:R0:W-:Y:S01]  /*dca0*/  @P2 STG.E desc[UR18][R12.64+0x20], R9 ;  /* 0x000020090c002986 */ /* 0x0001e2000c101912 */
[----:B-1----:R-:W-:-:S03]  /*dcb0*/  FMUL R15, R174, UR21 ;  /* 0x00000015ae0f7c20 */ /* 0x002fc60008400000 */
[----:B------:R-:W-:Y:S04]  /*dcc0*/  @P6 STG.E desc[UR18][R10.64], R171 ;  /* 0x000000ab0a006986 */ /* 0x000fe8000c101912 */
[----:B------:R-:W-:Y:S01]  /*dcd0*/  @P5 STG.E desc[UR18][R2.64], R17 ;  /* 0x0000001102005986 */ /* 0x000fe2000c101912 */
[----:B------:R-:W-:-:S03]  /*dce0*/  IADD3 R6, P0, R29, R2, RZ ;  /* 0x000000021d067210 */ /* 0x000fc60007f1e0ff */
[----:B------:R1:W-:Y:S01]  /*dcf0*/  @P4 STG.E desc[UR18][R10.64+0x20], R173 ;  /* 0x000020ad0a004986 */ /* 0x0003e2000c101912 */
[C---:B------:R-:W-:Y:S02]  /*dd00*/  ISETP.GT.AND P4, PT, R45.reuse, 0x58, PT ;  /* 0x000000582d00780c */ /* 0x040fe40003f84270 */
[----:B------:R-:W-:Y:S01]  /*dd10*/  ISETP.GT.AND P2, PT, R45, 0x59, PT ;  /* 0x000000592d00780c */ /* 0x000fe20003f44270 */
[----:B------:R1:W-:Y:S01]  /*dd20*/  @P1 STG.E desc[UR18][R2.64+0x20], R15 ;  /* 0x0000200f02001986 */ /* 0x0003e2000c101912 */
[C---:B------:R-:W-:Y:S01]  /*dd30*/  ISETP.GT.AND P1, PT, R44.reuse, RZ, P4 ;  /* 0x000000ff2c00720c */ /* 0x040fe20002724270 */
[--C-:B------:R-:W-:Y:S01]  /*dd40*/  IMAD.X R7, R31, 0x1, R3.reuse, P0 ;  /* 0x000000011f077824 */ /* 0x100fe200000e0603 */
[----:B------:R-:W-:Y:S01]  /*dd50*/  ISETP.GT.AND P5, PT, R44, RZ, P2 ;  /* 0x000000ff2c00720c */ /* 0x000fe200017a4270 */
[----:B------:R-:W-:-:S04]  /*dd60*/  IMAD.WIDE.U32 R4, R32, 0x1c, R2 ;  /* 0x0000001c20047825 */ /* 0x000fc800078e0002 */
[----:B------:R-:W-:Y:S01]  /*dd70*/  FMUL R175, R175, UR21 ;  /* 0x00000015afaf7c20 */ /* 0x000fe20008400000 */
[----:B------:R-:W-:Y:S01]  /*dd80*/  ISETP.GT.AND P4, PT, R44, 0x8, P4 ;  /* 0x000000082c00780c */ /* 0x000fe20002784270 */
[----:B------:R-:W-:Y:S01]  /*dd90*/  FMUL R177, R177, UR21 ;  /* 0x00000015b1b17c20 */ /* 0x000fe20008400000 */
[----:B0-----:R-:W-:-:S04]  /*dda0*/  IMAD.WIDE.U32 R8, R32, 0x1c, R6 ;  /* 0x0000001c20087825 */ /* 0x001fc800078e0006 */
[----:B------:R-:W-:Y:S01]  /*ddb0*/  FMUL R179, R179, UR21 ;  /* 0x00000015b3b37c20 */ /* 0x000fe20008400000 */
[----:B------:R-:W-:Y:S01]  /*ddc0*/  FMUL R181, R181, UR21 ;  /* 0x00000015b5b57c20 */ /* 0x000fe20008400000 */
[----:B------:R-:W-:Y:S01]  /*ddd0*/  FMUL R183, R183, UR21 ;  /* 0x00000015b7b77c20 */ /* 0x000fe20008400000 */
[----:B------:R-:W-:Y:S02]  /*dde0*/  IMAD.IADD R5, R33, 0x1, R5 ;  /* 0x0000000121057824 */ /* 0x000fe400078e0205 */
[----:B------:R-:W-:Y:S01]  /*ddf0*/  FMUL R185, R185, UR21 ;  /* 0x00000015b9b97c20 */ /* 0x000fe20008400000 */
[----:B-1----:R-:W-:Y:S02]  /*de00*/  IMAD.IADD R11, R33, 0x1, R9 ;  /* 0x00000001210b7824 */ /* 0x002fe400078e0209 */
[----:B------:R-:W-:Y:S01]  /*de10*/  FMUL R9, R176, UR21 ;  /* 0x00000015b0097c20 */ /* 0x000fe20008400000 */
[----:B------:R-:W-:Y:S01]  /*de20*/  ISETP.GT.AND P0, PT, R45, 0x60, PT ;  /* 0x000000602d00780c */ /* 0x000fe20003f04270 */
[----:B------:R-:W-:Y:S01]  /*de30*/  @P1 STG.E desc[UR18][R4.64], R175 ;  /* 0x000000af04001986 */ /* 0x000fe2000c101912 */
[----:B------:R-:W-:-:S02]  /*de40*/  ISETP.GT.AND P2, PT, R44, 0x8, P2 ;  /* 0x000000082c00780c */ /* 0x000fc40001744270 */
[----:B------:R-:W-:Y:S01]  /*de50*/  ISETP.GT.AND P1, PT, R45, 0x61, PT ;  /* 0x000000612d00780c */ /* 0x000fe20003f24270 */
[----:B------:R0:W-:Y:S01]  /*de60*/  @P5 STG.E desc[UR18][R6.64], R9 ;  /* 0x0000000906005986 */ /* 0x0001e2000c101912 */
[C---:B------:R-:W-:Y:S02]  /*de70*/  ISETP.GT.AND P6, PT, R44.reuse, RZ, P0 ;  /* 0x000000ff2c00720c */ /* 0x040fe400007c4270 */
[----:B------:R-:W-:Y:S01]  /*de80*/  ISETP.GT.AND P5, PT, R44, RZ, P1 ;  /* 0x000000ff2c00720c */ /* 0x000fe20000fa4270 */
[----:B------:R-:W-:Y:S01]  /*de90*/  FMUL R13, R178, UR21 ;  /* 0x00000015b20d7c20 */ /* 0x000fe20008400000 */
[----:B------:R1:W-:Y:S01]  /*dea0*/  @P4 STG.E desc[UR18][R4.64+0x20], R177 ;  /* 0x000020b104004986 */ /* 0x0003e2000c101912 */
[----:B------:R-:W-:Y:S02]  /*deb0*/  ISETP.GT.AND P0, PT, R44, 0x8, P0 ;  /* 0x000000082c00780c */ /* 0x000fe40000704270 */
[----:B------:R-:W-:Y:S01]  /*dec0*/  IADD3 R2, P4, R29, R6, RZ ;  /* 0x000000061d027210 */ /* 0x000fe20007f9e0ff */
[----:B------:R-:W-:Y:S01]  /*ded0*/  IMAD.MOV.U32 R10, RZ, RZ, R8 ;  /* 0x000000ffff0a7224 */ /* 0x000fe200078e0008 */
[----:B------:R1:W-:Y:S01]  /*dee0*/  @P2 STG.E desc[UR18][R6.64+0x20], R13 ;  /* 0x0000200d06002986 */ /* 0x0003e2000c101912 */
[----:B------:R-:W-:Y:S01]  /*def0*/  ISETP.GT.AND P2, PT, R45, 0x68, PT ;  /* 0x000000682d00780c */ /* 0x000fe20003f44270 */
[----:B0-----:R-:W-:Y:S01]  /*df00*/  FMUL R9, R180, UR21 ;  /* 0x00000015b4097c20 */ /* 0x001fe20008400000 */
[----:B------:R-:W-:Y:S01]  /*df10*/  IADD3.X R3, R31, R7, RZ, P4, !PT ;  /* 0x000000071f037210 */ /* 0x000fe200027fe4ff */
[----:B------:R-:W-:Y:S01]  /*df20*/  FMUL R187, R187, UR21 ;  /* 0x00000015bbbb7c20 */ /* 0x000fe20008400000 */
[----:B------:R-:W-:Y:S01]  /*df30*/  ISETP.GT.AND P4, PT, R45, 0x69, PT ;  /* 0x000000692d00780c */ /* 0x000fe20003f84270 */
[----:B------:R-:W-:Y:S01]  /*df40*/  FMUL R189, R189, UR21 ;  /* 0x00000015bdbd7c20 */ /* 0x000fe20008400000 */
[C---:B------:R-:W-:Y:S01]  /*df50*/  ISETP.GT.AND P1, PT, R44.reuse, 0x8, P1 ;  /* 0x000000082c00780c */ /* 0x040fe20000f24270 */
[----:B------:R-:W-:Y:S01]  /*df60*/  @P6 STG.E desc[UR18][R10.64], R179 ;  /* 0x000000b30a006986 */ /* 0x000fe2000c101912 */
[----:B------:R-:W-:-:S03]  /*df70*/  ISETP.GT.AND P6, PT, R44, RZ, P2 ;  /* 0x000000ff2c00720c */ /* 0x000fc600017c4270 */
[----:B------:R0:W-:Y:S01]  /*df80*/  @P5 STG.E desc[UR18][R2.64], R9 ;  /* 0x0000000902005986 */ /* 0x0001e2000c101912 */
[----:B------:R-:W-:Y:S01]  /*df90*/  ISETP.GT.AND P5, PT, R44, RZ, P4 ;  /* 0x000000ff2c00720c */ /* 0x000fe200027a4270 */
[----:B-1----:R-:W-:Y:S02]  /*dfa0*/  IMAD.WIDE.U32 R4, R32, 0x1c, R2 ;  /* 0x0000001c20047825 */ /* 0x002fe400078e0002 */
[----:B------:R1:W-:Y:S01]  /*dfb0*/  @P0 STG.E desc[UR18][R10.64+0x20], R181 ;  /* 0x000020b50a000986 */ /* 0x0003e2000c101912 */
[----:B------:R-:W-:Y:S01]  /*dfc0*/  IADD3 R6, P0, R29, R2, RZ ;  /* 0x000000021d067210 */ /* 0x000fe20007f1e0ff */
[----:B------:R-:W-:Y:S01]  /*dfd0*/  FMUL R15, R182, UR21 ;  /* 0x00000015b60f7c20 */ /* 0x000fe20008400000 */
[----:B------:R-:W-:Y:S02]  /*dfe0*/  IMAD.IADD R13, R33, 0x1, R5 ;  /* 0x00000001210d7824 */ /* 0x000fe400078e0205 */
[----:B------:R-:W-:Y:S01]  /*dff0*/  FMUL R17, R184, UR21 ;  /* 0x00000015b8117c20 */ /* 0x000fe20008400000 */
[----:B------:R-:W-:-:S02]  /*e000*/  IMAD.MOV.U32 R12, RZ, RZ, R4 ;  /* 0x000000ffff0c7224 */ /* 0x000fc400078e0004 */
[----:B------:R-:W-:Y:S01]  /*e010*/  FMUL R191, R191, UR21 ;  /* 0x00000015bfbf7c20 */ /* 0x000fe20008400000 */
[----:B------:R-:W-:Y:S01]  /*e020*/  IMAD.X R7, R31, 0x1, R3, P0 ;  /* 0x000000011f077824 */ /* 0x000fe200000e0603 */
[----:B------:R1:W-:Y:S01]  /*e030*/  @P1 STG.E desc[UR18][R2.64+0x20], R15 ;  /* 0x0000200f02001986 */ /* 0x0003e2000c101912 */
[----:B------:R-:W-:Y:S02]  /*e040*/  ISETP.GT.AND P1, PT, R45, 0x70, PT ;  /* 0x000000702d00780c */ /* 0x000fe40003f24270 */
[C---:B------:R-:W-:Y:S01]  /*e050*/  ISETP.GT.AND P2, PT, R44.reuse, 0x8, P2 ;  /* 0x000000082c00780c */ /* 0x040fe20001744270 */
[----:B------:R-:W-:Y:S01]  /*e060*/  @P6 STG.E desc[UR18][R12.64], R183 ;  /* 0x000000b70c006986 */ /* 0x000fe2000c101912 */
[----:B------:R-:W-:Y:S02]  /*e070*/  IADD3 R8, P6, R29, R6, RZ ;  /* 0x000000061d087210 */ /* 0x000fe40007fde0ff */
[C---:B------:R-:W-:Y:S01]  /*e080*/  ISETP.GT.AND P4, PT, R44.reuse, 0x8, P4 ;  /* 0x000000082c00780c */ /* 0x040fe20002784270 */
[----:B------:R1:W-:Y:S01]  /*e090*/  @P5 STG.E desc[UR18][R6.64], R17 ;  /* 0x0000001106005986 */ /* 0x0003e2000c101912 */
[----:B------:R-:W-:Y:S01]  /*e0a0*/  ISETP.GT.AND P5, PT, R44, RZ, P1 ;  /* 0x000000ff2c00720c */ /* 0x000fe20000fa4270 */
[----:B------:R-:W-:Y:S01]  /*e0b0*/  IMAD.WIDE.U32 R4, R32, 0x1c, R6 ;  /* 0x0000001c20047825 */ /* 0x000fe200078e0006 */
[----:B------:R-:W-:-:S03]  /*e0c0*/  ISETP.GT.AND P0, PT, R45, 0x71, PT ;  /* 0x000000712d00780c */ /* 0x000fc60003f04270 */
[----:B------:R-:W-:Y:S01]  /*e0d0*/  FMUL R193, R193, UR21 ;  /* 0x00000015c1c17c20 */ /* 0x000fe20008400000 */
[----:B------:R-:W-:Y:S01]  /*e0e0*/  FMUL R195, R195, UR21 ;  /* 0x00000015c3c37c20 */ /* 0x000fe20008400000 */
[----:B0-----:R-:W-:Y:S02]  /*e0f0*/  IMAD.X R9, R31, 0x1, R7, P6 ;  /* 0x000000011f097824 */ /* 0x001fe400030e0607 */
[----:B------:R-:W-:Y:S01]  /*e100*/  FMUL R197, R197, UR21 ;  /* 0x00000015c5c57c20 */ /* 0x000fe20008400000 */
[----:B-1----:R-:W-:Y:S02]  /*e110*/  IMAD.IADD R11, R33, 0x1, R5 ;  /* 0x00000001210b7824 */ /* 0x002fe400078e0205 */
[----:B------:R-:W-:Y:S01]  /*e120*/  FMUL R5, R186, UR21 ;  /* 0x00000015ba057c20 */ /* 0x000fe20008400000 */
[----:B------:R-:W-:Y:S01]  /*e130*/  IMAD.WIDE.U32 R2, R32, 0x1c, R8 ;  /* 0x0000001c20027825 */ /* 0x000fe200078e0008 */
[----:B------:R-:W-:-:S03]  /*e140*/  ISETP.GT.AND P6, PT, R44, RZ, P0 ;  /* 0x000000ff2c00720c */ /* 0x000fc600007c4270 */
[----:B------:R-:W-:Y:S01]  /*e150*/  FMUL R199, R199, UR21 ;  /* 0x00000015c7c77c20 */ /* 0x000fe20008400000 */
[----:B------:R-:W-:Y:S01]  /*e160*/  FMUL R201, R201, UR21 ;  /* 0x00000015c9c97c20 */ /* 0x000fe20008400000 */
[----:B------:R-:W-:Y:S01]  /*e170*/  IMAD.MOV.U32 R10, RZ, RZ, R4 ;  /* 0x000000ffff0a7224 */ /* 0x000fe200078e0004 */
[----:B------:R-:W-:Y:S01]  /*e180*/  @P2 STG.E desc[UR18][R12.64+0x20], R185 ;  /* 0x000020b90c002986 */ /* 0x000fe2000c101912 */
[----:B------:R-:W-:-:S03]  /*e190*/  MOV R14, R2 ;  /* 0x00000002000e7202 */ /* 0x000fc60000000f00 */
[----:B------:R0:W-:Y:S01]  /*e1a0*/  @P4 STG.E desc[UR18][R6.64+0x20], R5 ;  /* 0x0000200506004986 */ /* 0x0001e2000c101912 */
[----:B------:R-:W-:-:S03]  /*e1b0*/  ISETP.GT.AND P1, PT, R44, 0x8, P1 ;  /* 0x000000082c00780c */ /* 0x000fc60000f24270 */
[----:B------:R-:W-:Y:S01]  /*e1c0*/  @P5 STG.E desc[UR18][R10.64], R187 ;  /* 0x000000bb0a005986 */ /* 0x000fe2000c101912 */
[----:B------:R-:W-:Y:S01]  /*e1d0*/  IADD3 R2, P5, R29, R8, RZ ;  /* 0x000000081d027210 */ /* 0x000fe20007fbe0ff */
[----:B------:R-:W-:Y:S01]  /*e1e0*/  FMUL R17, R188, UR21 ;  /* 0x00000015bc117c20 */ /* 0x000fe20008400000 */
[----:B------:R-:W-:Y:S01]  /*e1f0*/  ISETP.GT.AND P2, PT, R45, 0x78, PT ;  /* 0x000000782d00780c */ /* 0x000fe20003f44270 */
[----:B------:R-:W-:Y:S01]  /*e200*/  IMAD.IADD R15, R33, 0x1, R3 ;  /* 0x00000001210f7824 */ /* 0x000fe200078e0203 */
[----:B------:R-:W-:Y:S01]  /*e210*/  ISETP.GT.AND P4, PT, R45, 0x79, PT ;  /* 0x000000792d00780c */ /* 0x000fe20003f84270 */
[----:B------:R-:W-:Y:S01]  /*e220*/  IMAD.X R3, R31, 0x1, R9, P5 ;  /* 0x000000011f037824 */ /* 0x000fe200028e0609 */
[C---:B------:R-:W-:Y:S01]  /*e230*/  ISETP.GT.AND P0, PT, R44.reuse, 0x8, P0 ;  /* 0x000000082c00780c */ /* 0x040fe20000704270 */
[----:B------:R-:W-:Y:S01]  /*e240*/  FMUL R203, R203, UR21 ;  /* 0x00000015cbcb7c20 */ /* 0x000fe20008400000 */
[C---:B------:R-:W-:Y:S01]  /*e250*/  ISETP.GT.AND P5, PT, R44.reuse, RZ, P2 ;  /* 0x000000ff2c00720c */ /* 0x040fe200017a4270 */
[----:B------:R1:W-:Y:S01]  /*e260*/  @P6 STG.E desc[UR18][R8.64], R17 ;  /* 0x0000001108006986 */ /* 0x0003e2000c101912 */
[----:B------:R-:W-:-:S02]  /*e270*/  ISETP.GT.AND P6, PT, R44, RZ, P4 ;  /* 0x000000ff2c00720c */ /* 0x000fc400027c4270 */
[----:B------:R-:W-:Y:S01]  /*e280*/  ISETP.GT.AND P2, PT, R44, 0x8, P2 ;  /* 0x000000082c00780c */ /* 0x000fe20001744270 */
[----:B0-----:R-:W-:Y:S01]  /*e290*/  FMUL R7, R190, UR21 ;  /* 0x00000015be077c20 */ /* 0x001fe20008400000 */
[----:B------:R0:W-:Y:S01]  /*e2a0*/  @P1 STG.E desc[UR18][R10.64+0x20], R189 ;  /* 0x000020bd0a001986 */ /* 0x0001e2000c101912 */
[----:B------:R-:W-:Y:S02]  /*e2b0*/  ISETP.GT.AND P1, PT, R45, 0x80, PT ;  /* 0x000000802d00780c */ /* 0x000fe40003f24270 */
[----:B------:R-:W-:Y:S01]  /*e2c0*/  ISETP.GT.AND P4, PT, R44, 0x8, P4 ;  /* 0x000000082c00780c */ /* 0x000fe20002784270 */
[----:B------:R-:W-:Y:S01]  /*e2d0*/  FMUL R205, R205, UR21 ;  /* 0x00000015cdcd7c20 */ /* 0x000fe20008400000 */
[----:B------:R0:W-:Y:S01]  /*e2e0*/  @P0 STG.E desc[UR18][R8.64+0x20], R7 ;  /* 0x0000200708000986 */ /* 0x0001e2000c101912 */
[----:B-1----:R-:W-:Y:S01]  /*e2f0*/  FMUL R17, R192, UR21 ;  /* 0x00000015c0117c20 */ /* 0x002fe20008400000 */
[----:B------:R-:W-:Y:S02]  /*e300*/  ISETP.GT.AND P0, PT, R44, RZ, P1 ;  /* 0x000000ff2c00720c */ /* 0x000fe40000f04270 */
[----:B------:R-:W-:Y:S01]  /*e310*/  @P5 STG.E desc[UR18][R14.64], R191 ;  /* 0x000000bf0e005986 */ /* 0x000fe2000c101912 */
[----:B------:R-:W-:Y:S01]  /*e320*/  ISETP.GT.AND P5, PT, R45, 0x81, PT ;  /* 0x000000812d00780c */ /* 0x000fe20003fa4270 */
[----:B------:R-:W-:-:S02]  /*e330*/  IMAD.WIDE.U32 R4, R32, 0x1c, R2 ;  /* 0x0000001c20047825 */ /* 0x000fc400078e0002 */
[----:B------:R-:W-:Y:S02]  /*e340*/  @P6 STG.E desc[UR18][R2.64], R17 ;  /* 0x0000001102006986 */ /* 0x000fe4000c101912 */
[----:B0-----:R-:W-:Y:S02]  /*e350*/  FMUL R11, R194, UR21 ;  /* 0x00000015c20b7c20 */ /* 0x001fe40008400000 */
[----:B------:R-:W-:Y:S01]  /*e360*/  @P2 STG.E desc[UR18][R14.64+0x20], R193 ;  /* 0x000020c10e002986 */ /* 0x000fe2000c101912 */
[C---:B------:R-:W-:Y:S01]  /*e370*/  ISETP.GT.AND P2, PT, R44.reuse, RZ, P5 ;  /* 0x000000ff2c00720c */ /* 0x040fe20002f44270 */
[----:B------:R-:W-:Y:S01]  /*e380*/  IMAD.MOV.U32 R12, RZ, RZ, R4 ;  /* 0x000000ffff0c7224 */ /* 0x000fe200078e0004 */
[----:B------:R-:W-:Y:S01]  /*e390*/  IADD3 R4, P6, R29, R2, RZ ;  /* 0x000000021d047210 */ /* 0x000fe20007fde0ff */
[----:B------:R-:W-:Y:S01]  /*e3a0*/  IMAD.IADD R13, R33, 0x1, R5 ;  /* 0x00000001210d7824 */ /* 0x000fe200078e0205 */
[----:B------:R-:W-:Y:S01]  /*e3b0*/  ISETP.GT.AND P1, PT, R44, 0x8, P1 ;  /* 0x000000082c00780c */ /* 0x000fe20000f24270 */
[----:B------:R0:W-:Y:S01]  /*e3c0*/  @P4 STG.E desc[UR18][R2.64+0x20], R11 ;  /* 0x0000200b02004986 */ /* 0x0001e2000c101912 */
[----:B------:R-:W-:Y:S01]  /*e3d0*/  FMUL R9, R196, UR21 ;  /* 0x00000015c4097c20 */ /* 0x000fe20008400000 */
[----:B------:R-:W-:-:S02]  /*e3e0*/  IMAD.X R5, R31, 0x1, R3, P6 ;  /* 0x000000011f057824 */ /* 0x000fc400030e0603 */
[----:B------:R-:W-:Y:S01]  /*e3f0*/  @P0 STG.E desc[UR18][R12.64], R195 ;  /* 0x000000c30c000986 */ /* 0x000fe2000c101912 */
[C---:B------:R-:W-:Y:S02]  /*e400*/  ISETP.GT.AND P0, PT, R45.reuse, 0x88, PT ;  /* 0x000000882d00780c */ /* 0x040fe40003f04270 */
[----:B------:R-:W-:Y:S01]  /*e410*/  ISETP.GT.AND P4, PT, R45, 0x89, PT ;  /* 0x000000892d00780c */ /* 0x000fe20003f84270 */
[----:B------:R-:W-:Y:S01]  /*e420*/  @P2 STG.E desc[UR18][R4.64], R9 ;  /* 0x0000000904002986 */ /* 0x000fe2000c101912 */
[C---:B------:R-:W-:Y:S02]  /*e430*/  ISETP.GT.AND P5, PT, R44.reuse, 0x8, P5 ;  /* 0x000000082c00780c */ /* 0x040fe40002fa4270 */
[C---:B------:R-:W-:Y:S01]  /*e440*/  ISETP.GT.AND P6, PT, R44.reuse, RZ, P0 ;  /* 0x000000ff2c00720c */ /* 0x040fe200007c4270 */
[----:B------:R-:W-:Y:S01]  /*e450*/  FMUL R207, R207, UR21 ;  /* 0x00000015cfcf7c20 */ /* 0x000fe20008400000 */
[----:B------:R-:W-:Y:S01]  /*e460*/  ISETP.GT.AND P2, PT, R44, RZ, P4 ;  /* 0x000000ff2c00720c */ /* 0x000fe20002744270 */
[----:B------:R-:W-:Y:S01]  /*e470*/  @P1 STG.E desc[UR18][R12.64+0x20], R197 ;  /* 0x000020c50c001986 */ /* 0x000fe2000c101912 */
[----:B------:R-:W-:Y:S01]  /*e480*/  IMAD.WIDE.U32 R6, R32, 0x1c, R4 ;  /* 0x0000001c20067825 */ /* 0x000fe200078e0004 */
[----:B0-----:R-:W-:-:S03]  /*e490*/  IADD3 R2, P1, R29, R4, RZ ;  /* 0x000000041d027210 */ /* 0x001fc60007f3e0ff */
[----:B------:R-:W-:Y:S01]  /*e4a0*/  FMUL R15, R198, UR21 ;  /* 0x00000015c60f7c20 */ /* 0x000fe20008400000 */
[----:B------:R-:W-:Y:S01]  /*e4b0*/  FMUL R17, R200, UR21 ;  /* 0x00000015c8117c20 */ /* 0x000fe20008400000 */
[----:B------:R-:W-:Y:S02]  /*e4c0*/  IMAD.IADD R11, R33, 0x1, R7 ;  /* 0x00000001210b7824 */ /* 0x000fe400078e0207 */
[----:B------:R-:W-:Y:S01]  /*e4d0*/  FMUL R209, R209, UR21 ;  /* 0x00000015d1d17c20 */ /* 0x000fe20008400000 */
[----:B------:R-:W-:Y:S02]  /*e4e0*/  IMAD.MOV.U32 R10, RZ, RZ, R6 ;  /* 0x000000ffff0a7224 */ /* 0x000fe400078e0006 */
[----:B------:R-:W-:Y:S01]  /*e4f0*/  FMUL R211, R211, UR21 ;  /* 0x00000015d3d37c20 */ /* 0x000fe20008400000 */
[----:B------:R-:W-:Y:S01]  /*e500*/  IMAD.X R3, R31, 0x1, R5, P1 ;  /* 0x000000011f037824 */ /* 0x000fe200008e0605 */
[----:B------:R0:W-:Y:S01]  /*e510*/  @P5 STG.E desc[UR18][R4.64+0x20], R15 ;  /* 0x0000200f04005986 */ /* 0x0001e2000c101912 */
[----:B------:R-:W-:-:S02]  /*e520*/  IADD3 R6, P5, R29, R2, RZ ;  /* 0x000000021d067210 */ /* 0x000fc40007fbe0ff */
[----:B------:R-:W-:Y:S01]  /*e530*/  ISETP.GT.AND P1, PT, R45, 0x90, PT ;  /* 0x000000902d00780c */ /* 0x000fe20003f24270 */
[----:B------:R-:W-:Y:S01]  /*e540*/  @P6 STG.E desc[UR18][R10.64], R199 ;  /* 0x000000c70a006986 */ /* 0x000fe2000c101912 */
[----:B------:R-:W-:-:S03]  /*e550*/  ISETP.GT.AND P0, PT, R44, 0x8, P0 ;  /* 0x000000082c00780c */ /* 0x000fc60000704270 */
[----:B------:R1:W-:Y:S01]  /*e560*/  @P2 STG.E desc[UR18][R2.64], R17 ;  /* 0x0000001102002986 */ /* 0x0003e2000c101912 */
[----:B------:R-:W-:Y:S02]  /*e570*/  ISETP.GT.AND P2, PT, R45, 0x91, PT ;  /* 0x000000912d00780c */ /* 0x000fe40003f44270 */
[C---:B------:R-:W-:Y:S01]  /*e580*/  ISETP.GT.AND P4, PT, R44.reuse, 0x8, P4 ;  /* 0x000000082c00780c */ /* 0x040fe20002784270 */
[----:B------:R-:W-:Y:S01]  /*e590*/  FMUL R213, R213, UR21 ;  /* 0x00000015d5d57c20 */ /* 0x000fe20008400000 */
[----:B------:R-:W-:Y:S01]  /*e5a0*/  IADD3.X R7, R31, R3, RZ, P5, !PT ;  /* 0x000000031f077210 */ /* 0x000fe20002ffe4ff */
        /* <DEDUP_REMOVED lines=10> */
[----:B------:R-:W-:Y:S02]  /*e650*/  IMAD.IADD R13, R33, 0x1, R5 ;  /* 0x00000001210d7824 */ /* 0x000fe400078e0205 */
[----:B------:R-:W-:Y:S01]  /*e660*/  FMUL R223, R223, UR21 ;  /* 0x00000015dfdf7c20 */ /* 0x000fe20008400000 */
[----:B------:R-:W-:Y:S01]  /*e670*/  IMAD.MOV.U32 R12, RZ, RZ, R4 ;  /* 0x000000ffff0c7224 */ /* 0x000fe200078e0004 */
[----:B------:R-:W-:Y:S01]  /*e680*/  @P0 STG.E desc[UR18][R10.64+0x20], R201 ;  /* 0x000020c90a000986 */ /* 0x000fe2000c101912 */
[----:B------:R-:W-:-:S03]  /*e690*/  ISETP.GT.AND P0, PT, R45, 0x98, PT ;  /* 0x000000982d00780c */ /* 0x000fc60003f04270 */
[----:B------:R0:W-:Y:S01]  /*e6a0*/  @P4 STG.E desc[UR18][R2.64+0x20], R15 ;  /* 0x0000200f02004986 */ /* 0x0001e2000c101912 */
[----:B------:R-:W-:-:S03]  /*e6b0*/  ISETP.GT.AND P2, PT, R44, 0x8, P2 ;  /* 0x000000082c00780c */ /* 0x000fc60001744270 */
[----:B------:R-:W-:Y:S01]  /*e6c0*/  @P6 STG.E desc[UR18][R12.64], R203 ;  /* 0x000000cb0c006986 */ /* 0x000fe2000c101912 */
[----:B------:R-:W-:-:S03]  /*e6d0*/  ISETP.GT.AND P4, PT, R44, RZ, P0 ;  /* 0x000000ff2c00720c */ /* 0x000fc60000784270 */
[----:B------:R1:W-:Y:S04]  /*e6e0*/  @P5 STG.E desc[UR18][R6.64], R17 ;  /* 0x0000001106005986 */ /* 0x0003e8000c101912 */
        /* <DEDUP_REMOVED lines=11> */
[----:B-1----:R-:W-:Y:S01]  /*e7a0*/  FMUL R17, R208, UR21 ;  /* 0x00000015d0117c20 */ /* 0x002fe20008400000 */
[----:B------:R-:W-:Y:S02]  /*e7b0*/  IMAD.X R5, R31, 0x1, R7, P6 ;  /* 0x000000011f057824 */ /* 0x000fe400030e0607 */
[----:B------:R-:W-:Y:S01]  /*e7c0*/  @P4 STG.E desc[UR18][R8.64], R207 ;  /* 0x000000cf08004986 */ /* 0x000fe2000c101912 */
[----:B------:R-:W-:-:S02]  /*e7d0*/  ISETP.GT.AND P4, PT, R45, 0xa0, PT ;  /* 0x000000a02d00780c */ /* 0x000fc40003f84270 */
[----:B------:R-:W-:Y:S01]  /*e7e0*/  ISETP.GT.AND P2, PT, R45, 0xa1, PT ;  /* 0x000000a12d00780c */ /* 0x000fe20003f44270 */
[----:B------:R-:W-:Y:S01]  /*e7f0*/  IMAD.WIDE.U32 R2, R32, 0x1c, R4 ;  /* 0x0000001c20027825 */ /* 0x000fe200078e0004 */
[C---:B------:R-:W-:Y:S01]  /*e800*/  ISETP.GT.AND P1, PT, R44.reuse, 0x8, P1 ;  /* 0x000000082c00780c */ /* 0x040fe20000f24270 */
[----:B------:R-:W-:Y:S01]  /*e810*/  @P5 STG.E desc[UR18][R4.64], R17 ;  /* 0x0000001104005986 */ /* 0x000fe2000c101912 */
[C---:B------:R-:W-:Y:S02]  /*e820*/  ISETP.GT.AND P6, PT, R44.reuse, RZ, P4 ;  /* 0x000000ff2c00720c */ /* 0x040fe400027c4270 */
[C---:B------:R-:W-:Y:S01]  /*e830*/  ISETP.GT.AND P5, PT, R44.reuse, RZ, P2 ;  /* 0x000000ff2c00720c */ /* 0x040fe200017a4270 */
[----:B------:R-:W-:Y:S01]  /*e840*/  IMAD.MOV.U32 R10, RZ, RZ, R2 ;  /* 0x000000ffff0a7224 */ /* 0x000fe200078e0002 */
[----:B------:R-:W-:Y:S01]  /*e850*/  @P0 STG.E desc[UR18][R8.64+0x20], R209 ;  /* 0x000020d108000986 */ /* 0x000fe2000c101912 */
[----:B------:R-:W-:Y:S02]  /*e860*/  ISETP.GT.AND P4, PT, R44, 0x8, P4 ;  /* 0x000000082c00780c */ /* 0x000fe40002784270 */
[----:B------:R-:W-:Y:S01]  /*e870*/  IADD3 R2, P0, R29, R4, RZ ;  /* 0x000000041d027210 */ /* 0x000fe20007f1e0ff */
[----:B---3--:R-:W-:Y:S01]  /*e880*/  FMUL R13, R210, UR21 ;  /* 0x00000015d20d7c20 */ /* 0x008fe20008400000 */
[----:B------:R-:W-:-:S02]  /*e890*/  IMAD.IADD R11, R33, 0x1, R3 ;  /* 0x00000001210b7824 */ /* 0x000fc400078e0203 */
[----:B0-----:R-:W-:Y:S01]  /*e8a0*/  FMUL R15, R212, UR21 ;  /* 0x00000015d40f7c20 */ /* 0x001fe20008400000 */
[----:B------:R-:W3:Y:S01]  /*e8b0*/  LDL.LU R21, [R1+0x18] ;  /* 0x0000180001157983 */ /* 0x000ee20000300800 */
[----:B------:R-:W-:-:S03]  /*e8c0*/  IMAD.X R3, R31, 0x1, R5, P0 ;  /* 0x000000011f037824 */ /* 0x000fc600000e0605 */
[----:B------:R0:W-:Y:S01]  /*e8d0*/  @P1 STG.E desc[UR18][R4.64+0x20], R13 ;  /* 0x0000200d04001986 */ /* 0x0001e2000c101912 */
[----:B------:R-:W-:-:S03]  /*e8e0*/  ISETP.GT.AND P1, PT, R45, 0xa8, PT ;  /* 0x000000a82d00780c */ /* 0x000fc60003f24270 */
[----:B------:R-:W-:Y:S01]  /*e8f0*/  @P6 STG.E desc[UR18][R10.64], R211 ;  /* 0x000000d30a006986 */ /* 0x000fe2000c101912 */
[----:B------:R-:W-:-:S03]  /*e900*/  ISETP.GT.AND P2, PT, R44, 0x8, P2 ;  /* 0x000000082c00780c */ /* 0x000fc60001744270 */
[----:B------:R-:W-:Y:S01]  /*e910*/  @P5 STG.E desc[UR18][R2.64], R15 ;  /* 0x0000000f02005986 */ /* 0x000fe2000c101912 */
[----:B------:R-:W-:Y:S02]  /*e920*/  IADD3 R6, P5, R29, R2, RZ ;  /* 0x000000021d067210 */ /* 0x000fe40007fbe0ff */
[----:B------:R-:W-:Y:S01]  /*e930*/  ISETP.GT.AND P0, PT, R45, 0xa9, PT ;  /* 0x000000a92d00780c */ /* 0x000fe20003f04270 */
[----:B------:R1:W-:Y:S01]  /*e940*/  @P4 STG.E desc[UR18][R10.64+0x20], R213 ;  /* 0x000020d50a004986 */ /* 0x0003e2000c101912 */
[----:B------:R-:W-:Y:S02]  /*e950*/  ISETP.GT.AND P4, PT, R44, RZ, P1 ;  /* 0x000000ff2c00720c */ /* 0x000fe40000f84270 */
[----:B------:R-:W-:Y:S01]  /*e960*/  IADD3.X R7, R31, R3, RZ, P5, !PT ;  /* 0x000000031f077210 */ /* 0x000fe20002ffe4ff */
[----:B0-----:R-:W-:Y:S01]  /*e970*/  IMAD.WIDE.U32 R4, R32, 0x1c, R2 ;  /* 0x0000001c20047825 */ /* 0x001fe200078e0002 */
[----:B------:R-:W-:-:S03]  /*e980*/  ISETP.GT.AND P5, PT, R44, RZ, P0 ;  /* 0x000000ff2c00720c */ /* 0x000fc600007a4270 */
[----:B------:R-:W-:Y:S01]  /*e990*/  FMUL R17, R214, UR21 ;  /* 0x00000015d6117c20 */ /* 0x000fe20008400000 */
[----:B------:R-:W-:Y:S01]  /*e9a0*/  ISETP.GT.AND P1, PT, R44, 0x8, P1 ;  /* 0x000000082c00780c */ /* 0x000fe20000f24270 */
[----:B------:R-:W-:Y:S01]  /*e9b0*/  IMAD.WIDE.U32 R8, R32, 0x1c, R6 ;  /* 0x0000001c20087825 */ /* 0x000fe200078e0006 */
[----:B------:R-:W3:Y:S01]  /*e9c0*/  LDL.LU R154, [R1+0x10] ;  /* 0x00001000019a7983 */ /* 0x000ee20000300800 */
[----:B------:R-:W-:Y:S02]  /*e9d0*/  ISETP.GT.AND P0, PT, R44, 0x8, P0 ;  /* 0x000000082c00780c */ /* 0x000fe40000704270 */
[----:B------:R-:W-:Y:S01]  /*e9e0*/  FMUL R13, R218, UR21 ;  /* 0x00000015da0d7c20 */ /* 0x000fe20008400000 */
[C---:B------:R-:W-:Y:S01]  /*e9f0*/  IMAD.IADD R5, R33.reuse, 0x1, R5 ;  /* 0x0000000121057824 */ /* 0x040fe200078e0205 */
[----:B------:R0:W-:Y:S01]  /*ea00*/  @P2 STG.E desc[UR18][R2.64+0x20], R17 ;  /* 0x0000201102002986 */ /* 0x0001e2000c101912 */
[----:B-1----:R-:W-:Y:S02]  /*ea10*/  IMAD.IADD R11, R33, 0x1, R9 ;  /* 0x00000001210b7824 */ /* 0x002fe400078e0209 */
[----:B------:R-:W-:Y:S01]  /*ea20*/  FMUL R9, R216, UR21 ;  /* 0x00000015d8097c20 */ /* 0x000fe20008400000 */
[C---:B------:R-:W-:Y:S01]  /*ea30*/  ISETP.GT.AND P2, PT, R45.reuse, 0xb0, PT ;  /* 0x000000b02d00780c */ /* 0x040fe20003f44270 */
[----:B------:R-:W-:Y:S01]  /*ea40*/  @P4 STG.E desc[UR18][R4.64], R215 ;  /* 0x000000d704004986 */ /* 0x000fe2000c101912 */
[----:B------:R-:W-:Y:S01]  /*ea50*/  ISETP.GT.AND P4, PT, R45, 0xb1, PT ;  /* 0x000000b12d00780c */ /* 0x000fe20003f84270 */
[----:B------:R-:W-:Y:S01]  /*ea60*/  IMAD.MOV.U32 R10, RZ, RZ, R8 ;  /* 0x000000ffff0a7224 */ /* 0x000fe200078e0008 */
[C---:B------:R-:W-:Y:S01]  /*ea70*/  ISETP.GT.AND P6, PT, R44.reuse, RZ, P2 ;  /* 0x000000ff2c00720c */ /* 0x040fe200017c4270 */
[----:B------:R1:W-:Y:S01]  /*ea80*/  @P5 STG.E desc[UR18][R6.64], R9 ;  /* 0x0000000906005986 */ /* 0x0003e2000c101912 */
[----:B------:R-:W-:Y:S01]  /*ea90*/  ISETP.GT.AND P5, PT, R44, RZ, P4 ;  /* 0x000000ff2c00720c */ /* 0x000fe200027a4270 */
[----:B------:R-:W-:Y:S01]  /*eaa0*/  FMUL R15, R222, UR21 ;  /* 0x00000015de0f7c20 */ /* 0x000fe20008400000 */
[----:B------:R-:W-:Y:S01]  /*eab0*/  ISETP.GT.AND P2, PT, R44, 0x8, P2 ;  /* 0x000000082c00780c */ /* 0x000fe20001744270 */
[----:B------:R4:W-:Y:S01]  /*eac0*/  @P1 STG.E desc[UR18][R4.64+0x20], R217 ;  /* 0x000020d904001986 */ /* 0x0009e2000c101912 */
[----:B0-----:R-:W-:Y:S01]  /*ead0*/  IADD3 R2, P1, R29, R6, RZ ;  /* 0x000000061d027210 */ /* 0x001fe20007f3e0ff */
[----:B------:R-:W-:Y:S01]  /*eae0*/  FMUL R17, R224, UR21 ;  /* 0x00000015e0117c20 */ /* 0x000fe20008400000 */
[----:B------:R-:W-:Y:S01]  /*eaf0*/  ISETP.GT.AND P4, PT, R44, 0x8, P4 ;  /* 0x000000082c00780c */ /* 0x000fe20002784270 */
[----:B------:R0:W-:Y:S01]  /*eb00*/  @P0 STG.E desc[UR18][R6.64+0x20], R13 ;  /* 0x0000200d06000986 */ /* 0x0001e2000c101912 */
[----:B------:R-:W-:Y:S01]  /*eb10*/  ISETP.GT.AND P0, PT, R45, 0xb8, PT ;  /* 0x000000b82d00780c */ /* 0x000fe20003f04270 */
[----:B------:R-:W-:Y:S01]  /*eb20*/  IMAD.X R3, R31, 0x1, R7, P1 ;  /* 0x000000011f037824 */ /* 0x000fe200008e0607 */
[----:B------:R-:W-:Y:S01]  /*eb30*/  ISETP.GT.AND P1, PT, R45, 0xb9, PT ;  /* 0x000000b92d00780c */ /* 0x000fe20003f24270 */
[----:B-1----:R-:W-:Y:S01]  /*eb40*/  FMUL R9, R220, UR21 ;  /* 0x00000015dc097c20 */ /* 0x002fe20008400000 */
[----:B------:R-:W-:Y:S01]  /*eb50*/  @P6 STG.E desc[UR18][R10.64], R219 ;  /* 0x000000db0a006986 */ /* 0x000fe2000c101912 */
[----:B------:R-:W-:Y:S01]  /*eb60*/  ISETP.GT.AND P6, PT, R44, RZ, P0 ;  /* 0x000000ff2c00720c */ /* 0x000fe200007c4270 */
[----:B------:R-:W-:Y:S01]  /*eb70*/  FMUL R19, R0, UR21 ;  /* 0x0000001500137c20 */ /* 0x000fe20008400000 */
[----:B----4-:R-:W-:Y:S01]  /*eb80*/  IMAD.WIDE.U32 R4, R32, 0x1c, R2 ;  /* 0x0000001c20047825 */ /* 0x010fe200078e0002 */
[----:B------:R-:W-:Y:S01]  /*eb90*/  @P5 STG.E desc[UR18][R2.64], R9 ;  /* 0x0000000902005986 */ /* 0x000fe2000c101912 */
[----:B------:R-:W-:-:S02]  /*eba0*/  ISETP.GT.AND P5, PT, R44, RZ, P1 ;  /* 0x000000ff2c00720c */ /* 0x000fc40000fa4270 */
[----:B------:R-:W-:Y:S01]  /*ebb0*/  FMUL R229, R229, UR21 ;  /* 0x00000015e5e57c20 */ /* 0x000fe20008400000 */
[----:B0-----:R-:W-:Y:S01]  /*ebc0*/  IMAD.IADD R13, R33, 0x1, R5 ;  /* 0x00000001210d7824 */ /* 0x001fe200078e0205 */
[----:B------:R0:W-:Y:S01]  /*ebd0*/  @P2 STG.E desc[UR18][R10.64+0x20], R221 ;  /* 0x000020dd0a002986 */ /* 0x0001e2000c101912 */
[----:B------:R-:W-:Y:S01]  /*ebe0*/  IADD3 R6, P2, R29, R2, RZ ;  /* 0x000000021d067210 */ /* 0x000fe20007f5e0ff */
[----:B------:R-:W-:Y:S01]  /*ebf0*/  IMAD.MOV.U32 R12, RZ, RZ, R4 ;  /* 0x000000ffff0c7224 */ /* 0x000fe200078e0004 */
[C---:B------:R-:W-:Y:S01]  /*ec00*/  ISETP.GT.AND P0, PT, R44.reuse, 0x8, P0 ;  /* 0x000000082c00780c */ /* 0x040fe20000704270 */
[----:B------:R1:W-:Y:S01]  /*ec10*/  @P4 STG.E desc[UR18][R2.64+0x20], R15 ;  /* 0x0000200f02004986 */ /* 0x0003e2000c101912 */
[----:B------:R-:W-:Y:S01]  /*ec20*/  ISETP.GT.AND P1, PT, R44, 0x8, P1 ;  /* 0x000000082c00780c */ /* 0x000fe20000f24270 */
[----:B------:R-:W-:Y:S01]  /*ec30*/  IMAD.X R7, R31, 0x1, R3, P2 ;  /* 0x000000011f077824 */ /* 0x000fe200010e0603 */
[----:B------:R-:W-:Y:S01]  /*ec40*/  ISETP.GT.AND P2, PT, R45, 0xc0, PT ;  /* 0x000000c02d00780c */ /* 0x000fe20003f44270 */
[----:B------:R-:W-:Y:S01]  /*ec50*/  @P6 STG.E desc[UR18][R12.64], R223 ;  /* 0x000000df0c006986 */ /* 0x000fe2000c101912 */
[----:B------:R-:W-:Y:S01]  /*ec60*/  IADD3 R8, P6, R29, R6, RZ ;  /* 0x000000061d087210 */ /* 0x000fe20007fde0ff */
[----:B------:R-:W-:Y:S01]  /*ec70*/  IMAD.WIDE.U32 R4, R32, 0x1c, R6 ;  /* 0x0000001c20047825 */ /* 0x000fe200078e0006 */
[----:B------:R-:W-:Y:S01]  /*ec80*/  ISETP.GT.AND P4, PT, R45, 0xc1, PT ;  /* 0x000000c12d00780c */ /* 0x000fe20003f84270 */
[----:B------:R4:W-:Y:S01]  /*ec90*/  @P5 STG.E desc[UR18][R6.64], R17 ;  /* 0x0000001106005986 */ /* 0x0009e2000c101912 */
[----:B------:R-:W-:Y:S01]  /*eca0*/  ISETP.GT.AND P5, PT, R44, RZ, P2 ;  /* 0x000000ff2c00720c */ /* 0x000fe200017a4270 */
[----:B0-----:R-:W-:Y:S01]  /*ecb0*/  IMAD.IADD R11, R33, 0x1, R5 ;  /* 0x00000001210b7824 */ /* 0x001fe200078e0205 */
[----:B------:R-:W-:Y:S01]  /*ecc0*/  IADD3.X R9, R31, R7, RZ, P6, !PT ;  /* 0x000000071f097210 */ /* 0x000fe200037fe4ff */
[----:B------:R-:W-:Y:S01]  /*ecd0*/  FMUL R5, R226, UR21 ;  /* 0x00000015e2057c20 */ /* 0x000fe20008400000 */
[----:B------:R-:W-:Y:S01]  /*ece0*/  ISETP.GT.AND P6, PT, R44, RZ, P4 ;  /* 0x000000ff2c00720c */ /* 0x000fe200027c4270 */
[----:B------:R-:W-:Y:S01]  /*ecf0*/  IMAD.MOV.U32 R10, RZ, RZ, R4 ;  /* 0x000000ffff0a7224 */ /* 0x000fe200078e0004 */
[----:B------:R-:W-:Y:S01]  /*ed00*/  @P0 STG.E desc[UR18][R12.64+0x20], R225 ;  /* 0x000020e10c000986 */ /* 0x000fe2000c101912 */
[----:B-1----:R-:W-:Y:S01]  /*ed10*/  IMAD.WIDE.U32 R2, R32, 0x1c, R8 ;  /* 0x0000001c20027825 */ /* 0x002fe200078e0008 */
[----:B------:R-:W-:-:S02]  /*ed20*/  ISETP.GT.AND P0, PT, R45, 0xc9, PT ;  /* 0x000000c92d00780c */ /* 0x000fc40003f04270 */
[----:B------:R0:W-:Y:S01]  /*ed30*/  @P1 STG.E desc[UR18][R6.64+0x20], R5 ;  /* 0x0000200506001986 */ /* 0x0001e2000c101912 */
[----:B----4-:R-:W-:Y:S01]  /*ed40*/  FMUL R17, R228, UR21 ;  /* 0x00000015e4117c20 */ /* 0x010fe20008400000 */
[----:B------:R-:W-:Y:S01]  /*ed50*/  IMAD.MOV.U32 R14, RZ, RZ, R2 ;  /* 0x000000ffff0e7224 */ /* 0x000fe200078e0002 */
[----:B------:R-:W-:Y:S01]  /*ed60*/  ISETP.GT.AND P1, PT, R45, 0xc8, PT ;  /* 0x000000c82d00780c */ /* 0x000fe20003f24270 */
[----:B------:R-:W-:Y:S01]  /*ed70*/  @P5 STG.E desc[UR18][R10.64], R227 ;  /* 0x000000e30a005986 */ /* 0x000fe2000c101912 */
[----:B------:R-:W-:Y:S01]  /*ed80*/  IADD3 R2, P5, R29, R8, RZ ;  /* 0x000000081d027210 */ /* 0x000fe20007fbe0ff */
[----:B------:R-:W-:Y:S01]  /*ed90*/  IMAD.IADD R15, R33, 0x1, R3 ;  /* 0x00000001210f7824 */ /* 0x000fe200078e0203 */
[C---:B------:R-:W-:Y:S01]  /*eda0*/  ISETP.GT.AND P2, PT, R44.reuse, 0x8, P2 ;  /* 0x000000082c00780c */ /* 0x040fe20001744270 */
[----:B------:R2:W-:Y:S01]  /*edb0*/  @P6 STG.E desc[UR18][R8.64], R17 ;  /* 0x0000001108006986 */ /* 0x0005e2000c101912 */
[C---:B------:R-:W-:Y:S01]  /*edc0*/  ISETP.GT.AND P4, PT, R44.reuse, 0x8, P4 ;  /* 0x000000082c00780c */ /* 0x040fe20002784270 */
[----:B------:R-:W-:Y:S01]  /*edd0*/  IMAD.X R3, R31, 0x1, R9, P5 ;  /* 0x000000011f037824 */ /* 0x000fe200028e0609 */
[----:B------:R-:W-:Y:S01]  /*ede0*/  ISETP.GT.AND P6, PT, R44, RZ, P1 ;  /* 0x000000ff2c00720c */ /* 0x000fe20000fc4270 */
[----:B0-----:R-:W-:Y:S01]  /*edf0*/  FMUL R7, R152, UR21 ;  /* 0x0000001598077c20 */ /* 0x001fe20008400000 */
[C---:B------:R-:W-:Y:S01]  /*ee00*/  ISETP.GT.AND P5, PT, R44.reuse, RZ, P0 ;  /* 0x000000ff2c00720c */ /* 0x040fe200007a4270 */
[----:B------:R-:W4:Y:S01]  /*ee10*/  LDL.LU R23, [R1+0x24] ;  /* 0x0000240001177983 */ /* 0x000f220000300800 */
[----:B------:R-:W-:Y:S01]  /*ee20*/  ISETP.GT.AND P1, PT, R44, 0x8, P1 ;  /* 0x000000082c00780c */ /* 0x000fe20000f24270 */
[----:B------:R-:W-:-:S04]  /*ee30*/  IMAD.WIDE.U32 R4, R32, 0x1c, R2 ;  /* 0x0000001c20047825 */ /* 0x000fc800078e0002 */
[----:B--2---:R-:W-:Y:S01]  /*ee40*/  FMUL R17, R22, UR21 ;  /* 0x0000001516117c20 */ /* 0x004fe20008400000 */
[----:B------:R0:W-:Y:S01]  /*ee50*/  @P2 STG.E desc[UR18][R10.64+0x20], R19 ;  /* 0x000020130a002986 */ /* 0x0001e2000c101912 */
[----:B------:R-:W-:Y:S02]  /*ee60*/  ISETP.GT.AND P2, PT, R45, 0xd0, PT ;  /* 0x000000d02d00780c */ /* 0x000fe40003f44270 */
[----:B------:R-:W-:Y:S01]  /*ee70*/  ISETP.GT.AND P0, PT, R44, 0x8, P0 ;  /* 0x000000082c00780c */ /* 0x000fe20000704270 */
[----:B------:R1:W-:Y:S01]  /*ee80*/  @P4 STG.E desc[UR18][R8.64+0x20], R7 ;  /* 0x0000200708004986 */ /* 0x0003e2000c101912 */
[----:B------:R-:W-:Y:S02]  /*ee90*/  IMAD.MOV.U32 R12, RZ, RZ, R4 ;  /* 0x000000ffff0c7224 */ /* 0x000fe400078e0004 */
[----:B------:R-:W-:Y:S01]  /*eea0*/  IMAD.IADD R13, R33, 0x1, R5 ;  /* 0x00000001210d7824 */ /* 0x000fe200078e0205 */
[----:B------:R-:W2:Y:S04]  /*eeb0*/  LDL.LU R22, [R1+0x28] ;  /* 0x0000280001167983 */ /* 0x000ea80000300800 */
[----:B------:R-:W-:Y:S01]  /*eec0*/  @P6 STG.E desc[UR18][R14.64], R229 ;  /* 0x000000e50e006986 */ /* 0x000fe2000c101912 */
[----:B0-----:R-:W-:-:S03]  /*eed0*/  FMUL R19, R20, UR21 ;  /* 0x0000001514137c20 */ /* 0x001fc60008400000 */
[----:B------:R0:W-:Y:S01]  /*eee0*/  @P5 STG.E desc[UR18][R2.64], R17 ;  /* 0x0000001102005986 */ /* 0x0001e2000c101912 */
[----:B-1----:R-:W-:-:S03]  /*eef0*/  FMUL R9, R18, UR21 ;  /* 0x0000001512097c20 */ /* 0x002fc60008400000 */
[----:B------:R-:W2:Y:S04]  /*ef00*/  LDL.LU R20, [R1+0x2c] ;  /* 0x00002c0001147983 */ /* 0x000ea80000300800 */
[----:B------:R-:W2:Y:S01]  /*ef10*/  LDL.LU R18, [R1+0x30] ;  /* 0x0000300001127983 */ /* 0x000ea20000300800 */
[----:B0-----:R-:W-:-:S03]  /*ef20*/  FMUL R17, R16, UR21 ;  /* 0x0000001510117c20 */ /* 0x001fc60008400000 */
[----:B------:R-:W2:Y:S01]  /*ef30*/  LDL.LU R16, [R1+0x34] ;  /* 0x0000340001107983 */ /* 0x000ea20000300800 */
[----:B------:R-:W-:Y:S02]  /*ef40*/  ISETP.GT.AND P5, PT, R45, 0xd1, PT ;  /* 0x000000d12d00780c */ /* 0x000fe40003fa4270 */
[C---:B------:R-:W-:Y:S01]  /*ef50*/  ISETP.GT.AND P4, PT, R44.reuse, RZ, P2 ;  /* 0x000000ff2c00720c */ /* 0x040fe20001784270 */
[----:B------:R-:W2:Y:S01]  /*ef60*/  LDL.LU R153, [R1+0x38] ;  /* 0x0000380001997983 */ /* 0x000ea20000300800 */
[----:B------:R-:W-:Y:S02]  /*ef70*/  ISETP.GT.AND P2, PT, R44, 0x8, P2 ;  /* 0x000000082c00780c */ /* 0x000fe40001744270 */
[----:B------:R-:W-:-:S04]  /*ef80*/  IADD3 R4, P6, R29, R2, RZ ;  /* 0x000000021d047210 */ /* 0x000fc80007fde0ff */
[----:B------:R-:W-:Y:S01]  /*ef90*/  IADD3.X R5, R31, R3, RZ, P6, !PT ;  /* 0x000000031f057210 */ /* 0x000fe200037fe4ff */
[----:B---3--:R-:W-:Y:S01]  /*efa0*/  FMUL R21, R21, UR21 ;  /* 0x0000001515157c20 */ /* 0x008fe20008400000 */
[----:B------:R-:W-:Y:S02]  /*efb0*/  FMUL R11, R154, UR21 ;  /* 0x000000159a0b7c20 */ /* 0x000fe40008400000 */
[----:B------:R-:W3:Y:S04]  /*efc0*/  LDL.LU R154, [R1+0x3c] ;  /* 0x00003c00019a7983 */ /* 0x000ee80000300800 */
[----:B------:R4:W-:Y:S01]  /*efd0*/  @P1 STG.E desc[UR18][R14.64+0x20], R11 ;  /* 0x0000200b0e001986 */ /* 0x0009e2000c101912 */
[C---:B------:R-:W-:Y:S02]  /*efe0*/  ISETP.GT.AND P1, PT, R44.reuse, RZ, P5 ;  /* 0x000000ff2c00720c */ /* 0x040fe40002f24270 */
[----:B------:R-:W-:Y:S01]  /*eff0*/  ISETP.GT.AND P5, PT, R44, 0x8, P5 ;  /* 0x000000082c00780c */ /* 0x000fe20002fa4270 */
[----:B------:R2:W-:Y:S04]  /*f000*/  @P0 STG.E desc[UR18][R2.64+0x20], R19 ;  /* 0x0000201302000986 */ /* 0x0005e8000c101912 */
[----:B------:R0:W-:Y:S06]  /*f010*/  @P4 STG.E desc[UR18][R12.64], R21 ;  /* 0x000000150c004986 */ /* 0x0001ec000c101912 */
[----:B------:R-:W-:Y:S04]  /*f020*/  @P1 STG.E desc[UR18][R4.64], R9 ;  /* 0x0000000904001986 */ /* 0x000fe8000c101912 */
[----:B------:R-:W-:Y:S01]  /*f030*/  @P2 STG.E desc[UR18][R12.64+0x20], R17 ;  /* 0x000020110c002986 */ /* 0x000fe2000c101912 */
[----:B----4-:R-:W-:-:S03]  /*f040*/  FMUL R15, R23, UR21 ;  /* 0x00000015170f7c20 */ /* 0x010fc60008400000 */
[----:B------:R-:W4:Y:S04]  /*f050*/  LDL.LU R23, [R1+0x40] ;  /* 0x0000400001177983 */ /* 0x000f280000300800 */
[----:B------:R1:W-:Y:S01]  /*f060*/  @P5 STG.E desc[UR18][R4.64+0x20], R15 ;  /* 0x0000200f04005986 */ /* 0x0003e2000c101912 */
[----:B--2---:R-:W-:-:S03]  /*f070*/  FMUL R19, R22, UR21 ;  /* 0x0000001516137c20 */ /* 0x004fc60008400000 */
[----:B------:R-:W2:Y:S01]  /*f080*/  LDL.LU R22, [R1+0x44] ;  /* 0x0000440001167983 */ /* 0x000ea20000300800 */
[----:B0-----:R-:W-:-:S03]  /*f090*/  FMUL R21, R20, UR21 ;  /* 0x0000001514157c20 */ /* 0x001fc60008400000 */
[----:B------:R-:W2:Y:S01]  /*f0a0*/  LDL.LU R20, [R1+0x48] ;  /* 0x0000480001147983 */ /* 0x000ea20000300800 */
[----:B-1----:R-:W-:-:S03]  /*f0b0*/  FMUL R15, R18, UR21 ;  /* 0x00000015120f7c20 */ /* 0x002fc60008400000 */
[----:B------:R-:W2:Y:S01]  /*f0c0*/  LDL.LU R18, [R1+0x4c] ;  /* 0x00004c0001127983 */ /* 0x000ea20000300800 */
[----:B------:R-:W-:-:S03]  /*f0d0*/  FMUL R17, R16, UR21 ;  /* 0x0000001510117c20 */ /* 0x000fc60008400000 */
[----:B------:R-:W2:Y:S01]  /*f0e0*/  LDL.LU R16, [R1+0x50] ;  /* 0x0000500001107983 */ /* 0x000ea20000300800 */
[C---:B------:R-:W-:Y:S02]  /*f0f0*/  ISETP.GT.AND P0, PT, R45.reuse, 0xd8, PT ;  /* 0x000000d82d00780c */ /* 0x040fe40003f04270 */
[----:B------:R-:W-:Y:S01]  /*f100*/  ISETP.GT.AND P4, PT, R45, 0xd9, PT ;  /* 0x000000d92d00780c */ /* 0x000fe20003f84270 */
[----:B------:R-:W-:Y:S01]  /*f110*/  IMAD.WIDE.U32 R6, R32, 0x1c, R4 ;  /* 0x0000001c20067825 */ /* 0x000fe200078e0004 */
[C---:B------:R-:W-:Y:S01]  /*f120*/  ISETP.GT.AND P6, PT, R44.reuse, RZ, P0 ;  /* 0x000000ff2c00720c */ /* 0x040fe200007c4270 */
[----:B------:R-:W2:Y:S01]  /*f130*/  LDL.LU R158, [R1+0x54] ;  /* 0x00005400019e7983 */ /* 0x000ea20000300800 */
[----:B------:R-:W-:Y:S02]  /*f140*/  ISETP.GT.AND P1, PT, R44, RZ, P4 ;  /* 0x000000ff2c00720c */ /* 0x000fe40002724270 */
[----:B------:R-:W-:Y:S01]  /*f150*/  IADD3 R2, P2, R29, R4, RZ ;  /* 0x000000041d027210 */ /* 0x000fe20007f5e0ff */
[----:B------:R-:W-:-:S02]  /*f160*/  IMAD.IADD R11, R33, 0x1, R7 ;  /* 0x00000001210b7824 */ /* 0x000fc400078e0207 */
[----:B------:R-:W-:Y:S01]  /*f170*/  IMAD.MOV.U32 R10, RZ, RZ, R6 ;  /* 0x000000ffff0a7224 */ /* 0x000fe200078e0006 */
[----:B------:R-:W-:Y:S01]  /*f180*/  ISETP.GT.AND P0, PT, R44, 0x8, P0 ;  /* 0x000000082c00780c */ /* 0x000fe20000704270 */
[----:B------:R-:W-:Y:S01]  /*f190*/  IMAD.X R3, R31, 0x1, R5, P2 ;  /* 0x000000011f037824 */ /* 0x000fe200010e0605 */
[----:B------:R-:W-:Y:S01]  /*f1a0*/  IADD3 R8, P5, R29, R2, RZ ;  /* 0x000000021d087210 */ /* 0x000fe20007fbe0ff */
[----:B------:R-:W2:Y:S01]  /*f1b0*/  LDL.LU R156, [R1+0x58] ;  /* 0x00005800019c7983 */ /* 0x000ea20000300800 */
[----:B------:R-:W-:-:S03]  /*f1c0*/  ISETP.GT.AND P2, PT, R45, 0xe0, PT ;  /* 0x000000e02d00780c */ /* 0x000fc60003f44270 */
[----:B------:R0:W-:Y:S01]  /*f1d0*/  @P6 STG.E desc[UR18][R10.64], R19 ;  /* 0x000000130a006986 */ /* 0x0001e2000c101912 */
[----:B------:R-:W-:-:S03]  /*f1e0*/  ISETP.GT.AND P4, PT, R44, 0x8, P4 ;  /* 0x000000082c00780c */ /* 0x000fc60002784270 */
[----:B------:R3:W-:Y:S01]  /*f1f0*/  @P1 STG.E desc[UR18][R2.64], R21 ;  /* 0x0000001502001986 */ /* 0x0007e2000c101912 */
[----:B------:R-:W-:Y:S01]  /*f200*/  ISETP.GT.AND P1, PT, R45, 0xe1, PT ;  /* 0x000000e12d00780c */ /* 0x000fe20003f24270 */
[--C-:B------:R-:W-:Y:S01]  /*f210*/  IMAD.X R9, R31, 0x1, R3.reuse, P5 ;  /* 0x000000011f097824 */ /* 0x100fe200028e0603 */
[C---:B------:R-:W-:Y:S01]  /*f220*/  ISETP.GT.AND P6, PT, R44.reuse, RZ, P2 ;  /* 0x000000ff2c00720c */ /* 0x040fe200017c4270 */
[----:B------:R-:W2:Y:S01]  /*f230*/  LDL.LU R155, [R1+0x5c] ;  /* 0x00005c00019b7983 */ /* 0x000ea20000300800 */
[C---:B------:R-:W-:Y:S02]  /*f240*/  ISETP.GT.AND P5, PT, R44.reuse, RZ, P1 ;  /* 0x000000ff2c00720c */ /* 0x040fe40000fa4270 */
[----:B------:R-:W-:Y:S01]  /*f250*/  ISETP.GT.AND P2, PT, R44, 0x8, P2 ;  /* 0x000000082c00780c */ /* 0x000fe20001744270 */
[----:B0-----:R-:W-:Y:S02]  /*f260*/  FMUL R19, R153, UR21 ;  /* 0x0000001599137c20 */ /* 0x001fe40008400000 */
[----:B------:R-:W2:Y:S01]  /*f270*/  LDL.LU R153, [R1+0x60] ;  /* 0x0000600001997983 */ /* 0x000ea20000300800 */
[----:B------:R-:W-:-:S04]  /*f280*/  IMAD.WIDE.U32 R6, R32, 0x1c, R2 ;  /* 0x0000001c20067825 */ /* 0x000fc800078e0002 */
[----:B------:R-:W-:Y:S01]  /*f290*/  IMAD.IADD R7, R33, 0x1, R7 ;  /* 0x0000000121077824 */ /* 0x000fe200078e0207 */
[----:B------:R2:W-:Y:S04]  /*f2a0*/  @P0 STG.E desc[UR18][R10.64+0x20], R15 ;  /* 0x0000200f0a000986 */ /* 0x0005e8000c101912 */
[----:B------:R0:W-:Y:S04]  /*f2b0*/  @P4 STG.E desc[UR18][R2.64+0x20], R17 ;  /* 0x0000201102004986 */ /* 0x0001e8000c101912 */
[----:B------:R-:W-:Y:S01]  /*f2c0*/  @P6 STG.E desc[UR18][R6.64], R19 ;  /* 0x0000001306006986 */ /* 0x000fe2000c101912 */
[----:B---3--:R-:W-:-:S03]  /*f2d0*/  FMUL R21, R154, UR21 ;  /* 0x000000159a157c20 */ /* 0x008fc60008400000 */
[----:B------:R-:W3:Y:S04]  /*f2e0*/  LDL.LU R154, [R1+0x64] ;  /* 0x00006400019a7983 */ /* 0x000ee80000300800 */
[----:B------:R-:W-:Y:S01]  /*f2f0*/  @P5 STG.E desc[UR18][R8.64], R21 ;  /* 0x0000001508005986 */ /* 0x000fe2000c101912 */
[----:B----4-:R-:W-:-:S05]  /*f300*/  FMUL R23, R23, UR21 ;  /* 0x0000001517177c20 */ /* 0x010fca0008400000 */
[----:B------:R1:W-:Y:S01]  /*f310*/  @P2 STG.E desc[UR18][R6.64+0x20], R23 ;  /* 0x0000201706002986 */ /* 0x0003e2000c101912 */
[----:B--2---:R-:W-:-:S03]  /*f320*/  FMUL R15, R22, UR21 ;  /* 0x00000015160f7c20 */ /* 0x004fc60008400000 */
[----:B------:R-:W2:Y:S01]  /*f330*/  LDL.LU R22, [R1+0x68] ;  /* 0x0000680001167983 */ /* 0x000ea20000300800 */
[----:B0-----:R-:W-:-:S03]  /*f340*/  FMUL R17, R20, UR21 ;  /* 0x0000001514117c20 */ /* 0x001fc60008400000 */
[----:B------:R-:W4:Y:S01]  /*f350*/  LDL.LU R20, [R1+0x6c] ;  /* 0x00006c0001147983 */ /* 0x000f220000300800 */
[----:B-1----:R-:W-:-:S03]  /*f360*/  FMUL R7, R18, UR21 ;  /* 0x0000001512077c20 */ /* 0x002fc60008400000 */
[----:B------:R-:W4:Y:S01]  /*f370*/  LDL.LU R18, [R1+0x70] ;  /* 0x0000700001127983 */ /* 0x000f220000300800 */
[----:B------:R-:W-:-:S03]  /*f380*/  FMUL R19, R16, UR21 ;  /* 0x0000001510137c20 */ /* 0x000fc60008400000 */
[----:B------:R-:W4:Y:S01]  /*f390*/  LDL.LU R16, [R1+0x80] ;  /* 0x0000800001107983 */ /* 0x000f220000300800 */
[----:B------:R-:W-:Y:S01]  /*f3a0*/  IMAD.WIDE.U32 R4, R32, 0x1c, R8 ;  /* 0x0000001c20047825 */ /* 0x000fe200078e0008 */
[----:B------:R-:W-:-:S03]  /*f3b0*/  ISETP.GT.AND P0, PT, R45, 0xe8, PT ;  /* 0x000000e82d00780c */ /* 0x000fc60003f04270 */
[----:B------:R-:W-:Y:S01]  /*f3c0*/  IMAD.MOV.U32 R12, RZ, RZ, R4 ;  /* 0x000000ffff0c7224 */ /* 0x000fe200078e0004 */
[----:B------:R-:W-:Y:S01]  /*f3d0*/  IADD3 R4, P4, R29, R8, RZ ;  /* 0x000000081d047210 */ /* 0x000fe20007f9e0ff */
[----:B------:R-:W-:Y:S01]  /*f3e0*/  IMAD.IADD R13, R33, 0x1, R5 ;  /* 0x00000001210d7824 */ /* 0x000fe200078e0205 */
[C---:B------:R-:W-:Y:S02]  /*f3f0*/  ISETP.GT.AND P1, PT, R44.reuse, 0x8, P1 ;  /* 0x000000082c00780c */ /* 0x040fe40000f24270 */
[----:B------:R-:W-:Y:S02]  /*f400*/  IADD3.X R5, R31, R9, RZ, P4, !PT ;  /* 0x000000091f057210 */ /* 0x000fe400027fe4ff */
[----:B------:R-:W-:Y:S02]  /*f410*/  ISETP.GT.AND P2, PT, R45, 0xe9, PT ;  /* 0x000000e92d00780c */ /* 0x000fe40003f44270 */
[C---:B------:R-:W-:Y:S02]  /*f420*/  ISETP.GT.AND P4, PT, R44.reuse, RZ, P0 ;  /* 0x000000ff2c00720c */ /* 0x040fe40000784270 */
[----:B------:R-:W-:-:S02]  /*f430*/  ISETP.GT.AND P5, PT, R44, RZ, P2 ;  /* 0x000000ff2c00720c */ /* 0x000fc400017a4270 */
[----:B------:R-:W-:-:S03]  /*f440*/  ISETP.GT.AND P0, PT, R44, 0x8, P0 ;  /* 0x000000082c00780c */ /* 0x000fc60000704270 */
[----:B------:R0:W-:Y:S01]  /*f450*/  @P1 STG.E desc[UR18][R8.64+0x20], R15 ;  /* 0x0000200f08001986 */ /* 0x0001e2000c101912 */
[----:B------:R-:W-:Y:S02]  /*f460*/  ISETP.GT.AND P1, PT, R45, 0xf0, PT ;  /* 0x000000f02d00780c */ /* 0x000fe40003f24270 */
[----:B------:R-:W-:-:S03]  /*f470*/  ISETP.GT.AND P2, PT, R44, 0x8, P2 ;  /* 0x000000082c00780c */ /* 0x000fc60001744270 */
[----:B------:R1:W-:Y:S01]  /*f480*/  @P4 STG.E desc[UR18][R12.64], R17 ;  /* 0x000000110c004986 */ /* 0x0003e2000c101912 */
[----:B------:R-:W-:Y:S01]  /*f490*/  ISETP.GT.AND P4, PT, R45, 0xf1, PT ;  /* 0x000000f12d00780c */ /* 0x000fe20003f84270 */
[----:B------:R-:W-:Y:S01]  /*f4a0*/  IMAD.WIDE.U32 R2, R32, 0x1c, R4 ;  /* 0x0000001c20027825 */ /* 0x000fe200078e0004 */
[C---:B------:R-:W-:Y:S01]  /*f4b0*/  ISETP.GT.AND P6, PT, R44.reuse, RZ, P1 ;  /* 0x000000ff2c00720c */ /* 0x040fe20000fc4270 */
[----:B------:R1:W-:Y:S01]  /*f4c0*/  @P5 STG.E desc[UR18][R4.64], R7 ;  /* 0x0000000704005986 */ /* 0x0003e2000c101912 */
[C---:B------:R-:W-:Y:S01]  /*f4d0*/  ISETP.GT.AND P5, PT, R44.reuse, RZ, P4 ;  /* 0x000000ff2c00720c */ /* 0x040fe200027a4270 */
[----:B------:R-:W-:Y:S01]  /*f4e0*/  IMAD.MOV.U32 R10, RZ, RZ, R2 ;  /* 0x000000ffff0a7224 */ /* 0x000fe200078e0002 */
[----:B------:R-:W-:Y:S01]  /*f4f0*/  ISETP.GT.AND P1, PT, R44, 0x8, P1 ;  /* 0x000000082c00780c */ /* 0x000fe20000f24270 */
[----:B------:R-:W-:Y:S01]  /*f500*/  @P0 STG.E desc[UR18][R12.64+0x20], R19 ;  /* 0x000020130c000986 */ /* 0x000fe2000c101912 */
[----:B------:R-:W-:Y:S01]  /*f510*/  IADD3 R2, P0, R29, R4, RZ ;  /* 0x000000041d027210 */ /* 0x000fe20007f1e0ff */
[----:B0-----:R-:W-:Y:S01]  /*f520*/  FMUL R15, R158, UR21 ;  /* 0x000000159e0f7c20 */ /* 0x001fe20008400000 */
[----:B------:R-:W-:-:S02]  /*f530*/  IMAD.IADD R11, R33, 0x1, R3 ;  /* 0x00000001210b7824 */ /* 0x000fc400078e0203 */
[----:B------:R-:W-:Y:S01]  /*f540*/  FMUL R21, R156, UR21 ;  /* 0x000000159c157c20 */ /* 0x000fe20008400000 */
[----:B-1----:R-:W-:Y:S01]  /*f550*/  FMUL R17, R155, UR21 ;  /* 0x000000159b117c20 */ /* 0x002fe20008400000 */
[----:B------:R-:W-:Y:S01]  /*f560*/  IMAD.X R3, R31, 0x1, R5, P0 ;  /* 0x000000011f037824 */ /* 0x000fe200000e0605 */
[----:B------:R3:W-:Y:S01]  /*f570*/  @P2 STG.E desc[UR18][R4.64+0x20], R15 ;  /* 0x0000200f04002986 */ /* 0x0007e2000c101912 */
[----:B------:R-:W-:Y:S01]  /*f580*/  FMUL R23, R153, UR21 ;  /* 0x0000001599177c20 */ /* 0x000fe20008400000 */
[C---:B------:R-:W-:Y:S02]  /*f590*/  ISETP.GT.AND P2, PT, R45.reuse, 0xf8, PT ;  /* 0x000000f82d00780c */ /* 0x040fe40003f44270 */
[----:B------:R-:W-:Y:S01]  /*f5a0*/  ISETP.GT.AND P0, PT, R45, 0xf9, PT ;  /* 0x000000f92d00780c */ /* 0x000fe20003f04270 */
[----:B------:R-:W-:Y:S01]  /*f5b0*/  @P6 STG.E desc[UR18][R10.64], R21 ;  /* 0x000000150a006986 */ /* 0x000fe2000c101912 */
[----:B------:R-:W-:-:S03]  /*f5c0*/  ISETP.GT.AND P4, PT, R44, 0x8, P4 ;  /* 0x000000082c00780c */ /* 0x000fc60002784270 */
[----:B------:R-:W-:Y:S01]  /*f5d0*/  @P5 STG.E desc[UR18][R2.64], R17 ;  /* 0x0000001102005986 */ /* 0x000fe2000c101912 */
[----:B------:R-:W-:-:S03]  /*f5e0*/  ISETP.GT.AND P5, PT, R44, RZ, P2 ;  /* 0x000000ff2c00720c */ /* 0x000fc600017a4270 */
[----:B------:R4:W-:Y:S01]  /*f5f0*/  @P1 STG.E desc[UR18][R10.64+0x20], R23 ;  /* 0x000020170a001986 */ /* 0x0009e2000c101912 */
[C---:B------:R-:W-:Y:S02]  /*f600*/  ISETP.GT.AND P1, PT, R44.reuse, RZ, P0 ;  /* 0x000000ff2c00720c */ /* 0x040fe40000724270 */
[----:B------:R-:W-:Y:S01]  /*f610*/  ISETP.GT.AND P2, PT, R44, 0x8, P2 ;  /* 0x000000082c00780c */ /* 0x000fe20001744270 */
[----:B------:R-:W-:Y:S01]  /*f620*/  IMAD.WIDE.U32 R6, R32, 0x1c, R2 ;  /* 0x0000001c20067825 */ /* 0x000fe200078e0002 */
[----:B------:R-:W-:Y:S02]  /*f630*/  ISETP.GT.AND P0, PT, R44, 0x8, P0 ;  /* 0x000000082c00780c */ /* 0x000fe40000704270 */
[----:B------:R-:W-:Y:S01]  /*f640*/  IADD3 R8, P6, R29, R2, RZ ;  /* 0x000000021d087210 */ /* 0x000fe20007fde0ff */
[----:B------:R-:W-:-:S04]  /*f650*/  IMAD.IADD R7, R33, 0x1, R7 ;  /* 0x0000000121077824 */ /* 0x000fc800078e0207 */
[----:B------:R-:W-:Y:S02]  /*f660*/  IMAD.X R9, R31, 0x1, R3, P6 ;  /* 0x000000011f097824 */ /* 0x000fe400030e0603 */
[----:B---3--:R-:W-:-:S05]  /*f670*/  FMUL R5, R154, UR21 ;  /* 0x000000159a057c20 */ /* 0x008fca0008400000 */
[----:B------:R3:W-:Y:S01]  /*f680*/  @P4 STG.E desc[UR18][R2.64+0x20], R5 ;  /* 0x0000200502004986 */ /* 0x0007e2000c101912 */
[----:B--2---:R-:W-:-:S05]  /*f690*/  FMUL R13, R22, UR21 ;  /* 0x00000015160d7c20 */ /* 0x004fca0008400000 */
[----:B------:R3:W-:Y:S01]  /*f6a0*/  @P5 STG.E desc[UR18][R6.64], R13 ;  /* 0x0000000d06005986 */ /* 0x0007e2000c101912 */
[----:B----4-:R-:W-:Y:S01]  /*f6b0*/  FMUL R11, R20, UR21 ;  /* 0x00000015140b7c20 */ /* 0x010fe20008400000 */
[----:B------:R-:W-:-:S04]  /*f6c0*/  FMUL R15, R18, UR21 ;  /* 0x00000015120f7c20 */ /* 0x000fc80008400000 */
[----:B------:R3:W-:Y:S01]  /*f6d0*/  @P1 STG.E desc[UR18][R8.64], R11 ;  /* 0x0000000b08001986 */ /* 0x0007e2000c101912 */
[----:B------:R-:W-:-:S03]  /*f6e0*/  FMUL R17, R16, UR21 ;  /* 0x0000001510117c20 */ /* 0x000fc60008400000 */
[----:B------:R3:W-:Y:S04]  /*f6f0*/  @P2 STG.E desc[UR18][R6.64+0x20], R15 ;  /* 0x0000200f06002986 */ /* 0x0007e8000c101912 */
[----:B------:R3:W-:Y:S02]  /*f700*/  @P0 STG.E desc[UR18][R8.64+0x20], R17 ;  /* 0x0000201108000986 */ /* 0x0007e4000c101912 */
.L_x_216:
[----:B------:R-:W-:Y:S05]  /*f710*/  BSYNC B0 ;  /* 0x0000000000007941 */ /* 0x000fea0003800000 */
.L_x_24:
[----:B-1-3-5:R-:W2:Y:S04]  /*f720*/  LDL.LU R3, [R1+0x74] ;  /* 0x0000740001037983 */ /* 0x02aea80000300800 */
[----:B------:R-:W2:Y:S01]  /*f730*/  LDL.LU R2, [R1+0x78] ;  /* 0x0000780001027983 */ /* 0x000ea20000300800 */
[----:B------:R-:W-:Y:S01]  /*f740*/  ULDC UR6, c[0x0][0xc] ;  /* 0x0000030000067ab9 */ /* 0x000fe20000000800 */
[----:B------:R-:W-:Y:S01]  /*f750*/  ULDC UR7, c[0x0][0x10] ;  /* 0x0000040000077ab9 */ /* 0x000fe20000000800 */
[----:B0-----:R-:W2:Y:S01]  /*f760*/  LDC R5, c[0x0][0x14] ;  /* 0x00000500ff057b82 */ /* 0x001ea20000000800 */
[----:B------:R-:W-:Y:S01]  /*f770*/  UIMAD.WIDE.U32 UR6, UR6, UR7, URZ ;  /* 0x00000007060672a5 */ /* 0x000fe2000f8e003f */
[----:B------:R-:W-:Y:S01]  /*f780*/  PRMT R0, RZ, 0x7610, R0 ;  /* 0x00007610ff007816 */ /* 0x000fe20000000000 */
[----:B------:R-:W-:-:S04]  /*f790*/  UMOV UR23, 0xffffffff ;  /* 0xffffffff00177882 */ /* 0x000fc80000000000 */
[----:B--2---:R-:W-:-:S04]  /*f7a0*/  IMAD.WIDE.U32 R2, R5, UR6, R2 ;  /* 0x0000000605027c25 */ /* 0x004fc8000f8e0002 */
[----:B------:R-:W-:Y:S01]  /*f7b0*/  IMAD R5, R5, UR7, RZ ;  /* 0x0000000705057c24 */ /* 0x000fe2000f8e02ff */
[----:B------:R-:W-:Y:S01]  /*f7c0*/  ULDC.64 UR6, c[0x0][0x750] ;  /* 0x0001d40000067ab9 */ /* 0x000fe20000000a00 */
[----:B------:R-:W-:Y:S01]  /*f7d0*/  IMAD.MOV.U32 R18, RZ, RZ, R2 ;  /* 0x000000ffff127224 */ /* 0x000fe200078e0002 */
[----:B------:R-:W-:Y:S01]  /*f7e0*/  ISETP.GE.U32.AND P0, PT, R2, UR6, PT ;  /* 0x0000000602007c0c */ /* 0x000fe2000bf06070 */
[----:B------:R-:W-:Y:S01]  /*f7f0*/  IMAD.IADD R19, R3, 0x1, R5 ;  /* 0x0000000103137824 */ /* 0x000fe200078e0205 */
[----:B------:R-:W-:-:S04]  /*f800*/  MOV R2, 0xffffffff ;  /* 0xffffffff00027802 */ /* 0x000fc80000000f00 */
[----:B------:R0:W-:Y:S01]  /*f810*/  STL [R1+0x74], R19 ;  /* 0x0000741301007387 */ /* 0x0001e20000100800 */
[----:B------:R-:W-:-:S03]  /*f820*/  ISETP.GE.U32.AND.EX P0, PT, R19, UR7, PT, P0 ;  /* 0x0000000713007c0c */ /* 0x000fc6000bf06100 */
[----:B------:R0:W-:Y:S04]  /*f830*/  STL [R1+0x78], R18 ;  /* 0x0000781201007387 */ /* 0x0001e80000100800 */
[----:B------:R0:W-:Y:S06]  /*f840*/  STL [R1+0x7c], R2 ;  /* 0x00007c0201007387 */ /* 0x0001ec0000100800 */
[----:B------:R-:W-:Y:S05]  /*f850*/  @P0 BRA `(.L_x_217) ;  /* 0x0000000400700947 */ /* 0x000fea0003800000 */
[----:B------:R-:W1:Y:S01]  /*f860*/  S2R R14, SR_CTAID.X ;  /* 0x00000000000e7919 */ /* 0x000e620000002500 */
[----:B------:R-:W2:Y:S01]  /*f870*/  LDC.64 R8, c[0x0][0x728] ;  /* 0x0001ca00ff087b82 */ /* 0x000ea20000000a00 */
[----:B------:R-:W-:Y:S01]  /*f880*/  ULDC UR6, c[0x0][0x150] ;  /* 0x0000540000067ab9 */ /* 0x000fe20000000800 */
[----:B------:R-:W-:Y:S01]  /*f890*/  IMAD.MOV.U32 R6, RZ, RZ, R18 ;  /* 0x000000ffff067224 */ /* 0x000fe200078e0012 */
[----:B------:R-:W3:Y:S01]  /*f8a0*/  S2R R16, SR_CTAID.Y ;  /* 0x0000000000107919 */ /* 0x000ee20000002600 */
[----:B------:R-:W-:-:S04]  /*f8b0*/  IMAD.MOV.U32 R7, RZ, RZ, R19 ;  /* 0x000000ffff077224 */ /* 0x000fc800078e0013 */
[----:B------:R-:W4:Y:S08]  /*f8c0*/  LDC R17, c[0x0][0x144] ;  /* 0x00005100ff117b82 */ /* 0x000f300000000800 */
[----:B------:R-:W0:Y:S08]  /*f8d0*/  LDC R10, c[0x0][0x730] ;  /* 0x0001cc00ff0a7b82 */ /* 0x000e300000000800 */
[----:B------:R-:W0:Y:S01]  /*f8e0*/  LDC.64 R12, c[0x0][0x720] ;  /* 0x0001c800ff0c7b82 */ /* 0x000e220000000a00 */
[----:B--2---:R-:W-:-:S04]  /*f8f0*/  ISETP.NE.U32.AND P0, PT, R8, RZ, PT ;  /* 0x000000ff0800720c */ /* 0x004fc80003f05070 */
[----:B------:R-:W-:Y:S02]  /*f900*/  ISETP.NE.AND.EX P0, PT, R9, RZ, PT, P0 ;  /* 0x000000ff0900720c */ /* 0x000fe40003f05300 */
[----:B-1----:R-:W-:-:S05]  /*f910*/  I2FP.F32.U32 R0, R14 ;  /* 0x0000000e00007245 */ /* 0x002fca0000201000 */
[----:B------:R-:W-:-:S04]  /*f920*/  FMUL R0, R0, UR6 ;  /* 0x0000000600007c20 */ /* 0x000fc80008400000 */
[----:B------:R1:W2:Y:S02]  /*f930*/  F2I.U32.TRUNC.NTZ R15, R0 ;  /* 0x00000000000f7305 */ /* 0x0002a4000020f000 */
[----:B---34-:R-:W-:Y:S05]  /*f940*/  @!P0 BRA `(.L_x_218) ;  /* 0x0000000000288947 */ /* 0x018fea0003800000 */
[----:B-1----:R-:W1:Y:S02]  /*f950*/  LDC R0, c[0x0][0x734] ;  /* 0x0001cd00ff007b82 */ /* 0x002e640000000800 */
[----:B-1----:R-:W-:-:S05]  /*f960*/  IADD3 R7, P0, R18, R0, RZ ;  /* 0x0000000012077210 */ /* 0x002fca0007f1e0ff */
[----:B------:R-:W-:-:S04]  /*f970*/  IMAD.X R11, RZ, RZ, R19, P0 ;  /* 0x000000ffff0b7224 */ /* 0x000fc800000e0613 */
[----:B0-----:R-:W-:-:S04]  /*f980*/  IMAD.WIDE.U32 R2, R11, R8, RZ ;  /* 0x000000080b027225 */ /* 0x001fc800078e00ff */
[----:B------:R-:W-:-:S04]  /*f990*/  IMAD.WIDE.U32 R4, P0, R7, R9, R2 ;  /* 0x0000000907047225 */ /* 0x000fc80007800002 */
[----:B------:R-:W-:-:S04]  /*f9a0*/  IMAD.WIDE.U32 R2, R7, R8, RZ ;  /* 0x0000000807027225 */ /* 0x000fc800078e00ff */
[----:B------:R-:W-:Y:S01]  /*f9b0*/  IMAD.X R7, RZ, RZ, RZ, P0 ;  /* 0x000000ffff077224 */ /* 0x000fe200000e06ff */
[----:B------:R-:W-:Y:S01]  /*f9c0*/  IADD3 RZ, P0, R3, R4, RZ ;  /* 0x0000000403ff7210 */ /* 0x000fe20007f1e0ff */
[----:B------:R-:W-:-:S04]  /*f9d0*/  IMAD.MOV.U32 R6, RZ, RZ, R5 ;  /* 0x000000ffff067224 */ /* 0x000fc800078e0005 */
[----:B------:R-:W-:-:S08]  /*f9e0*/  IMAD.WIDE.U32.X R6, R11, R9, R6, P0 ;  /* 0x000000090b067225 */ /* 0x000fd000000e0406 */
.L_x_218:
[-CC-:B0-----:R-:W-:Y:S01]  /*f9f0*/  SHF.R.U64 R21, R6, R10.reuse, R7.reuse ;  /* 0x0000000a06157219 */ /* 0x181fe20000001207 */
[----:B------:R-:W0:Y:S01]  /*fa00*/  LDC.64 R22, c[0x0][0x740] ;  /* 0x0001d000ff167b82 */ /* 0x000e220000000a00 */
[----:B-1----:R-:W-:Y:S01]  /*fa10*/  SHF.R.U32.HI R0, RZ, R10, R7 ;  /* 0x0000000aff007219 */ /* 0x002fe20000011607 */
[----:B--2---:R-:W-:Y:S01]  /*fa20*/  IMAD.MOV R15, RZ, RZ, -R15 ;  /* 0x000000ffff0f7224 */ /* 0x004fe200078e0a0f */
[----:B------:R-:W-:Y:S01]  /*fa30*/  IADD3 R5, P0, RZ, -R21, RZ ;  /* 0x80000015ff057210 */ /* 0x000fe20007f1e0ff */
[----:B------:R-:W-:Y:S01]  /*fa40*/  ULDC UR6, c[0x0][0x154] ;  /* 0x0000550000067ab9 */ /* 0x000fe20000000800 */
[----:B------:R-:W-:Y:S01]  /*fa50*/  MOV R2, R18 ;  /* 0x0000001200027202 */ /* 0x000fe20000000f00 */
[----:B------:R-:W-:Y:S02]  /*fa60*/  IMAD R18, R17, R15, R14 ;  /* 0x0000000f11127224 */ /* 0x000fe400078e020e */
[----:B------:R-:W1:Y:S01]  /*fa70*/  LDC R4, c[0x0][0x718] ;  /* 0x0001c600ff047b82 */ /* 0x000e620000000800 */
[----:B------:R-:W-:-:S02]  /*fa80*/  IMAD.X R3, RZ, RZ, ~R0, P0 ;  /* 0x000000ffff037224 */ /* 0x000fc400000e0e00 */
[----:B------:R-:W-:Y:S02]  /*fa90*/  IMAD.MOV.U32 R7, RZ, RZ, 0x1 ;  /* 0x00000001ff077424 */ /* 0x000fe400078e00ff */
[-C--:B------:R-:W-:Y:S02]  /*faa0*/  IMAD R0, R3, R12.reuse, RZ ;  /* 0x0000000c03007224 */ /* 0x080fe400078e02ff */
[----:B------:R-:W-:Y:S01]  /*fab0*/  IMAD.MOV.U32 R3, RZ, RZ, R19 ;  /* 0x000000ffff037224 */ /* 0x000fe200078e0013 */
[----:B------:R-:W2:Y:S01]  /*fac0*/  LDC R6, c[0x0][0x708] ;  /* 0x0001c200ff067b82 */ /* 0x000ea20000000800 */
[----:B------:R-:W-:-:S04]  /*fad0*/  IMAD.WIDE.U32 R2, R5, R12, R2 ;  /* 0x0000000c05027225 */ /* 0x000fc800078e0002 */
[----:B------:R-:W-:-:S03]  /*fae0*/  IMAD R5, R5, R13, R0 ;  /* 0x0000000d05057224 */ /* 0x000fc600078e0200 */
[----:B------:R-:W3:Y:S01]  /*faf0*/  LDC R20, c[0x0][0x758] ;  /* 0x0001d600ff147b82 */ /* 0x000ee20000000800 */
[----:B------:R-:W-:Y:S01]  /*fb00*/  I2FP.F32.U32 R0, R16 ;  /* 0x0000001000007245 */ /* 0x000fe20000201000 */
[----:B------:R-:W-:Y:S01]  /*fb10*/  IMAD.IADD R3, R3, 0x1, R5 ;  /* 0x0000000103037824 */ /* 0x000fe200078e0205 */
[----:B0-----:R-:W-:Y:S01]  /*fb20*/  ISETP.NE.U32.AND P0, PT, R22, RZ, PT ;  /* 0x000000ff1600720c */ /* 0x001fe20003f05070 */
[----:B------:R-:W-:Y:S02]  /*fb30*/  IMAD.MOV.U32 R5, RZ, RZ, -0x1 ;  /* 0xffffffffff057424 */ /* 0x000fe400078e00ff */
[----:B------:R-:W-:Y:S02]  /*fb40*/  FMUL R0, R0, UR6 ;  /* 0x0000000600007c20 */ /* 0x000fe40008400000 */
[----:B------:R-:W0:Y:S01]  /*fb50*/  LDC R13, c[0x0][0x148] ;  /* 0x00005200ff0d7b82 */ /* 0x000e220000000800 */
[----:B-1----:R-:W-:Y:S01]  /*fb60*/  SHF.R.U64 R10, R2, R4, R3 ;  /* 0x00000004020a7219 */ /* 0x002fe20000001203 */
[----:B------:R1:W4:Y:S01]  /*fb70*/  F2I.U32.TRUNC.NTZ R12, R0 ;  /* 0x00000000000c7305 */ /* 0x000322000020f000 */
[----:B------:R-:W-:-:S02]  /*fb80*/  ISETP.NE.AND.EX P0, PT, R23, RZ, PT, P0 ;  /* 0x000000ff1700720c */ /* 0x000fc40003f05300 */
[----:B------:R-:W-:-:S03]  /*fb90*/  SHF.R.U32.HI R3, RZ, R4, R3 ;  /* 0x00000004ff037219 */ /* 0x000fc60000011603 */
[----:B------:R-:W0:Y:S01]  /*fba0*/  LDC R14, c[0x0][0x700] ;  /* 0x0001c000ff0e7b82 */ /* 0x000e220000000800 */
[-CC-:B--2---:R-:W-:Y:S02]  /*fbb0*/  SHF.R.U64 R8, R10, R6.reuse, R3.reuse ;  /* 0x000000060a087219 */ /* 0x184fe40000001203 */
[----:B------:R-:W-:-:S05]  /*fbc0*/  SHF.R.U32.HI R3, RZ, R6, R3 ;  /* 0x00000006ff037219 */ /* 0x000fca0000011603 */
[----:B------:R-:W2:Y:S01]  /*fbd0*/  LDC R15, c[0x0][0x748] ;  /* 0x0001d200ff0f7b82 */ /* 0x000ea20000000800 */
[-CC-:B---3--:R-:W-:Y:S02]  /*fbe0*/  SHF.R.U64 R11, R8, R20.reuse, R3.reuse ;  /* 0x00000014080b7219 */ /* 0x188fe40000001203 */
[-C--:B------:R-:W-:Y:S02]  /*fbf0*/  SHF.L.U32 R5, R5, R20.reuse, RZ ;  /* 0x0000001405057219 */ /* 0x080fe400000006ff */
[-C--:B------:R-:W-:Y:S01]  /*fc00*/  SHF.R.U32.HI R3, RZ, R20.reuse, R3 ;  /* 0x00000014ff037219 */ /* 0x080fe20000011603 */
[----:B------:R-:W-:Y:S01]  /*fc10*/  IMAD.MOV.U32 R2, RZ, RZ, R11 ;  /* 0x000000ffff027224 */ /* 0x000fe200078e000b */
[----:B------:R-:W-:Y:S01]  /*fc20*/  SHF.L.U32 R20, R7, R20, RZ ;  /* 0x0000001407147219 */ /* 0x000fe200000006ff */
[----:B------:R-:W3:Y:S01]  /*fc30*/  LDC R17, c[0x0][0x738] ;  /* 0x0001ce00ff117b82 */ /* 0x000ee20000000800 */
[----:B------:R-:W-:-:S07]  /*fc40*/  LOP3.LUT R51, RZ, R5, RZ, 0x33, !PT ;  /* 0x00000005ff337212 */ /* 0x000fce00078e33ff */
[----:B------:R-:W0:Y:S01]  /*fc50*/  LDC R19, c[0x0][0x710] ;  /* 0x0001c400ff137b82 */ /* 0x000e220000000800 */
[----:B-1--4-:R-:W-:Y:S05]  /*fc60*/  @!P0 BRA `(.L_x_219) ;  /* 0x0000000000288947 */ /* 0x012fea0003800000 */
        /* <DEDUP_REMOVED lines=10> */
.L_x_219:
[----:B--2---:R-:W-:Y:S01]  /*fd10*/  SHF.R.U64 R0, R2, R15, R3 ;  /* 0x0000000f02007219 */ /* 0x004fe20000001203 */
[----:B0-----:R-:W-:Y:S01]  /*fd20*/  VIADD R3, R14, 0xffffffff ;  /* 0xffffffff0e037836 */ /* 0x001fe20000000000 */
[----:B------:R-:W-:Y:S01]  /*fd30*/  LOP3.LUT R51, R8, R51, RZ, 0xc0, !PT ;  /* 0x0000003308337212 */ /* 0x000fe200078ec0ff */
[----:B------:R-:W-:Y:S01]  /*fd40*/  IMAD.MOV R12, RZ, RZ, -R12 ;  /* 0x000000ffff0c7224 */ /* 0x000fe200078e0a0c */
[----:B------:R-:W-:Y:S01]  /*fd50*/  R2UR UR23, R21 ;  /* 0x00000000151772ca */ /* 0x000fe200000e0000 */
[----:B------:R-:W-:Y:S01]  /*fd60*/  IMAD.MOV R2, RZ, RZ, -R0 ;  /* 0x000000ffff027224 */ /* 0x000fe200078e0a00 */
[----:B------:R-:W-:Y:S01]  /*fd70*/  LOP3.LUT R3, R10, R3, RZ, 0xc0, !PT ;  /* 0x000000030a037212 */ /* 0x000fe200078ec0ff */
[----:B------:R-:W-:Y:S02]  /*fd80*/  IMAD R51, R20, R0, R51 ;  /* 0x0000000014337224 */ /* 0x000fe400078e0233 */
[----:B------:R-:W-:Y:S02]  /*fd90*/  @P3 IMAD R18, R13, R12, R16 ;  /* 0x0000000c0d123224 */ /* 0x000fe400078e0210 */
[----:B---3--:R-:W-:-:S02]  /*fda0*/  IMAD R0, R2, R17, R11 ;  /* 0x0000001102007224 */ /* 0x008fc400078e020b */
[----:B------:R-:W-:Y:S02]  /*fdb0*/  IMAD R51, R51, R19, R18 ;  /* 0x0000001333337224 */ /* 0x000fe400078e0212 */
[----:B------:R-:W-:Y:S02]  /*fdc0*/  IMAD R0, R0, R14, R3 ;  /* 0x0000000e00007224 */ /* 0x000fe400078e0203 */
[----:B------:R-:W-:-:S03]  /*fdd0*/  IMAD.MOV.U32 R2, RZ, RZ, 0x1 ;  /* 0x00000001ff027424 */ /* 0x000fc600078e00ff */
[----:B------:R-:W-:Y:S02]  /*fde0*/  SEL R3, R0, R51, !P3 ;  /* 0x0000003300037207 */ /* 0x000fe40005800000 */
[----:B------:R-:W-:Y:S02]  /*fdf0*/  SEL R51, R51, R0, !P3 ;  /* 0x0000000033337207 */ /* 0x000fe40005800000 */
[----:B------:R-:W-:Y:S01]  /*fe00*/  PRMT R0, R2, 0x7610, R0 ;  /* 0x0000761002007816 */ /* 0x000fe20000000000 */
[----:B------:R1:W-:Y:S06]  /*fe10*/  STL [R1+0x7c], R3 ;  /* 0x00007c0301007387 */ /* 0x0003ec0000100800 */
.L_x_217:
[----:B------:R2:W-:Y:S01]  /*fe20*/  STL [R1+0x84], R51 ;  /* 0x0000843301007387 */ /* 0x0005e20000100800 */
[----:B------:R-:W-:-:S13]  /*fe30*/  LOP3.LUT P0, RZ, R0, 0xff, RZ, 0xc0, !PT ;  /* 0x000000ff00ff7812 */ /* 0x000fda000780c0ff */
[----:B--2---:R-:W-:Y:S05]  /*fe40*/  @P0 BRA `(.L_x_220) ;  /* 0xffffff1000bc0947 */ /* 0x004fea000383ffff */
[----:B------:R-:W-:Y:S05]  /*fe50*/  EXIT ;  /* 0x000000000000794d */ /* 0x000fea0003800000 */
.L_x_4:
[----:B------:R-:W2:Y:S01]  /*fe60*/  LDL R16, [R1+0x78] ;  /* 0x0000780001107983 */ /* 0x000ea20000100800 */
[----:B------:R-:W-:-:S03]  /*fe70*/  ULDC.64 UR4, c[0x0][0x750] ;  /* 0x0001d40000047ab9 */ /* 0x000fc60000000a00 */
[----:B------:R-:W3:Y:S01]  /*fe80*/  LDL R17, [R1+0x74] ;  /* 0x0000740001117983 */ /* 0x000ee20000100800 */
[----:B------:R-:W-:Y:S01]  /*fe90*/  PRMT R4, RZ, 0x7610, R4 ;  /* 0x00007610ff047816 */ /* 0x000fe20000000004 */
[----:B------:R-:W-:Y:S02]  /*fea0*/  IMAD.MOV.U32 R5, RZ, RZ, -0x1 ;  /* 0xffffffffff057424 */ /* 0x000fe400078e00ff */
[----:B------:R-:W-:Y:S02]  /*feb0*/  IMAD.MOV.U32 R6, RZ, RZ, -0x1 ;  /* 0xffffffffff067424 */ /* 0x000fe400078e00ff */
[----:B------:R-:W-:Y:S01]  /*fec0*/  IMAD.MOV.U32 R11, RZ, RZ, -0x1 ;  /* 0xffffffffff0b7424 */ /* 0x000fe200078e00ff */
[----:B--2---:R-:W-:-:S04]  /*fed0*/  ISETP.GE.U32.AND P0, PT, R16, UR4, PT ;  /* 0x0000000410007c0c */ /* 0x004fc8000bf06070 */
[----:B---3--:R-:W-:-:S13]  /*fee0*/  ISETP.GE.U32.AND.EX P0, PT, R17, UR5, PT, P0 ;  /* 0x0000000511007c0c */ /* 0x008fda000bf06100 */
[----:B------:R-:W-:Y:S05]  /*fef0*/  @P0 BRA `(.L_x_221) ;  /* 0x00000004005c0947 */ /* 0x000fea0003800000 */
[----:B------:R-:W0:Y:S01]  /*ff00*/  LDC.64 R10, c[0x0][0x728] ;  /* 0x0001ca00ff0a7b82 */ /* 0x000e220000000a00 */
[----:B------:R-:W-:Y:S01]  /*ff10*/  MOV R8, R16 ;  /* 0x0000001000087202 */ /* 0x000fe20000000f00 */
[----:B------:R-:W-:-:S06]  /*ff20*/  IMAD.MOV.U32 R9, RZ, RZ, R17 ;  /* 0x000000ffff097224 */ /* 0x000fcc00078e0011 */
        /* <DEDUP_REMOVED lines=15> */
.L_x_222:
[-CC-:B------:R-:W-:Y:S01]  /*10020*/  SHF.R.U64 R11, R8, R12.reuse, R9.reuse ;  /* 0x0000000c080b7219 */ /* 0x180fe20000001209 */
[----:B------:R-:W0:Y:S01]  /*10030*/  LDC.64 R20, c[0x0][0x740] ;  /* 0x0001d000ff147b82 */ /* 0x000e220000000a00 */
[----:B------:R-:W-:Y:S01]  /*10040*/  SHF.R.U32.HI R3, RZ, R12, R9 ;  /* 0x0000000cff037219 */ /* 0x000fe20000011609 */
[----:B------:R-:W-:Y:S01]  /*10050*/  ULDC UR4, c[0x0][0x150] ;  /* 0x0000540000047ab9 */ /* 0x000fe20000000800 */
[----:B------:R-:W-:Y:S01]  /*10060*/  IADD3 R7, P0, RZ, -R11, RZ ;  /* 0x8000000bff077210 */ /* 0x000fe20007f1e0ff */
[----:B------:R-:W-:Y:S01]  /*10070*/  IMAD.MOV.U32 R4, RZ, RZ, R16 ;  /* 0x000000ffff047224 */ /* 0x000fe200078e0010 */
[----:B------:R-:W-:Y:S01]  /*10080*/  I2FP.F32.U32 R6, R2 ;  /* 0x0000000200067245 */ /* 0x000fe20000201000 */
[----:B------:R-:W-:Y:S02]  /*10090*/  IMAD.MOV.U32 R5, RZ, RZ, R17 ;  /* 0x000000ffff057224 */ /* 0x000fe400078e0011 */
[----:B------:R-:W1:Y:S01]  /*100a0*/  LDC R10, c[0x0][0x718] ;  /* 0x0001c600ff0a7b82 */ /* 0x000e620000000800 */
[----:B------:R-:W-:-:S02]  /*100b0*/  IMAD.X R3, RZ, RZ, ~R3, P0 ;  /* 0x000000ffff037224 */ /* 0x000fc400000e0e03 */
[----:B------:R-:W-:Y:S01]  /*100c0*/  FMUL R9, R6, UR4 ;  /* 0x0000000406097c20 */ /* 0x000fe20008400000 */
[----:B------:R-:W-:Y:S01]  /*100d0*/  IMAD.WIDE.U32 R4, R7, R14, R4 ;  /* 0x0000000e07047225 */ /* 0x000fe200078e0004 */
[----:B------:R-:W-:-:S03]  /*100e0*/  ULDC UR4, c[0x0][0x154] ;  /* 0x0000550000047ab9 */ /* 0x000fc60000000800 */
[----:B------:R-:W-:Y:S01]  /*100f0*/  IMAD R6, R3, R14, RZ ;  /* 0x0000000e03067224 */ /* 0x000fe200078e02ff */
[----:B------:R-:W2:Y:S01]  /*10100*/  LDC R13, c[0x0][0x144] ;  /* 0x00005100ff0d7b82 */ /* 0x000ea20000000800 */
[----:B------:R-:W3:Y:S02]  /*10110*/  F2I.U32.TRUNC.NTZ R9, R9 ;  /* 0x0000000900097305 */ /* 0x000ee4000020f000 */
[----:B------:R-:W-:Y:S02]  /*10120*/  IMAD R3, R7, R15, R6 ;  /* 0x0000000f07037224 */ /* 0x000fe400078e0206 */
[----:B------:R-:W-:-:S03]  /*10130*/  IMAD.MOV.U32 R6, RZ, RZ, -0x1 ;  /* 0xffffffffff067424 */ /* 0x000fc600078e00ff */
[----:B------:R-:W4:Y:S01]  /*10140*/  LDC R12, c[0x0][0x708] ;  /* 0x0001c200ff0c7b82 */ /* 0x000f220000000800 */
[----:B------:R-:W-:Y:S02]  /*10150*/  IADD3 R3, R5, R3, RZ ;  /* 0x0000000305037210 */ /* 0x000fe40007ffe0ff */
[----:B------:R-:W-:Y:S02]  /*10160*/  I2FP.F32.U32 R5, R0 ;  /* 0x0000000000057245 */ /* 0x000fe40000201000 */
[----:B0-----:R-:W-:-:S03]  /*10170*/  ISETP.NE.U32.AND P0, PT, R20, RZ, PT ;  /* 0x000000ff1400720c */ /* 0x001fc60003f05070 */
[----:B------:R-:W0:Y:S01]  /*10180*/  LDC R7, c[0x0][0x758] ;  /* 0x0001d600ff077b82 */ /* 0x000e220000000800 */
[----:B------:R-:W-:Y:S01]  /*10190*/  FMUL R5, R5, UR4 ;  /* 0x0000000405057c20 */ /* 0x000fe20008400000 */
[-C--:B-1----:R-:W-:Y:S01]  /*101a0*/  SHF.R.U64 R8, R4, R10.reuse, R3 ;  /* 0x0000000a04087219 */ /* 0x082fe20000001203 */
[----:B---3--:R-:W-:Y:S01]  /*101b0*/  IMAD.MOV R4, RZ, RZ, -R9 ;  /* 0x000000ffff047224 */ /* 0x008fe200078e0a09 */
[----:B------:R-:W-:Y:S02]  /*101c0*/  ISETP.NE.AND.EX P0, PT, R21, RZ, PT, P0 ;  /* 0x000000ff1500720c */ /* 0x000fe40003f05300 */
[----:B------:R-:W-:Y:S02]  /*101d0*/  SHF.R.U32.HI R3, RZ, R10, R3 ;  /* 0x0000000aff037219 */ /* 0x000fe40000011603 */
[----:B------:R-:W1:Y:S01]  /*101e0*/  LDC R17, c[0x0][0x148] ;  /* 0x00005200ff117b82 */ /* 0x000e620000000800 */
[----:B------:R3:W0:Y:S01]  /*101f0*/  F2I.U32.TRUNC.NTZ R10, R5 ;  /* 0x00000005000a7305 */ /* 0x000622000020f000 */
[----:B--2---:R-:W-:-:S02]  /*10200*/  IMAD R19, R13, R4, R2 ;  /* 0x000000040d137224 */ /* 0x004fc400078e0202 */
[----:B------:R-:W-:-:S04]  /*10210*/  IMAD.MOV.U32 R4, RZ, RZ, 0x1 ;  /* 0x00000001ff047424 */ /* 0x000fc800078e00ff */
[----:B------:R-:W2:Y:S01]  /*10220*/  LDC R14, c[0x0][0x700] ;  /* 0x0001c000ff0e7b82 */ /* 0x000ea20000000800 */
[-CC-:B----4-:R-:W-:Y:S02]  /*10230*/  SHF.R.U64 R13, R8, R12.reuse, R3.reuse ;  /* 0x0000000c080d7219 */ /* 0x190fe40000001203 */
[----:B------:R-:W-:-:S05]  /*10240*/  SHF.R.U32.HI R2, RZ, R12, R3 ;  /* 0x0000000cff027219 */ /* 0x000fca0000011603 */
[----:B------:R-:W4:Y:S01]  /*10250*/  LDC R16, c[0x0][0x748] ;  /* 0x0001d200ff107b82 */ /* 0x000f220000000800 */
[-CC-:B0-----:R-:W-:Y:S02]  /*10260*/  SHF.R.U64 R15, R13, R7.reuse, R2.reuse ;  /* 0x000000070d0f7219 */ /* 0x181fe40000001202 */
[-C--:B------:R-:W-:Y:S02]  /*10270*/  SHF.L.U32 R6, R6, R7.reuse, RZ ;  /* 0x0000000706067219 */ /* 0x080fe400000006ff */
[-C--:B------:R-:W-:Y:S01]  /*10280*/  SHF.R.U32.HI R3, RZ, R7.reuse, R2 ;  /* 0x00000007ff037219 */ /* 0x080fe20000011602 */
[----:B------:R-:W-:Y:S01]  /*10290*/  IMAD.MOV.U32 R2, RZ, RZ, R15 ;  /* 0x000000ffff027224 */ /* 0x000fe200078e000f */
[----:B------:R-:W-:Y:S01]  /*102a0*/  SHF.L.U32 R12, R4, R7, RZ ;  /* 0x00000007040c7219 */ /* 0x000fe200000006ff */
[----:B------:R-:W0:Y:S01]  /*102b0*/  LDC R18, c[0x0][0x738] ;  /* 0x0001ce00ff127b82 */ /* 0x000e220000000800 */
[----:B------:R-:W-:-:S07]  /*102c0*/  LOP3.LUT R22, RZ, R6, RZ, 0x33, !PT ;  /* 0x00000006ff167212 */ /* 0x000fce00078e33ff */
[----:B------:R-:W0:Y:S01]  /*102d0*/  LDC R23, c[0x0][0x710] ;  /* 0x0001c400ff177b82 */ /* 0x000e220000000800 */
[----:B-1-3--:R-:W-:Y:S05]  /*102e0*/  @!P0 BRA `(.L_x_223) ;  /* 0x0000000000288947 */ /* 0x00afea0003800000 */
[----:B------:R-:W1:Y:S02]  /*102f0*/  LDC R2, c[0x0][0x74c] ;  /* 0x0001d300ff027b82 */ /* 0x000e640000000800 */
[----:B-1----:R-:W-:-:S05]  /*10300*/  IADD3 R7, P0, R15, R2, RZ ;  /* 0x000000020f077210 */ /* 0x002fca0007f1e0ff */
        /* <DEDUP_REMOVED lines=8> */
.L_x_223:
[----:B----4-:R-:W-:Y:S01]  /*10390*/  SHF.R.U64 R3, R2, R16, R3 ;  /* 0x0000001002037219 */ /* 0x010fe20000001203 */
[----:B--2---:R-:W-:Y:S01]  /*103a0*/  VIADD R5, R14, 0xffffffff ;  /* 0xffffffff0e057836 */ /* 0x004fe20000000000 */
[----:B------:R-:W-:Y:S02]  /*103b0*/  LOP3.LUT R2, R13, R22, RZ, 0xc0, !PT ;  /* 0x000000160d027212 */ /* 0x000fe400078ec0ff */
[----:B------:R-:W-:Y:S01]  /*103c0*/  IADD3 R10, -R10, RZ, RZ ;  /* 0x000000ff0a0a7210 */ /* 0x000fe20007ffe1ff */
[----:B------:R-:W-:Y:S02]  /*103d0*/  IMAD.MOV R4, RZ, RZ, -R3 ;  /* 0x000000ffff047224 */ /* 0x000fe400078e0a03 */
[----:B------:R-:W-:Y:S01]  /*103e0*/  IMAD R2, R12, R3, R2 ;  /* 0x000000030c027224 */ /* 0x000fe200078e0202 */
[----:B------:R-:W-:Y:S01]  /*103f0*/  LOP3.LUT R3, R8, R5, RZ, 0xc0, !PT ;  /* 0x0000000508037212 */ /* 0x000fe200078ec0ff */
[----:B------:R-:W-:Y:S02]  /*10400*/  @P3 IMAD R19, R17, R10, R0 ;  /* 0x0000000a11133224 */ /* 0x000fe400078e0200 */
[----:B0-----:R-:W-:-:S02]  /*10410*/  IMAD R0, R4, R18, R15 ;  /* 0x0000001204007224 */ /* 0x001fc400078e020f */
[----:B------:R-:W-:Y:S02]  /*10420*/  IMAD R5, R2, R23, R19 ;  /* 0x0000001702057224 */ /* 0x000fe400078e0213 */
[----:B------:R-:W-:Y:S02]  /*10430*/  IMAD R0, R0, R14, R3 ;  /* 0x0000000e00007224 */ /* 0x000fe400078e0203 */
[----:B------:R-:W-:-:S03]  /*10440*/  IMAD.MOV.U32 R4, RZ, RZ, 0x1 ;  /* 0x00000001ff047424 */ /* 0x000fc600078e00ff */
[----:B------:R-:W-:Y:S02]  /*10450*/  SEL R6, R0, R5, !P3 ;  /* 0x0000000500067207 */ /* 0x000fe40005800000 */
[----:B------:R-:W-:-:S07]  /*10460*/  SEL R5, R5, R0, !P3 ;  /* 0x0000000005057207 */ /* 0x000fce0005800000 */
.L_x_221:
[----:B------:R-:W-:-:S08]  /*10470*/  NOP ;  /* 0x0000000000007918 */ /* 0x000fd00000000000 */
[----:B------:R-:W0:-:S00]  /*10480*/  USETMAXREG.DEALLOC.CTAPOOL 0x28 ;  /* 0x00000028000079c8 */ /* 0x000e0000080e0500 */
[----:B------:R-:W-:-:S13]  /*10490*/  ISETP.NE.AND P0, PT, RZ, UR8, PT ;  /* 0x00000008ff007c0c */ /* 0x000fda000bf05270 */
[----:B------:R-:W-:Y:S05]  /*104a0*/  @P0 EXIT ;  /* 0x000000000000094d */ /* 0x000fea0003800000 */
[----:B0-----:R-:W-:Y:S01]  /*104b0*/  LOP3.LUT P0, RZ, R4, 0xff, RZ, 0xc0, !PT ;  /* 0x000000ff04ff7812 */ /* 0x001fe2000780c0ff */
[----:B------:R-:W-:Y:S02]  /*104c0*/  IMAD.MOV.U32 R0, RZ, RZ, 0x1 ;  /* 0x00000001ff007424 */ /* 0x000fe400078e00ff */
[----:B------:R-:W-:-:S10]  /*104d0*/  IMAD.MOV.U32 R8, RZ, RZ, RZ ;  /* 0x000000ffff087224 */ /* 0x000fd400078e00ff */
[----:B------:R-:W-:Y:S05]  /*104e0*/  @!P0 BRA `(.L_x_224) ;  /* 0x0000000c00888947 */ /* 0x000fea0003800000 */
[----:B------:R-:W0:Y:S01]  /*104f0*/  S2R R2, SR_TID.X ;  /* 0x0000000000027919 */ /* 0x000e220000002100 */
[----:B------:R-:W-:Y:S01]  /*10500*/  ULDC UR4, c[0x0][0x28c] ;  /* 0x0000a30000047ab9 */ /* 0x000fe20000000800 */
[----:B------:R-:W-:Y:S01]  /*10510*/  ULDC UR6, c[0x0][0x758] ;  /* 0x0001d60000067ab9 */ /* 0x000fe20000000800 */
[----:B------:R-:W-:Y:S01]  /*10520*/  UMOV UR7, 0xffffffff ;  /* 0xffffffff00077882 */ /* 0x000fe20000000000 */
[----:B------:R-:W-:Y:S01]  /*10530*/  UIADD3 UR10, UR4, 0x3f, URZ ;  /* 0x0000003f040a7890 */ /* 0x000fe2000fffe03f */
[----:B------:R-:W-:Y:S01]  /*10540*/  BSSY B0, `(.L_x_224) ;  /* 0x00000dc000007945 */ /* 0x000fe20003800000 */
[----:B------:R-:W-:Y:S01]  /*10550*/  ULDC UR5, c[0x0][0x700] ;  /* 0x0001c00000057ab9 */ /* 0x000fe20000000800 */
[----:B------:R-:W-:Y:S01]  /*10560*/  UMOV UR9, 0x1 ;  /* 0x0000000100097882 */ /* 0x000fe20000000000 */
[----:B------:R-:W-:Y:S01]  /*10570*/  USHF.L.U32 UR7, UR7, UR6, URZ ;  /* 0x0000000607077299 */ /* 0x000fe2000800063f */
[----:B------:R-:W-:Y:S01]  /*10580*/  IMAD.MOV.U32 R9, RZ, RZ, 0x1 ;  /* 0x00000001ff097424 */ /* 0x000fe200078e00ff */
[----:B------:R-:W-:Y:S01]  /*10590*/  UIADD3 UR4, UR5, -0x1, URZ ;  /* 0xffffffff05047890 */ /* 0x000fe2000fffe03f */
[----:B------:R-:W-:Y:S01]  /*105a0*/  IMAD.MOV.U32 R0, RZ, RZ, 0x1 ;  /* 0x00000001ff007424 */ /* 0x000fe200078e00ff */
[----:B------:R-:W-:Y:S01]  /*105b0*/  ULDC UR8, c[0x0][0xc] ;  /* 0x0000030000087ab9 */ /* 0x000fe20000000800 */
[----:B------:R-:W-:Y:S01]  /*105c0*/  USHF.L.U32 UR5, UR9, UR6, URZ ;  /* 0x0000000609057299 */ /* 0x000fe2000800063f */
[----:B------:R-:W-:Y:S01]  /*105d0*/  MOV R8, RZ ;  /* 0x000000ff00087202 */ /* 0x000fe20000000f00 */
[----:B------:R-:W-:Y:S01]  /*105e0*/  USHF.R.S32.HI UR11, URZ, 0x1f, UR10 ;  /* 0x0000001f3f0b7899 */ /* 0x000fe2000801140a */
[----:B------:R-:W-:Y:S01]  /*105f0*/  ULDC UR9, c[0x0][0x10] ;  /* 0x0000040000097ab9 */ /* 0x000fe20000000800 */
[----:B------:R-:W-:-:S02]  /*10600*/  ULOP3.LUT UR6, URZ, UR7, URZ, 0x33, !UPT ;  /* 0x000000073f067292 */ /* 0x000fc4000f8e333f */
[----:B------:R-:W-:Y:S02]  /*10610*/  UIMAD.WIDE.U32 UR8, UR8, UR9, URZ ;  /* 0x00000009080872a5 */ /* 0x000fe4000f8e003f */
[----:B------:R-:W-:Y:S01]  /*10620*/  ULEA.HI UR11, UR11, UR10, URZ, 0x6 ;  /* 0x0000000a0b0b7291 */ /* 0x000fe2000f8f303f */
[----:B------:R-:W-:Y:S01]  /*10630*/  ULDC UR7, c[0x0][0x14] ;  /* 0x0000050000077ab9 */ /* 0x000fe20000000800 */
[----:B------:R-:W-:Y:S02]  /*10640*/  ULOP3.LUT UR15, UR13, 0x2, URZ, 0xfc, !UPT ;  /* 0x000000020d0f7892 */ /* 0x000fe4000f8efc3f */
[----:B------:R-:W-:Y:S02]  /*10650*/  UIMAD.WIDE.U32 UR34, UR8, UR7, URZ ;  /* 0x00000007082272a5 */ /* 0x000fe4000f8e003f */
[----:B------:R-:W-:Y:S02]  /*10660*/  UIMAD UR14, UR9, UR7, URZ ;  /* 0x00000007090e72a4 */ /* 0x000fe4000f8e023f */
[----:B------:R-:W-:Y:S01]  /*10670*/  USHF.R.S32.HI UR7, URZ, 0x6, UR11 ;  /* 0x000000063f077899 */ /* 0x000fe2000801140b */
[C---:B0-----:R-:W-:Y:S01]  /*10680*/  LOP3.LUT P2, RZ, R2.reuse, 0x7f, RZ, 0xc0, !PT ;  /* 0x0000007f02ff7812 */ /* 0x041fe2000784c0ff */
[----:B------:R-:W-:Y:S01]  /*10690*/  UIADD3 UR14, UR35, UR14, URZ ;  /* 0x0000000e230e7290 */ /* 0x000fe2000fffe03f */
[----:B------:R-:W-:Y:S01]  /*106a0*/  LOP3.LUT P0, RZ, R2, 0x1f, RZ, 0xc0, !PT ;  /* 0x0000001f02ff7812 */ /* 0x000fe2000780c0ff */
[----:B------:R-:W-:Y:S01]  /*106b0*/  UIADD3 UR21, UR7, 0x1, URZ ;  /* 0x0000000107157890 */ /* 0x000fe2000fffe03f */
[----:B------:R-:W-:-:S02]  /*106c0*/  ULDC.64 UR36, c[0x0][0x198] ;  /* 0x0000660000247ab9 */ /* 0x000fc40000000a00 */
[----:B------:R-:W-:-:S13]  /*106d0*/  PLOP3.LUT P0, PT, P0, P2, PT, 0x8a, 0x0 ;  /* 0x000000000000781c */ /* 0x000fda0000705172 */
.L_x_236:
[----:B------:R-:W-:-:S03]  /*106e0*/  UMOV UR8, 0xffffffff ;  /* 0xffffffff00087882 */ /* 0x000fc60000000000 */
[----:B------:R-:W-:Y:S05]  /*106f0*/  BRA.DIV UR8, `(.L_x_225) ;  /* 0x0000001208c07947 */ /* 0x000fea000b800000 */
[----:B------:R-:W-:-:S13]  /*10700*/  ELECT P1, URZ, PT ;  /* 0x00000000003f782f */ /* 0x000fda0003820000 */
.L_x_253:
[----:B------:R-:W0:Y:S01]  /*10710*/  LDC R2, c[0x0][0x28c] ;  /* 0x0000a300ff027b82 */ /* 0x000e220000000800 */
[----:B------:R-:W-:Y:S01]  /*10720*/  BSSY B1, `(.L_x_226) ;  /* 0x0000046000017945 */ /* 0x000fe20003800000 */
[----:B0-----:R-:W-:-:S13]  /*10730*/  ISETP.LT.OR P1, PT, R2, 0x1, !P1 ;  /* 0x000000010200780c */ /* 0x001fda0004f21670 */
[----:B------:R-:W-:Y:S05]  /*10740*/  @P1 BRA `(.L_x_227) ;  /* 0x00000004000c1947 */ /* 0x000fea0003800000 */
[----:B------:R-:W-:Y:S01]  /*10750*/  IMAD.SHL.U32 R7, R5, 0x80, RZ ;  /* 0x0000008005077824 */ /* 0x000fe200078e00ff */
[----:B------:R-:W-:Y:S01]  /*10760*/  MOV R16, RZ ;  /* 0x000000ff00107202 */ /* 0x000fe20000000f00 */
[----:B------:R-:W-:Y:S02]  /*10770*/  IMAD.SHL.U32 R6, R6, 0x100, RZ ;  /* 0x0000010006067824 */ /* 0x000fe400078e00ff */
[----:B------:R-:W-:Y:S02]  /*10780*/  IMAD.MOV.U32 R12, RZ, RZ, RZ ;  /* 0x000000ffff0c7224 */ /* 0x000fe400078e00ff */
[----:B------:R-:W-:Y:S02]  /*10790*/  IMAD.MOV.U32 R14, RZ, RZ, RZ ;  /* 0x000000ffff0e7224 */ /* 0x000fe400078e00ff */
[----:B------:R-:W-:Y:S02]  /*107a0*/  IMAD.U32 R15, RZ, RZ, UR21 ;  /* 0x00000015ff0f7e24 */ /* 0x000fe4000f8e00ff */
[----:B------:R-:W-:-:S02]  /*107b0*/  IMAD.MOV.U32 R2, RZ, RZ, R0 ;  /* 0x000000ffff027224 */ /* 0x000fc400078e0000 */
[----:B------:R-:W-:-:S07]  /*107c0*/  IMAD.MOV.U32 R3, RZ, RZ, R8 ;  /* 0x000000ffff037224 */ /* 0x000fce00078e0008 */
.L_x_231:
[----:B------:R-:W0:Y:S01]  /*107d0*/  S2R R5, SR_CgaCtaId ;  /* 0x0000000000057919 */ /* 0x000e220000008800 */
[----:B------:R-:W-:-:S04]  /*107e0*/  MOV R4, 0x400 ;  /* 0x0000040000047802 */ /* 0x000fc80000000f00 */
[----:B0-----:R-:W-:Y:S02]  /*107f0*/  LEA R10, R5, R4, 0x18 ;  /* 0x00000004050a7211 */ /* 0x001fe400078ec0ff */
[----:B------:R-:W-:Y:S01]  /*10800*/  SHF.L.U32 R4, R2, 0x1f, RZ ;  /* 0x0000001f02047819 */ /* 0x000fe200000006ff */
[----:B------:R-:W0:Y:S02]  /*10810*/  @!P2 LDC R5, c[0x0][0x640] ;  /* 0x00019000ff05ab82 */ /* 0x000e240000000800 */
[----:B------:R-:W-:-:S04]  /*10820*/  IMAD R13, R3, 0x8, R10 ;  /* 0x00000008030d7824 */ /* 0x000fc800078e020a */
[----:B------:R-:W1:Y:S02]  /*10830*/  SYNCS.PHASECHK.TRANS64.TRYWAIT P1, [R13+URZ+0x50], R4 ;  /* 0x000050040d0075a7 */ /* 0x000e64000802017f */
[----:B-1----:R-:W-:Y:S05]  /*10840*/  @!P1 BRA `(.L_x_228) ;  /* 0x00000010008c9947 */ /* 0x002fea0003800000 */
.L_x_254:
[----:B------:R-:W-:Y:S01]  /*10850*/  UPRMT UR8, UR15, 0x9910, URZ ;  /* 0x000099100f087896 */ /* 0x000fe2000800003f */
[----:B0-----:R0:W-:Y:S03]  /*10860*/  @!P2 SYNCS.ARRIVE.TRANS64 RZ, [R13+URZ], R5 ;  /* 0x000000050dffa9a7 */ /* 0x0011e6000800003f */
[----:B------:R-:W-:-:S06]  /*10870*/  UISETP.NE.AND UP0, UPT, UR8, 0x2, UPT ;  /* 0x000000020800788c */ /* 0x000fcc000bf05270 */
[----:B------:R-:W-:-:S13]  /*10880*/  PLOP3.LUT P1, PT, PT, PT, UP0, 0x80, 0x0 ;  /* 0x000000000000781c */ /* 0x000fda0003f2f008 */
[----:B0-----:R-:W-:Y:S05]  /*10890*/  @P1 BRA `(.L_x_229) ;  /* 0x0000000000041947 */ /* 0x001fea0003800000 */
[----:B------:R-:W-:Y:S01]  /*108a0*/  BPT.TRAP 0x1 ;  /* 0x000000040000795c */ /* 0x000fe20000300000 */
.L_x_229:
[----:B------:R-:W-:Y:S05]  /*108b0*/  @P0 BRA `(.L_x_230) ;  /* 0x0000000000040947 */ /* 0x000fea0003800000 */
[----:B------:R-:W-:Y:S01]  /*108c0*/  BPT.TRAP 0x1 ;  /* 0x000000040000795c */ /* 0x000fe20000300000 */
.L_x_230:
[--C-:B-1----:R-:W-:Y:S01]  /*108d0*/  IMAD R4, R3, 0x1000, R10.reuse ;  /* 0x0000100003047824 */ /* 0x102fe200078e020a */
[----:B------:R-:W-:Y:S01]  /*108e0*/  R2UR UR25, R13 ;  /* 0x000000000d1972ca */ /* 0x000fe200000e0000 */
[--C-:B------:R-:W-:Y:S01]  /*108f0*/  IMAD R5, R3, 0x400, R10.reuse ;  /* 0x0000040003057824 */ /* 0x100fe200078e020a */
[----:B------:R-:W-:Y:S01]  /*10900*/  R2UR UR28, R11 ;  /* 0x000000000b1c72ca */ /* 0x000fe200000e0000 */
[----:B------:R-:W-:Y:S01]  /*10910*/  IMAD R10, R3, 0x4000, R10 ;  /* 0x00004000030a7824 */ /* 0x000fe200078e020a */
[----:B------:R-:W-:Y:S01]  /*10920*/  R2UR UR24, R4 ;  /* 0x00000000041872ca */ /* 0x000fe200000e0000 */
[----:B------:R-:W-:Y:S01]  /*10930*/  VIADD R15, R15, 0xffffffff ;  /* 0xffffffff0f0f7836 */ /* 0x000fe20000000000 */
[----:B------:R-:W-:Y:S01]  /*10940*/  R2UR UR16, R5 ;  /* 0x00000000051072ca */ /* 0x000fe200000e0000 */
[----:B------:R-:W-:Y:S01]  /*10950*/  UIADD3 UR22, UP0, UR36, 0xf0, URZ ;  /* 0x000000f024167890 */ /* 0x000fe2000ff1e03f */
[----:B------:R-:W-:Y:S01]  /*10960*/  R2UR UR8, R10 ;  /* 0x000000000a0872ca */ /* 0x000fe200000e0000 */
[----:B------:R-:W-:Y:S01]  /*10970*/  UIADD3 UR30, UP1, UR36, 0x1f0, URZ ;  /* 0x000001f0241e7890 */ /* 0x000fe2000ff3e03f */
[----:B------:R-:W-:Y:S01]  /*10980*/  R2UR UR27, R7 ;  /* 0x00000000071b72ca */ /* 0x000fe200000e0000 */
[----:B------:R-:W-:Y:S01]  /*10990*/  UIADD3 UR38, UP2, UR36, 0x2f0, URZ ;  /* 0x000002f024267890 */ /* 0x000fe2000ff5e03f */
[----:B------:R-:W-:Y:S01]  /*109a0*/  R2UR UR26, R14 ;  /* 0x000000000e1a72ca */ /* 0x000fe200000e0000 */
[----:B------:R-:W-:Y:S01]  /*109b0*/  UIADD3.X UR23, URZ, UR37, URZ, UP0, !UPT ;  /* 0x000000253f177290 */ /* 0x000fe200087fe43f */
[----:B------:R-:W-:Y:S01]  /*109c0*/  R2UR UR19, R16 ;  /* 0x00000000101372ca */ /* 0x000fe200000e0000 */
[----:B------:R-:W-:Y:S01]  /*109d0*/  UIADD3.X UR31, URZ, UR37, URZ, UP1, !UPT ;  /* 0x000000253f1f7290 */ /* 0x000fe20008ffe43f */
[----:B------:R-:W-:Y:S01]  /*109e0*/  R2UR UR10, R12 ;  /* 0x000000000c0a72ca */ /* 0x000fe200000e0000 */
[----:B------:R-:W-:Y:S01]  /*109f0*/  UIADD3 UR24, UR24, 0x180, URZ ;  /* 0x0000018018187890 */ /* 0x000fe2000fffe03f */
[----:B------:R-:W-:Y:S01]  /*10a00*/  R2UR UR11, R6 ;  /* 0x00000000060b72ca */ /* 0x000fe200000e0000 */
[----:B------:R-:W-:Y:S01]  /*10a10*/  UIADD3 UR16, UR16, 0x32180, URZ ;  /* 0x0003218010107890 */ /* 0x000fe2000fffe03f */
[----:B------:R-:W-:Y:S01]  /*10a20*/  ISETP.GT.AND P4, PT, R15, 0x1, PT ;  /* 0x000000010f00780c */ /* 0x000fe20003f84270 */
[----:B------:R-:W-:Y:S01]  /*10a30*/  VIADD R3, R3, 0x1 ;  /* 0x0000000103037836 */ /* 0x000fe20000000000 */
[----:B------:R-:W-:Y:S01]  /*10a40*/  UIADD3.X UR39, URZ, UR37, URZ, UP2, !UPT ;  /* 0x000000253f277290 */ /* 0x000fe200097fe43f */
[----:B------:R-:W-:Y:S01]  /*10a50*/  VIADD R16, R16, 0x1 ;  /* 0x0000000110107836 */ /* 0x000fe20000000000 */
[----:B------:R-:W-:Y:S01]  /*10a60*/  UIADD3 UR8, UR8, 0xa180, URZ ;  /* 0x0000a18008087890 */ /* 0x000fe2000fffe03f */
[----:B------:R-:W-:Y:S01]  /*10a70*/  IADD3 R14, R14, 0x20, RZ ;  /* 0x000000200e0e7810 */ /* 0x000fe20007ffe0ff */
[----:B------:R-:W-:Y:S01]  /*10a80*/  UMOV UR32, 0x0 ;  /* 0x0000000000207882 */ /* 0x000fe20000000000 */
[C---:B------:R-:W-:Y:S01]  /*10a90*/  ISETP.NE.AND P1, PT, R3.reuse, 0xa, PT ;  /* 0x0000000a0300780c */ /* 0x040fe20003f25270 */
[----:B------:R-:W-:Y:S01]  /*10aa0*/  UMOV UR33, 0x10000000 ;  /* 0x1000000000217882 */ /* 0x000fe20000000000 */
[----:B------:R-:W-:Y:S01]  /*10ab0*/  UMOV UR17, UR25 ;  /* 0x0000001900117c82 */ /* 0x000fe20008000000 */
[----:B------:R-:W-:Y:S01]  /*10ac0*/  UMOV UR20, UR28 ;  /* 0x0000001c00147c82 */ /* 0x000fe20008000000 */
[----:B------:R-:W-:Y:S01]  /*10ad0*/  UMOV UR18, UR27 ;  /* 0x0000001b00127c82 */ /* 0x000fe20008000000 */
[----:B------:R0:W-:Y:S01]  /*10ae0*/  UTMALDG.3D [UR24], [UR22], desc[UR32] ;  /* 0x00002018160075b4 */ /* 0x0001e20008011000 */
[----:B------:R-:W-:Y:S01]  /*10af0*/  UMOV UR9, UR25 ;  /* 0x0000001900097c82 */ /* 0x000fe20008000000 */
[----:B------:R-:W-:Y:S01]  /*10b00*/  UMOV UR12, UR28 ;  /* 0x0000001c000c7c82 */ /* 0x000fe20008000000 */
[----:B------:R-:W-:Y:S01]  /*10b10*/  SEL R5, RZ, 0x1, P1 ;  /* 0x00000001ff057807 */ /* 0x000fe20000800000 */
[----:B------:R-:W-:Y:S01]  /*10b20*/  VIADD R12, R12, 0x40 ;  /* 0x000000400c0c7836 */ /* 0x000fe20000000000 */
[----:B------:R-:W-:-:S02]  /*10b30*/  SEL R3, R3, RZ, P1 ;  /* 0x000000ff03037207 */ /* 0x000fc40000800000 */
[----:B------:R-:W-:Y:S01]  /*10b40*/  LOP3.LUT R2, R2, R5, RZ, 0x3c, !PT ;  /* 0x0000000502027212 */ /* 0x000fe200078e3cff */
[----:B------:R0:W-:Y:S01]  /*10b50*/  UTMALDG.3D [UR16], [UR30], desc[UR32] ;  /* 0x000020101e0075b4 */ /* 0x0001e20008011000 */
[----:B------:R0:W-:Y:S02]  /*10b60*/  UTMALDG.3D [UR8], [UR38], desc[UR32] ;  /* 0x00002008260075b4 */ /* 0x0001e40008011000 */
[----:B0-----:R-:W-:Y:S05]  /*10b70*/  @P4 BRA `(.L_x_231) ;  /* 0xfffffffc00144947 */ /* 0x001fea000383ffff */
.L_x_227:
[----:B------:R-:W-:Y:S05]  /*10b80*/  BSYNC B1 ;  /* 0x0000000000017941 */ /* 0x000fea0003800000 */
.L_x_226:
[----:B------:R-:W2:Y:S01]  /*10b90*/  LDL.LU R17, [R1+0x74] ;  /* 0x0000740001117983 */ /* 0x000ea20000300800 */
[----:B------:R-:W-:Y:S01]  /*10ba0*/  LOP3.LUT P5, RZ, R9, 0xff, RZ, 0xc0, !PT ;  /* 0x000000ff09ff7812 */ /* 0x000fe200078ac0ff */
[----:B------:R-:W-:Y:S01]  /*10bb0*/  VIADD R8, R8, UR7 ;  /* 0x0000000708087c36 */ /* 0x000fe20008000000 */
[----:B------:R-:W-:Y:S01]  /*10bc0*/  ULDC.64 UR8, c[0x0][0x750] ;  /* 0x0001d40000087ab9 */ /* 0x000fe20000000a00 */
[----:B------:R-:W3:Y:S01]  /*10bd0*/  LDL.LU R13, [R1+0x78] ;  /* 0x00007800010d7983 */ /* 0x000ee20000300800 */
[----:B------:R-:W-:Y:S01]  /*10be0*/  IMAD.U32 R5, RZ, RZ, UR7 ;  /* 0x00000007ff057e24 */ /* 0x000fe2000f8e00ff */
[----:B------:R-:W-:Y:S01]  /*10bf0*/  UISETP.GE.U32.AND UP0, UPT, UR7, 0xa, UPT ;  /* 0x0000000a0700788c */ /* 0x000fe2000bf06070 */
[----:B------:R-:W-:Y:S01]  /*10c00*/  ISETP.GT.U32.AND P1, PT, R8, 0x9, PT ;  /* 0x000000090800780c */ /* 0x000fe20003f24070 */
[----:B------:R-:W-:Y:S01]  /*10c10*/  BSSY B1, `(.L_x_232) ;  /* 0x000006c000017945 */ /* 0x000fe20003800000 */
[----:B------:R-:W-:Y:S01]  /*10c20*/  IMAD.MOV.U32 R6, RZ, RZ, -0x1 ;  /* 0xffffffffff067424 */ /* 0x000fe200078e00ff */
[----:B------:R-:W-:Y:S01]  /*10c30*/  PRMT R9, RZ, 0x7610, R9 ;  /* 0x00007610ff097816 */ /* 0x000fe20000000009 */
[----:B------:R-:W-:Y:S01]  /*10c40*/  IMAD.MOV.U32 R11, RZ, RZ, -0x1 ;  /* 0xffffffffff0b7424 */ /* 0x000fe200078e00ff */
[----:B------:R-:W-:-:S02]  /*10c50*/  ISETP.LT.U32.AND P1, PT, R5, 0xa, P1 ;  /* 0x0000000a0500780c */ /* 0x000fc40000f21070 */
[----:B------:R-:W0:Y:S01]  /*10c60*/  @P5 S2R R3, SR_CgaCtaId ;  /* 0x0000000000035919 */ /* 0x000e220000008800 */
[----:B------:R-:W-:Y:S02]  /*10c70*/  @P5 MOV R2, 0x400 ;  /* 0x0000040000025802 */ /* 0x000fe40000000f00 */
[----:B------:R-:W-:Y:S02]  /*10c80*/  PLOP3.LUT P4, PT, PT, PT, UP0, 0x80, 0x0 ;  /* 0x000000000000781c */ /* 0x000fe40003f8f008 */
[----:B0-----:R-:W-:Y:S01]  /*10c90*/  @P5 LEA R4, R3, R2, 0x18 ;  /* 0x0000000203045211 */ /* 0x001fe200078ec0ff */
[----:B------:R-:W-:-:S03]  /*10ca0*/  IMAD.WIDE.U32 R2, R8, -0x33333333, RZ ;  /* 0xcccccccd08027825 */ /* 0x000fc600078e00ff */
[----:B------:R0:W-:Y:S02]  /*10cb0*/  @P5 SYNCS.ARRIVE.TRANS64.A1T0 RZ, [R4+URZ+0xb8], RZ ;  /* 0x0000b8ff04ff59a7 */ /* 0x0001e4000810003f */
[----:B------:R-:W-:Y:S02]  /*10cc0*/  SHF.R.U32.HI R5, RZ, 0x3, R3 ;  /* 0x00000003ff057819 */ /* 0x000fe40000011603 */
[----:B------:R-:W-:Y:S02]  /*10cd0*/  SEL R3, RZ, 0x1, !P1 ;  /* 0x00000001ff037807 */ /* 0x000fe40004800000 */
[----:B------:R-:W-:Y:S01]  /*10ce0*/  PRMT R2, RZ, 0x7610, R2 ;  /* 0x00007610ff027816 */ /* 0x000fe20000000002 */
[----:B------:R-:W-:Y:S01]  /*10cf0*/  IMAD R8, R5, -0xa, R8 ;  /* 0xfffffff605087824 */ /* 0x000fe200078e0208 */
[----:B------:R-:W-:-:S04]  /*10d00*/  LOP3.LUT R0, R0, R3, RZ, 0x3c, !PT ;  /* 0x0000000300007212 */ /* 0x000fc800078e3cff */
[----:B------:R-:W-:Y:S01]  /*10d10*/  @P4 LOP3.LUT R0, R0, 0x1, R5, 0x78, !PT ;  /* 0x0000000100004812 */ /* 0x000fe200078e7805 */
[----:B------:R-:W-:Y:S01]  /*10d20*/  IMAD.MOV.U32 R5, RZ, RZ, -0x1 ;  /* 0xffffffffff057424 */ /* 0x000fe200078e00ff */
[----:B---3--:R-:W-:-:S04]  /*10d30*/  IADD3 R13, P5, R13, UR34, RZ ;  /* 0x000000220d0d7c10 */ /* 0x008fc8000ffbe0ff */
[----:B--2---:R-:W-:Y:S01]  /*10d40*/  IADD3.X R17, R17, UR14, RZ, P5, !PT ;  /* 0x0000000e11117c10 */ /* 0x004fe2000affe4ff */
[----:B------:R0:W-:Y:S01]  /*10d50*/  STL [R1+0x78], R13 ;  /* 0x0000780d01007387 */ /* 0x0001e20000100800 */
[----:B------:R-:W-:-:S03]  /*10d60*/  ISETP.GE.U32.AND P1, PT, R13, UR8, PT ;  /* 0x000000080d007c0c */ /* 0x000fc6000bf26070 */
[----:B------:R0:W-:Y:S01]  /*10d70*/  STL [R1+0x74], R17 ;  /* 0x0000741101007387 */ /* 0x0001e20000100800 */
[----:B------:R-:W-:-:S13]  /*10d80*/  ISETP.GE.U32.AND.EX P1, PT, R17, UR9, PT, P1 ;  /* 0x0000000911007c0c */ /* 0x000fda000bf26110 */
[----:B0-----:R-:W-:Y:S05]  /*10d90*/  @P1 BRA `(.L_x_233) ;  /* 0x00000004004c1947 */ /* 0x001fea0003800000 */
[----:B------:R-:W-:Y:S01]  /*10da0*/  ULDC.64 UR8, c[0x0][0x728] ;  /* 0x0001ca0000087ab9 */ /* 0x000fe20000000a00 */
[----:B------:R-:W0:Y:S01]  /*10db0*/  S2R R12, SR_CTAID.X ;  /* 0x00000000000c7919 */ /* 0x000e220000002500 */
[----:B------:R-:W-:Y:S01]  /*10dc0*/  ISETP.NE.U32.AND P1, PT, RZ, UR8, PT ;  /* 0x00000008ff007c0c */ /* 0x000fe2000bf25070 */
[----:B------:R-:W-:Y:S01]  /*10dd0*/  ULDC UR11, c[0x0][0x730] ;  /* 0x0001cc00000b7ab9 */ /* 0x000fe20000000800 */
[----:B------:R-:W-:Y:S01]  /*10de0*/  IMAD.MOV.U32 R2, RZ, RZ, R13 ;  /* 0x000000ffff027224 */ /* 0x000fe200078e000d */
[----:B------:R-:W1:Y:S01]  /*10df0*/  S2R R10, SR_CTAID.Y ;  /* 0x00000000000a7919 */ /* 0x000e620000002600 */
[----:B------:R-:W-:Y:S02]  /*10e00*/  ISETP.NE.AND.EX P1, PT, RZ, UR9, PT, P1 ;  /* 0x00000009ff007c0c */ /* 0x000fe4000bf25310 */
[----:B------:R-:W-:-:S11]  /*10e10*/  MOV R3, R17 ;  /* 0x0000001100037202 */ /* 0x000fd60000000f00 */
[----:B------:R-:W-:Y:S05]  /*10e20*/  @!P1 BRA `(.L_x_234) ;  /* 0x0000000000289947 */ /* 0x000fea0003800000 */
[----:B------:R-:W-:Y:S02]  /*10e30*/  ULDC UR10, c[0x0][0x734] ;  /* 0x0001cd00000a7ab9 */ /* 0x000fe40000000800 */
[----:B------:R-:W-:-:S05]  /*10e40*/  IADD3 R7, P1, R13, UR10, RZ ;  /* 0x0000000a0d077c10 */ /* 0x000fca000ff3e0ff */
[----:B------:R-:W-:-:S04]  /*10e50*/  IMAD.X R11, RZ, RZ, R17, P1 ;  /* 0x000000ffff0b7224 */ /* 0x000fc800008e0611 */
[----:B------:R-:W-:-:S04]  /*10e60*/  IMAD.WIDE.U32 R4, R11, UR8, RZ ;  /* 0x000000080b047c25 */ /* 0x000fc8000f8e00ff */
[----:B------:R-:W-:-:S04]  /*10e70*/  IMAD.WIDE.U32 R4, P1, R7, UR9, R4 ;  /* 0x0000000907047c25 */ /* 0x000fc8000f820004 */
[----:B------:R-:W-:-:S04]  /*10e80*/  IMAD.WIDE.U32 R6, R7, UR8, RZ ;  /* 0x0000000807067c25 */ /* 0x000fc8000f8e00ff */
[----:B------:R-:W-:Y:S01]  /*10e90*/  IMAD.X R3, RZ, RZ, RZ, P1 ;  /* 0x000000ffff037224 */ /* 0x000fe200008e06ff */
[----:B------:R-:W-:Y:S01]  /*10ea0*/  IADD3 RZ, P1, R7, R4, RZ ;  /* 0x0000000407ff7210 */ /* 0x000fe20007f3e0ff */
[----:B------:R-:W-:-:S04]  /*10eb0*/  IMAD.MOV.U32 R2, RZ, RZ, R5 ;  /* 0x000000ffff027224 */ /* 0x000fc800078e0005 */
[----:B------:R-:W-:-:S08]  /*10ec0*/  IMAD.WIDE.U32.X R2, R11, UR9, R2, P1 ;  /* 0x000000090b027c25 */ /* 0x000fd000088e0402 */
.L_x_234:
[--C-:B------:R-:W-:Y:S01]  /*10ed0*/  SHF.R.U64 R11, R2, UR11, R3.reuse ;  /* 0x0000000b020b7c19 */ /* 0x100fe20008001203 */
[----:B------:R-:W-:Y:S01]  /*10ee0*/  ULDC.64 UR8, c[0x0][0x720] ;  /* 0x0001c80000087ab9 */ /* 0x000fe20000000a00 */
[----:B------:R-:W-:Y:S01]  /*10ef0*/  SHF.R.U32.HI R2, RZ, UR11, R3 ;  /* 0x0000000bff027c19 */ /* 0x000fe20008011603 */
[----:B------:R-:W-:Y:S01]  /*10f00*/  IMAD.MOV.U32 R3, RZ, RZ, R17 ;  /* 0x000000ffff037224 */ /* 0x000fe200078e0011 */
[----:B------:R-:W-:Y:S01]  /*10f10*/  IADD3 R5, P1, RZ, -R11, RZ ;  /* 0x8000000bff057210 */ /* 0x000fe20007f3e0ff */
[----:B------:R-:W2:Y:S01]  /*10f20*/  LDC R7, c[0x0][0x144] ;  /* 0x00005100ff077b82 */ /* 0x000ea20000000800 */
[----:B0-----:R-:W-:Y:S01]  /*10f30*/  I2FP.F32.U32 R6, R12 ;  /* 0x0000000c00067245 */ /* 0x001fe20000201000 */
[----:B------:R-:W-:Y:S01]  /*10f40*/  ULDC.64 UR16, c[0x0][0x740] ;  /* 0x0001d00000107ab9 */ /* 0x000fe20000000a00 */
[----:B------:R-:W-:Y:S01]  /*10f50*/  ULDC UR10, c[0x0][0x708] ;  /* 0x0001c200000a7ab9 */ /* 0x000fe20000000800 */
[----:B------:R-:W-:Y:S01]  /*10f60*/  IMAD.X R2, RZ, RZ, ~R2, P1 ;  /* 0x000000ffff027224 */ /* 0x000fe200008e0e02 */
[----:B------:R-:W-:-:S03]  /*10f70*/  ISETP.NE.U32.AND P1, PT, RZ, UR16, PT ;  /* 0x00000010ff007c0c */ /* 0x000fc6000bf25070 */
[----:B------:R-:W-:Y:S01]  /*10f80*/  IMAD R4, R2, UR8, RZ ;  /* 0x0000000802047c24 */ /* 0x000fe2000f8e02ff */
[----:B------:R-:W0:Y:S01]  /*10f90*/  LDC R15, c[0x0][0x148] ;  /* 0x00005200ff0f7b82 */ /* 0x000e220000000800 */
[----:B------:R-:W-:Y:S01]  /*10fa0*/  IMAD.MOV.U32 R2, RZ, RZ, R13 ;  /* 0x000000ffff027224 */ /* 0x000fe200078e000d */
[----:B------:R-:W-:-:S03]  /*10fb0*/  ISETP.NE.AND.EX P1, PT, RZ, UR17, PT, P1 ;  /* 0x00000011ff007c0c */ /* 0x000fc6000bf25310 */
[----:B------:R-:W-:Y:S01]  /*10fc0*/  IMAD.WIDE.U32 R2, R5, UR8, R2 ;  /* 0x0000000805027c25 */ /* 0x000fe2000f8e0002 */
[----:B------:R-:W-:-:S03]  /*10fd0*/  ULDC UR8, c[0x0][0x150] ;  /* 0x0000540000087ab9 */ /* 0x000fc60000000800 */
[----:B------:R-:W-:Y:S01]  /*10fe0*/  FMUL R6, R6, UR8 ;  /* 0x0000000806067c20 */ /* 0x000fe20008400000 */
[----:B------:R-:W-:Y:S01]  /*10ff0*/  IMAD R5, R5, UR9, R4 ;  /* 0x0000000905057c24 */ /* 0x000fe2000f8e0204 */
[----:B------:R-:W-:Y:S01]  /*11000*/  ULDC UR8, c[0x0][0x718] ;  /* 0x0001c60000087ab9 */ /* 0x000fe20000000800 */
[----:B------:R-:W-:Y:S02]  /*11010*/  ULDC UR9, c[0x0][0x154] ;  /* 0x0000550000097ab9 */ /* 0x000fe40000000800 */
[----:B------:R-:W-:Y:S01]  /*11020*/  IMAD.IADD R3, R3, 0x1, R5 ;  /* 0x0000000103037824 */ /* 0x000fe200078e0205 */
[----:B------:R-:W3:Y:S04]  /*11030*/  F2I.U32.TRUNC.NTZ R6, R6 ;  /* 0x0000000600067305 */ /* 0x000ee8000020f000 */
[----:B------:R-:W-:-:S02]  /*11040*/  SHF.R.U64 R13, R2, UR8, R3 ;  /* 0x00000008020d7c19 */ /* 0x000fc40008001203 */
[----:B-1----:R-:W-:-:S05]  /*11050*/  I2FP.F32.U32 R2, R10 ;  /* 0x0000000a00027245 */ /* 0x002fca0000201000 */
[----:B------:R-:W-:Y:S01]  /*11060*/  FMUL R4, R2, UR9 ;  /* 0x0000000902047c20 */ /* 0x000fe20008400000 */
[----:B------:R-:W-:Y:S01]  /*11070*/  SHF.R.U32.HI R2, RZ, UR8, R3 ;  /* 0x00000008ff027c19 */ /* 0x000fe20008011603 */
[----:B------:R-:W-:Y:S02]  /*11080*/  ULDC UR8, c[0x0][0x758] ;  /* 0x0001d60000087ab9 */ /* 0x000fe40000000800 */
[----:B------:R1:W4:Y:S01]  /*11090*/  F2I.U32.TRUNC.NTZ R18, R4 ;  /* 0x0000000400127305 */ /* 0x000322000020f000 */
[--C-:B------:R-:W-:Y:S02]  /*110a0*/  SHF.R.U64 R16, R13, UR10, R2.reuse ;  /* 0x0000000a0d107c19 */ /* 0x100fe40008001202 */
[----:B------:R-:W-:Y:S02]  /*110b0*/  SHF.R.U32.HI R3, RZ, UR10, R2 ;  /* 0x0000000aff037c19 */ /* 0x000fe40008011602 */
[----:B---3--:R-:W-:Y:S02]  /*110c0*/  IADD3 R6, -R6, RZ, RZ ;  /* 0x000000ff06067210 */ /* 0x008fe40007ffe1ff */
[----:B------:R-:W-:-:S02]  /*110d0*/  SHF.R.U64 R14, R16, UR8, R3 ;  /* 0x00000008100e7c19 */ /* 0x000fc40008001203 */
[----:B------:R-:W-:Y:S01]  /*110e0*/  SHF.R.U32.HI R3, RZ, UR8, R3 ;  /* 0x00000008ff037c19 */ /* 0x000fe20008011603 */
[----:B--2---:R-:W-:Y:S02]  /*110f0*/  IMAD R19, R7, R6, R12 ;  /* 0x0000000607137224 */ /* 0x004fe400078e020c */
[----:B------:R-:W-:Y:S01]  /*11100*/  IMAD.MOV.U32 R2, RZ, RZ, R14 ;  /* 0x000000ffff027224 */ /* 0x000fe200078e000e */
[----:B-1----:R-:W-:Y:S06]  /*11110*/  @!P1 BRA `(.L_x_235) ;  /* 0x0000000000289947 */ /* 0x002fec0003800000 */
        /* <DEDUP_REMOVED lines=10> */
.L_x_235:
[----:B------:R-:W-:Y:S01]  /*111c0*/  ULDC UR8, c[0x0][0x748] ;  /* 0x0001d20000087ab9 */ /* 0x000fe20000000800 */
[----:B----4-:R-:W-:Y:S01]  /*111d0*/  IMAD.MOV R18, RZ, RZ, -R18 ;  /* 0x000000ffff127224 */ /* 0x010fe200078e0a12 */
[----:B------:R-:W-:Y:S01]  /*111e0*/  SHF.R.U64 R3, R2, UR8, R3 ;  /* 0x0000000802037c19 */ /* 0x000fe20008001203 */
[----:B------:R-:W-:Y:S01]  /*111f0*/  ULDC UR8, c[0x0][0x738] ;  /* 0x0001ce0000087ab9 */ /* 0x000fe20000000800 */
[----:B------:R-:W-:Y:S01]  /*11200*/  LOP3.LUT R2, R16, UR6, RZ, 0xc0, !PT ;  /* 0x0000000610027c12 */ /* 0x000fe2000f8ec0ff */
[----:B0-----:R-:W-:Y:S01]  /*11210*/  @P3 IMAD R19, R15, R18, R10 ;  /* 0x000000120f133224 */ /* 0x001fe200078e020a */
[----:B------:R-:W-:Y:S01]  /*11220*/  LOP3.LUT R13, R13, UR4, RZ, 0xc0, !PT ;  /* 0x000000040d0d7c12 */ /* 0x000fe2000f8ec0ff */
[----:B------:R-:W-:Y:S01]  /*11230*/  IMAD.MOV R5, RZ, RZ, -R3 ;  /* 0x000000ffff057224 */ /* 0x000fe200078e0a03 */
[----:B------:R-:W-:Y:S01]  /*11240*/  ULDC UR9, c[0x0][0x710] ;  /* 0x0001c40000097ab9 */ /* 0x000fe20000000800 */
[----:B------:R-:W-:Y:S02]  /*11250*/  IMAD R2, R3, UR5, R2 ;  /* 0x0000000503027c24 */ /* 0x000fe4000f8e0202 */
[----:B------:R-:W-:Y:S01]  /*11260*/  IMAD R14, R5, UR8, R14 ;  /* 0x00000008050e7c24 */ /* 0x000fe2000f8e020e */
[----:B------:R-:W-:Y:S01]  /*11270*/  ULDC UR8, c[0x0][0x700] ;  /* 0x0001c00000087ab9 */ /* 0x000fe20000000800 */
[----:B------:R-:W-:-:S02]  /*11280*/  IMAD R5, R2, UR9, R19 ;  /* 0x0000000902057c24 */ /* 0x000fc4000f8e0213 */
[----:B------:R-:W-:Y:S02]  /*11290*/  IMAD R14, R14, UR8, R13 ;  /* 0x000000080e0e7c24 */ /* 0x000fe4000f8e020d */
[----:B------:R-:W-:-:S03]  /*112a0*/  IMAD.MOV.U32 R2, RZ, RZ, 0x1 ;  /* 0x00000001ff027424 */ /* 0x000fc600078e00ff */
[----:B------:R-:W-:Y:S02]  /*112b0*/  SEL R6, R14, R5, !P3 ;  /* 0x000000050e067207 */ /* 0x000fe40005800000 */
[----:B------:R-:W-:-:S07]  /*112c0*/  SEL R5, R5, R14, !P3 ;  /* 0x0000000e05057207 */ /* 0x000fce0005800000 */
.L_x_233:
[----:B------:R-:W-:Y:S05]  /*112d0*/  BSYNC B1 ;  /* 0x0000000000017941 */ /* 0x000fea0003800000 */
.L_x_232:
[----:B------:R-:W-:-:S13]  /*112e0*/  LOP3.LUT P1, RZ, R2, 0xff, RZ, 0xc0, !PT ;  /* 0x000000ff02ff7812 */ /* 0x000fda000782c0ff */
[----:B------:R-:W-:Y:S05]  /*112f0*/  @P1 BRA `(.L_x_236) ;  /* 0xfffffff000f81947 */ /* 0x000fea000383ffff */
[----:B------:R-:W-:Y:S05]  /*11300*/  BSYNC B0 ;  /* 0x0000000000007941 */ /* 0x000fea0003800000 */
.L_x_224:
[----:B------:R-:W-:-:S03]  /*11310*/  UMOV UR8, 0xffffffff ;  /* 0xffffffff00087882 */ /* 0x000fc60000000000 */
[----:B------:R-:W-:Y:S05]  /*11320*/  BRA.DIV UR8, `(.L_x_237) ;  /* 0x0000000608e87947 */ /* 0x000fea000b800000 */
[----:B------:R-:W-:-:S13]  /*11330*/  ELECT P0, URZ, PT ;  /* 0x00000000003f782f */ /* 0x000fda0003800000 */
.L_x_257:
[----:B------:R-:W-:Y:S04]  /*11340*/  BSSY B0, `(.L_x_238) ;  /* 0x0000062000007945 */ /* 0x000fe80003800000 */
[----:B------:R-:W-:Y:S05]  /*11350*/  @!P0 BRA `(.L_x_239) ;  /* 0x0000000400808947 */ /* 0x000fea0003800000 */
[----:B------:R-:W-:-:S04]  /*11360*/  ULOP3.LUT UR8, UR13, 0x2, URZ, 0xfc, !UPT ;  /* 0x000000020d087892 */ /* 0x000fc8000f8efc3f */
[----:B------:R-:W-:-:S06]  /*11370*/  UISETP.NE.AND UP0, UPT, UR8, 0x3, UPT ;  /* 0x000000030800788c */ /* 0x000fcc000bf05270 */
[----:B------:R-:W-:-:S13]  /*11380*/  PLOP3.LUT P0, PT, PT, PT, UP0, 0x80, 0x0 ;  /* 0x000000000000781c */ /* 0x000fda0003f0f008 */
[----:B------:R-:W-:Y:S05]  /*11390*/  @!P0 BRA `(.L_x_240) ;  /* 0x0000000000048947 */ /* 0x000fea0003800000 */
[----:B------:R-:W-:Y:S01]  /*113a0*/  BPT.TRAP 0x1 ;  /* 0x000000040000795c */ /* 0x000fe20000300000 */
.L_x_240:
[----:B------:R-:W0:Y:S01]  /*113b0*/  S2R R3, SR_CgaCtaId ;  /* 0x0000000000037919 */ /* 0x000e220000008800 */
[----:B------:R-:W-:-:S04]  /*113c0*/  MOV R2, 0x400 ;  /* 0x0000040000027802 */ /* 0x000fc80000000f00 */
[----:B0-----:R-:W-:Y:S02]  /*113d0*/  LEA R3, R3, R2, 0x18 ;  /* 0x0000000203037211 */ /* 0x001fe400078ec0ff */
[----:B------:R-:W-:Y:S02]  /*113e0*/  SHF.L.U32 R2, R0, 0x1f, RZ ;  /* 0x0000001f00027819 */ /* 0x000fe400000006ff */
[----:B------:R-:W-:-:S05]  /*113f0*/  IADD3 R3, R3, 0x50, RZ ;  /* 0x0000005003037810 */ /* 0x000fca0007ffe0ff */
[C---:B------:R-:W-:Y:S02]  /*11400*/  IMAD R7, R8.reuse, 0x8, R3 ;  /* 0x0000000808077824 */ /* 0x040fe400078e0203 */
[----:B------:R-:W-:Y:S02]  /*11410*/  VIADD R8, R8, 0x1 ;  /* 0x0000000108087836 */ /* 0x000fe40000000000 */
[----:B------:R-:W0:Y:S03]  /*11420*/  SYNCS.PHASECHK.TRANS64.TRYWAIT P0, [R7+URZ], R2 ;  /* 0x00000002070075a7 */ /* 0x000e26000800017f */
[----:B------:R-:W-:-:S04]  /*11430*/  ISETP.NE.AND P1, PT, R8, 0xa, PT ;  /* 0x0000000a0800780c */ /* 0x000fc80003f25270 */
[----:B------:R-:W-:Y:S02]  /*11440*/  SEL R5, RZ, 0x1, P1 ;  /* 0x00000001ff057807 */ /* 0x000fe40000800000 */
[----:B------:R-:W-:Y:S02]  /*11450*/  SEL R8, R8, RZ, P1 ;  /* 0x000000ff08087207 */ /* 0x000fe40000800000 */
[----:B------:R-:W-:-:S03]  /*11460*/  LOP3.LUT R5, R0, R5, RZ, 0x3c, !PT ;  /* 0x0000000500057212 */ /* 0x000fc600078e3cff */
[----:B------:R-:W-:Y:S01]  /*11470*/  IMAD R9, R8, 0x8, R3 ;  /* 0x0000000808097824 */ /* 0x000fe200078e0203 */
[----:B------:R-:W-:Y:S01]  /*11480*/  SHF.L.U32 R4, R5, 0x1f, RZ ;  /* 0x0000001f05047819 */ /* 0x000fe200000006ff */
[----:B0-----:R-:W-:Y:S06]  /*11490*/  @!P0 BRA `(.L_x_241) ;  /* 0x0000000400b08947 */ /* 0x001fec0003800000 */
.L_x_258:
[----:B------:R-:W1:Y:S01]  /*114a0*/  SYNCS.PHASECHK.TRANS64.TRYWAIT P0, [R9+URZ], R4 ;  /* 0x00000004090075a7 */ /* 0x000e62000800017f */
[----:B------:R-:W-:-:S05]  /*114b0*/  VIADD R0, R8, 0x1 ;  /* 0x0000000108007836 */ /* 0x000fca0000000000 */
[----:B------:R-:W-:-:S04]  /*114c0*/  ISETP.NE.AND P1, PT, R0, 0xa, PT ;  /* 0x0000000a0000780c */ /* 0x000fc80003f25270 */
[----:B0-----:R-:W-:Y:S02]  /*114d0*/  SEL R2, RZ, 0x1, P1 ;  /* 0x00000001ff027807 */ /* 0x001fe40000800000 */
[----:B------:R-:W-:Y:S02]  /*114e0*/  SEL R0, R0, RZ, P1 ;  /* 0x000000ff00007207 */ /* 0x000fe40000800000 */
[----:B------:R-:W-:-:S03]  /*114f0*/  LOP3.LUT R7, R5, R2, RZ, 0x3c, !PT ;  /* 0x0000000205077212 */ /* 0x000fc600078e3cff */
[----:B------:R-:W-:Y:S01]  /*11500*/  IMAD R6, R0, 0x8, R3 ;  /* 0x0000000800067824 */ /* 0x000fe200078e0203 */
[----:B------:R-:W-:Y:S01]  /*11510*/  SHF.L.U32 R5, R7, 0x1f, RZ ;  /* 0x0000001f07057819 */ /* 0x000fe200000006ff */
[----:B-1----:R-:W-:Y:S06]  /*11520*/  @!P0 BRA `(.L_x_242) ;  /* 0x0000000400a08947 */ /* 0x002fec0003800000 */
.L_x_259:
[----:B------:R-:W1:Y:S01]  /*11530*/  SYNCS.PHASECHK.TRANS64.TRYWAIT P0, [R6+URZ], R5 ;  /* 0x00000005060075a7 */ /* 0x000e62000800017f */
[----:B------:R-:W-:-:S05]  /*11540*/  VIADD R0, R0, 0x1 ;  /* 0x0000000100007836 */ /* 0x000fca0000000000 */
[----:B------:R-:W-:-:S04]  /*11550*/  ISETP.NE.AND P1, PT, R0, 0xa, PT ;  /* 0x0000000a0000780c */ /* 0x000fc80003f25270 */
[----:B------:R-:W-:Y:S02]  /*11560*/  SEL R2, RZ, 0x1, P1 ;  /* 0x00000001ff027807 */ /* 0x000fe40000800000 */
[----:B------:R-:W-:Y:S02]  /*11570*/  SEL R0, R0, RZ, P1 ;  /* 0x000000ff00007207 */ /* 0x000fe40000800000 */
[----:B------:R-:W-:-:S03]  /*11580*/  LOP3.LUT R7, R7, R2, RZ, 0x3c, !PT ;  /* 0x0000000207077212 */ /* 0x000fc600078e3cff */
[----:B0-----:R-:W-:Y:S01]  /*11590*/  IMAD R9, R0, 0x8, R3 ;  /* 0x0000000800097824 */ /* 0x001fe200078e0203 */
[----:B------:R-:W-:Y:S01]  /*115a0*/  SHF.L.U32 R4, R7, 0x1f, RZ ;  /* 0x0000001f07047819 */ /* 0x000fe200000006ff */
[----:B-1----:R-:W-:Y:S06]  /*115b0*/  @!P0 BRA `(.L_x_243) ;  /* 0x0000000400908947 */ /* 0x002fec0003800000 */
.L_x_260:
[----:B------:R-:W1:Y:S01]  /*115c0*/  SYNCS.PHASECHK.TRANS64.TRYWAIT P0, [R9+URZ], R4 ;  /* 0x00000004090075a7 */ /* 0x000e62000800017f */
[----:B------:R-:W-:-:S04]  /*115d0*/  IADD3 R0, R0, 0x1, RZ ;  /* 0x0000000100007810 */ /* 0x000fc80007ffe0ff */
[----:B------:R-:W-:-:S04]  /*115e0*/  ISETP.NE.AND P1, PT, R0, 0xa, PT ;  /* 0x0000000a0000780c */ /* 0x000fc80003f25270 */
[----:B------:R-:W-:Y:S02]  /*115f0*/  SEL R2, RZ, 0x1, P1 ;  /* 0x00000001ff027807 */ /* 0x000fe40000800000 */
[----:B------:R-:W-:Y:S02]  /*11600*/  SEL R0, R0, RZ, P1 ;  /* 0x000000ff00007207 */ /* 0x000fe40000800000 */
[----:B------:R-:W-:-:S03]  /*11610*/  LOP3.LUT R7, R7, R2, RZ, 0x3c, !PT ;  /* 0x0000000207077212 */ /* 0x000fc600078e3cff */
[----:B0-----:R-:W-:Y:S01]  /*11620*/  IMAD R6, R0, 0x8, R3 ;  /* 0x0000000800067824 */ /* 0x001fe200078e0203 */
[----:B------:R-:W-:Y:S01]  /*11630*/  SHF.L.U32 R5, R7, 0x1f, RZ ;  /* 0x0000001f07057819 */ /* 0x000fe200000006ff */
[----:B-1----:R-:W-:Y:S06]  /*11640*/  @!P0 BRA `(.L_x_244) ;  /* 0x0000000400808947 */ /* 0x002fec0003800000 */
.L_x_261:
        /* <DEDUP_REMOVED lines=9> */
.L_x_262:
        /* <DEDUP_REMOVED lines=9> */
.L_x_263:
        /* <DEDUP_REMOVED lines=9> */
.L_x_264:
        /* <DEDUP_REMOVED lines=9> */
.L_x_265:
[----:B------:R-:W1:Y:S01]  /*11890*/  SYNCS.PHASECHK.TRANS64.TRYWAIT P0, [R6+URZ], R5 ;  /* 0x00000005060075a7 */ /* 0x000e62000800017f */
[----:B------:R-:W-:-:S05]  /*118a0*/  VIADD R0, R0, 0x1 ;  /* 0x0000000100007836 */ /* 0x000fca0000000000 */
[----:B------:R-:W-:-:S04]  /*118b0*/  ISETP.NE.AND P1, PT, R0, 0xa, PT ;  /* 0x0000000a0000780c */ /* 0x000fc80003f25270 */
[----:B------:R-:W-:Y:S02]  /*118c0*/  SEL R2, RZ, 0x1, P1 ;  /* 0x00000001ff027807 */ /* 0x000fe40000800000 */
[----:B------:R-:W-:Y:S02]  /*118d0*/  SEL R0, R0, RZ, P1 ;  /* 0x000000ff00007207 */ /* 0x000fe40000800000 */
[----:B------:R-:W-:Y:S01]  /*118e0*/  LOP3.LUT R2, R7, R2, RZ, 0x3c, !PT ;  /* 0x0000000207027212 */ /* 0x000fe200078e3cff */
[----:B-1----:R-:W-:Y:S06]  /*118f0*/  @!P0 BRA `(.L_x_249) ;  /* 0x0000000400388947 */ /* 0x002fec0003800000 */
.L_x_266:
[----:B------:R-:W-:Y:S01]  /*11900*/  IMAD R3, R0, 0x8, R3 ;  /* 0x0000000800037824 */ /* 0x000fe200078e0203 */
[----:B------:R-:W-:-:S07]  /*11910*/  SHF.L.U32 R0, R2, 0x1f, RZ ;  /* 0x0000001f02007819 */ /* 0x000fce00000006ff */
.L_x_250:
[----:B--2---:R2:W3:Y:S02]  /*11920*/  SYNCS.PHASECHK.TRANS64.TRYWAIT P0, [R3+URZ], R0 ;  /* 0x00000000030075a7 */ /* 0x0044e4000800017f */
[----:B---3--:R-:W-:Y:S05]  /*11930*/  @!P0 NANOSLEEP.SYNCS 0x989680 ;  /* 0x009896800000895d */ /* 0x008fea0003900000 */
[----:B------:R-:W3:Y:S02]  /*11940*/  @!P0 SYNCS.PHASECHK.TRANS64 P0, [R3+URZ], R0 ;  /* 0x00000000030085a7 */ /* 0x000ee4000800007f */
[----:B---3--:R-:W-:Y:S05]  /*11950*/  @!P0 BRA `(.L_x_250) ;  /* 0xfffffffc00f08947 */ /* 0x008fea000383ffff */
.L_x_239:
[----:B------:R-:W-:Y:S05]  /*11960*/  BSYNC B0 ;  /* 0x0000000000007941 */ /* 0x000fea0003800000 */
.L_x_238:
[----:B------:R-:W-:Y:S05]  /*11970*/  EXIT ;  /* 0x000000000000794d */ /* 0x000fea0003800000 */
.L_x_18:
[----:B-----5:R1:W-:Y:S02]  /*11980*/  STL [R1+0x88], R0 ;  /* 0x0000880001007387 */ /* 0x0203e40000100800 */
[----:B-1----:R-:W-:-:S04]  /*11990*/  IMAD.U32 R0, RZ, RZ, UR8 ;  /* 0x00000008ff007e24 */ /* 0x002fc8000f8e00ff */
[----:B------:R1:W2:Y:S03]  /*119a0*/  SYNCS.PHASECHK.TRANS64.TRYWAIT P0, [R0+URZ], R152 ;  /* 0x00000098000075a7 */ /* 0x0002a6000800017f */
[----:B--2---:R-:W-:Y:S05]  /*119b0*/  @!P0 NANOSLEEP.SYNCS 0x989680 ;  /* 0x009896800000895d */ /* 0x004fea0003900000 */
[----:B------:R1:W2:Y:S02]  /*119c0*/  @!P0 SYNCS.PHASECHK.TRANS64 P0, [R0+URZ], R152 ;  /* 0x00000098000085a7 */ /* 0x0002a4000800007f */
[----:B-1----:R1:W5:Y:S02]  /*119d0*/  LDL.LU R0, [R1+0x88] ;  /* 0x0000880001007983 */ /* 0x0023640000300800 */
[----:B-12---:R-:W-:Y:S05]  /*119e0*/  @!P0 BRA `(.L_x_18) ;  /* 0xfffffffc00e48947 */ /* 0x006fea000383ffff */
[----:B------:R-:W-:Y:S05]  /*119f0*/  BRA `(.L_x_17) ;  /* 0xffffff0000c47947 */ /* 0x000fea000383ffff */
.L_x_225:
[----:B------:R-:W-:Y:S01]  /*11a00*/  BSSY B1, `(.L_x_251) ;  /* 0x0000006000017945 */ /* 0x000fe20003800000 */
[----:B------:R-:W-:-:S07]  /*11a10*/  IMAD.MOV.U32 R2, RZ, RZ, -0x1 ;  /* 0xffffffffff027424 */ /* 0x000fce00078e00ff */
[----:B------:R-:W-:Y:S05]  /*11a20*/  WARPSYNC.COLLECTIVE R2, `(.L_x_252) ;  /* 0x00000000020c7348 */ /* 0x000fea0003c00000 */
[----:B------:R-:W-:Y:S02]  /*11a30*/  ELECT P1, UR62, PT ;  /* 0x00000000003e782f */ /* 0x000fe40003820000 */
[----:B------:R-:W-:Y:S01]  /*11a40*/  MOV R2, UR62 ;  /* 0x0000003e00027c02 */ /* 0x000fe20008000f00 */
[----:B------:R-:W-:Y:S10]  /*11a50*/  ENDCOLLECTIVE ;  /* 0x000000000000791b */ /* 0x000ff40003800000 */
.L_x_252:
[----:B------:R-:W-:Y:S05]  /*11a60*/  BSYNC B1 ;  /* 0x0000000000017941 */ /* 0x000fea0003800000 */
.L_x_251:
[----:B------:R-:W-:Y:S05]  /*11a70*/  BRA `(.L_x_253) ;  /* 0xffffffec00247947 */ /* 0x000fea000383ffff */
.L_x_228:
[----:B-1----:R1:W2:Y:S02]  /*11a80*/  SYNCS.PHASECHK.TRANS64.TRYWAIT P1, [R13+URZ+0x50], R4 ;  /* 0x000050040d0075a7 */ /* 0x0022a4000802017f */
[----:B--2---:R-:W-:Y:S05]  /*11a90*/  @!P1 NANOSLEEP.SYNCS 0x989680 ;  /* 0x009896800000995d */ /* 0x004fea0003900000 */
[----:B------:R-:W2:Y:S02]  /*11aa0*/  @!P1 SYNCS.PHASECHK.TRANS64 P1, [R13+URZ+0x50], R4 ;  /* 0x000050040d0095a7 */ /* 0x000ea4000802007f */
[----:B--2---:R-:W-:Y:S05]  /*11ab0*/  @!P1 BRA `(.L_x_228) ;  /* 0xfffffffc00f09947 */ /* 0x004fea000383ffff */
[----:B------:R-:W-:Y:S05]  /*11ac0*/  BRA `(.L_x_254) ;  /* 0xffffffec00607947 */ /* 0x000fea000383ffff */
.L_x_237:
[----:B------:R-:W-:Y:S01]  /*11ad0*/  BSSY B0, `(.L_x_255) ;  /* 0x0000006000007945 */ /* 0x000fe20003800000 */
[----:B------:R-:W-:-:S07]  /*11ae0*/  IMAD.MOV.U32 R2, RZ, RZ, -0x1 ;  /* 0xffffffffff027424 */ /* 0x000fce00078e00ff */
[----:B------:R-:W-:Y:S05]  /*11af0*/  WARPSYNC.COLLECTIVE R2, `(.L_x_256) ;  /* 0x00000000020c7348 */ /* 0x000fea0003c00000 */
[----:B------:R-:W-:Y:S02]  /*11b00*/  ELECT P1, UR62, PT ;  /* 0x00000000003e782f */ /* 0x000fe40003820000 */
[----:B------:R-:W-:Y:S01]  /*11b10*/  MOV R2, UR62 ;  /* 0x0000003e00027c02 */ /* 0x000fe20008000f00 */
[----:B------:R-:W-:Y:S10]  /*11b20*/  ENDCOLLECTIVE ;  /* 0x000000000000791b */ /* 0x000ff40003800000 */
.L_x_256:
[----:B------:R-:W-:Y:S05]  /*11b30*/  BSYNC B0 ;  /* 0x0000000000007941 */ /* 0x000fea0003800000 */
.L_x_255:
[----:B------:R-:W-:Y:S01]  /*11b40*/  PLOP3.LUT P0, PT, P1, PT, PT, 0x80, 0x0 ;  /* 0x000000000000781c */ /* 0x000fe20000f0f070 */
[----:B------:R-:W-:-:S12]  /*11b50*/  BRA `(.L_x_257) ;  /* 0xfffffff400f87947 */ /* 0x000fd8000383ffff */
.L_x_241:
[----:B0-----:R0:W1:Y:S02]  /*11b60*/  SYNCS.PHASECHK.TRANS64.TRYWAIT P0, [R7+URZ], R2 ;  /* 0x00000002070075a7 */ /* 0x001064000800017f */
[----:B-1----:R-:W-:Y:S05]  /*11b70*/  @!P0 NANOSLEEP.SYNCS 0x989680 ;  /* 0x009896800000895d */ /* 0x002fea0003900000 */
[----:B------:R-:W1:Y:S02]  /*11b80*/  @!P0 SYNCS.PHASECHK.TRANS64 P0, [R7+URZ], R2 ;  /* 0x00000002070085a7 */ /* 0x000e64000800007f */
[----:B-1----:R-:W-:Y:S05]  /*11b90*/  @!P0 BRA `(.L_x_241) ;  /* 0xfffffffc00f08947 */ /* 0x002fea000383ffff */
[----:B------:R-:W-:Y:S05]  /*11ba0*/  BRA `(.L_x_258) ;  /* 0xfffffff8003c7947 */ /* 0x000fea000383ffff */
.L_x_242:
[----:B0-----:R0:W1:Y:S02]  /*11bb0*/  SYNCS.PHASECHK.TRANS64.TRYWAIT P0, [R9+URZ], R4 ;  /* 0x00000004090075a7 */ /* 0x001064000800017f */
[----:B-1----:R-:W-:Y:S05]  /*11bc0*/  @!P0 NANOSLEEP.SYNCS 0x989680 ;  /* 0x009896800000895d */ /* 0x002fea0003900000 */
[----:B------:R-:W1:Y:S02]  /*11bd0*/  @!P0 SYNCS.PHASECHK.TRANS64 P0, [R9+URZ], R4 ;  /* 0x00000004090085a7 */ /* 0x000e64000800007f */
[----:B-1----:R-:W-:Y:S05]  /*11be0*/  @!P0 BRA `(.L_x_242) ;  /* 0xfffffffc00f08947 */ /* 0x002fea000383ffff */
[----:B------:R-:W-:Y:S05]  /*11bf0*/  BRA `(.L_x_259) ;  /* 0xfffffff8004c7947 */ /* 0x000fea000383ffff */
.L_x_243:
[----:B0-----:R0:W1:Y:S02]  /*11c00*/  SYNCS.PHASECHK.TRANS64.TRYWAIT P0, [R6+URZ], R5 ;  /* 0x00000005060075a7 */ /* 0x001064000800017f */
[----:B-1----:R-:W-:Y:S05]  /*11c10*/  @!P0 NANOSLEEP.SYNCS 0x989680 ;  /* 0x009896800000895d */ /* 0x002fea0003900000 */
[----:B------:R-:W1:Y:S02]  /*11c20*/  @!P0 SYNCS.PHASECHK.TRANS64 P0, [R6+URZ], R5 ;  /* 0x00000005060085a7 */ /* 0x000e64000800007f */
[----:B-1----:R-:W-:Y:S05]  /*11c30*/  @!P0 BRA `(.L_x_243) ;  /* 0xfffffffc00f08947 */ /* 0x002fea000383ffff */
[----:B------:R-:W-:Y:S05]  /*11c40*/  BRA `(.L_x_260) ;  /* 0xfffffff8005c7947 */ /* 0x000fea000383ffff */
.L_x_244:
[----:B0-----:R0:W1:Y:S02]  /*11c50*/  SYNCS.PHASECHK.TRANS64.TRYWAIT P0, [R9+URZ], R4 ;  /* 0x00000004090075a7 */ /* 0x001064000800017f */
[----:B-1----:R-:W-:Y:S05]  /*11c60*/  @!P0 NANOSLEEP.SYNCS 0x989680 ;  /* 0x009896800000895d */ /* 0x002fea0003900000 */
[----:B------:R-:W1:Y:S02]  /*11c70*/  @!P0 SYNCS.PHASECHK.TRANS64 P0, [R9+URZ], R4 ;  /* 0x00000004090085a7 */ /* 0x000e64000800007f */
[----:B-1----:R-:W-:Y:S05]  /*11c80*/  @!P0 BRA `(.L_x_244) ;  /* 0xfffffffc00f08947 */ /* 0x002fea000383ffff */
[----:B------:R-:W-:Y:S05]  /*11c90*/  BRA `(.L_x_261) ;  /* 0xfffffff8006c7947 */ /* 0x000fea000383ffff */
.L_x_245:
[----:B0-----:R0:W1:Y:S02]  /*11ca0*/  SYNCS.PHASECHK.TRANS64.TRYWAIT P0, [R6+URZ], R5 ;  /* 0x00000005060075a7 */ /* 0x001064000800017f */
[----:B-1----:R-:W-:Y:S05]  /*11cb0*/  @!P0 NANOSLEEP.SYNCS 0x989680 ;  /* 0x009896800000895d */ /* 0x002fea0003900000 */
[----:B------:R-:W1:Y:S02]  /*11cc0*/  @!P0 SYNCS.PHASECHK.TRANS64 P0, [R6+URZ], R5 ;  /* 0x00000005060085a7 */ /* 0x000e64000800007f */
[----:B-1----:R-:W-:Y:S05]  /*11cd0*/  @!P0 BRA `(.L_x_245) ;  /* 0xfffffffc00f08947 */ /* 0x002fea000383ffff */
[----:B------:R-:W-:Y:S05]  /*11ce0*/  BRA `(.L_x_262) ;  /* 0xfffffff8007c7947 */ /* 0x000fea000383ffff */
.L_x_246:
[----:B0-----:R0:W1:Y:S02]  /*11cf0*/  SYNCS.PHASECHK.TRANS64.TRYWAIT P0, [R9+URZ], R4 ;  /* 0x00000004090075a7 */ /* 0x001064000800017f */
[----:B-1----:R-:W-:Y:S05]  /*11d00*/  @!P0 NANOSLEEP.SYNCS 0x989680 ;  /* 0x009896800000895d */ /* 0x002fea0003900000 */
[----:B------:R-:W1:Y:S02]  /*11d10*/  @!P0 SYNCS.PHASECHK.TRANS64 P0, [R9+URZ], R4 ;  /* 0x00000004090085a7 */ /* 0x000e64000800007f */
[----:B-1----:R-:W-:Y:S05]  /*11d20*/  @!P0 BRA `(.L_x_246) ;  /* 0xfffffffc00f08947 */ /* 0x002fea000383ffff */
[----:B------:R-:W-:Y:S05]  /*11d30*/  BRA `(.L_x_263) ;  /* 0xfffffff8008c7947 */ /* 0x000fea000383ffff */
.L_x_247:
[----:B0-----:R0:W1:Y:S02]  /*11d40*/  SYNCS.PHASECHK.TRANS64.TRYWAIT P0, [R6+URZ], R5 ;  /* 0x00000005060075a7 */ /* 0x001064000800017f */
[----:B-1----:R-:W-:Y:S05]  /*11d50*/  @!P0 NANOSLEEP.SYNCS 0x989680 ;  /* 0x009896800000895d */ /* 0x002fea0003900000 */
[----:B------:R-:W1:Y:S02]  /*11d60*/  @!P0 SYNCS.PHASECHK.TRANS64 P0, [R6+URZ], R5 ;  /* 0x00000005060085a7 */ /* 0x000e64000800007f */
[----:B-1----:R-:W-:Y:S05]  /*11d70*/  @!P0 BRA `(.L_x_247) ;  /* 0xfffffffc00f08947 */ /* 0x002fea000383ffff */
[----:B------:R-:W-:Y:S05]  /*11d80*/  BRA `(.L_x_264) ;  /* 0xfffffff8009c7947 */ /* 0x000fea000383ffff */
.L_x_248:
[----:B0-----:R0:W1:Y:S02]  /*11d90*/  SYNCS.PHASECHK.TRANS64.TRYWAIT P0, [R9+URZ], R4 ;  /* 0x00000004090075a7 */ /* 0x001064000800017f */
[----:B-1----:R-:W-:Y:S05]  /*11da0*/  @!P0 NANOSLEEP.SYNCS 0x989680 ;  /* 0x009896800000895d */ /* 0x002fea0003900000 */
[----:B------:R-:W1:Y:S02]  /*11db0*/  @!P0 SYNCS.PHASECHK.TRANS64 P0, [R9+URZ], R4 ;  /* 0x00000004090085a7 */ /* 0x000e64000800007f */
[----:B-1----:R-:W-:Y:S05]  /*11dc0*/  @!P0 BRA `(.L_x_248) ;  /* 0xfffffffc00f08947 */ /* 0x002fea000383ffff */
[----:B------:R-:W-:Y:S05]  /*11dd0*/  BRA `(.L_x_265) ;  /* 0xfffffff800ac7947 */ /* 0x000fea000383ffff */
.L_x_249:
[----:B-1----:R1:W2:Y:S02]  /*11de0*/  SYNCS.PHASECHK.TRANS64.TRYWAIT P0, [R6+URZ], R5 ;  /* 0x00000005060075a7 */ /* 0x0022a4000800017f */
[----:B--2---:R-:W-:Y:S05]  /*11df0*/  @!P0 NANOSLEEP.SYNCS 0x989680 ;  /* 0x009896800000895d */ /* 0x004fea0003900000 */
[----:B------:R-:W2:Y:S02]  /*11e00*/  @!P0 SYNCS.PHASECHK.TRANS64 P0, [R6+URZ], R5 ;  /* 0x00000005060085a7 */ /* 0x000ea4000800007f */
[----:B--2---:R-:W-:Y:S05]  /*11e10*/  @!P0 BRA `(.L_x_249) ;  /* 0xfffffffc00f08947 */ /* 0x004fea000383ffff */
[----:B------:R-:W-:Y:S05]  /*11e20*/  BRA `(.L_x_266) ;  /* 0xfffffff800b47947 */ /* 0x000fea000383ffff */
.L_x_267:
[----:B------:R-:W-:-:S00]  /*11e30*/  BRA `(.L_x_267) ;  /* 0xfffffffc00fc7947 */ /* 0x000fc0000383ffff */
[----:B------:R-:W-:-:S00]  /*11e40*/  NOP ;  /* 0x0000000000007918 */ /* 0x000fc00000000000 */
        /* <DEDUP_REMOVED lines=11> */
.L_x_268:


//--------------------- .nv.shared._ZN7cutlass13device_kernelINS_4gemm6kernel13GemmUniversalIN4cute5tupleIJiiiiEEENS1_10collective13CollectiveMmaINS1_43MainloopSm90TmaGmmaWarpSpecializedSparseFP8ILi10ENS5_IJNS4_1CILi1EEESB_SB_EEENS1_35KernelTmaWarpSpecializedCooperativeEEENS5_IJNSA_ILi128EEENSA_ILi256EEENSA_ILi64EEEEEENS_12float_e4m3_tENS5_IJNS4_6LayoutINS5_IJiNS5_IJNSA_ILi2EEEiEEEiEEENS5_IJlNS5_IJSB_SL_EEElEEEEENSK_INS5_IJNS5_IJSH_iEEESR_iEEENS5_IJNS5_IJSH_NSA_ILi4096EEEEEENS5_IJSB_lEEElEEEEEEEESJ_NS5_IJlSB_lEEENS4_8TiledMMAINS4_8MMA_AtomIJNS4_4SM904GMMA6SPARSE32GMMA_64x256x64_F32E4M3E4M3_SS_TNILNS13_7ScaleInE1ELS16_1ELNS13_9SparseSelE0EEEEEENSK_INS5_IJSL_SB_SB_EEENS5_IJSB_NSA_ILi0EEES1B_EEEEENS5_IJNS4_10UnderscoreES1E_S1E_EEEEENS4_13SM90_TMA_LOADENS4_14ComposedLayoutINS4_7SwizzleILi1ELi4ELi3EEENS4_25smem_sparse_ptr_flag_bitsILi2ELi8EEENSK_INS5_IJNS5_IJSB_NSA_ILi8EEEEEENS5_IJSL_NSA_ILi32EEEEEEEEENS5_IJNS5_IJS1B_SH_EEESO_EEEEEEEvNS4_8identityES1H_NS1I_INS1J_ILi2ELi4ELi3EEENS4_18smem_ptr_flag_bitsILi8EEENSK_INS5_IJS1N_SH_EEENS5_IJSH_SB_EEEEEEEvS1W_EENS_8epilogue10collective6detail29Sm90TmaWarpSpecializedAdapterINS26_15DefaultEpilogueIfNS5_IJSB_llEEES2A_NS25_6thread17LinearCombinationIfLi1EffLNS2B_9ScaleType4KindE0ELNS_15FloatRoundStyleE2EfEENS1_15EpilogueDefaultEEEEEvvEEEEvNT_6ParamsE --------------------------
	.section	.nv.shared._ZN7cutlass13device_kernelINS_4gemm6kernel13GemmUniversalIN4cute5tupleIJiiiiEEENS1_10collective13CollectiveMmaINS1_43MainloopSm90TmaGmmaWarpSpecializedSparseFP8ILi10ENS5_IJNS4_1CILi1EEESB_SB_EEENS1_35KernelTmaWarpSpecializedCooperativeEEENS5_IJNSA_ILi128EEENSA_ILi256EEENSA_ILi64EEEEEENS_12float_e4m3_tENS5_IJNS4_6LayoutINS5_IJiNS5_IJNSA_ILi2EEEiEEEiEEENS5_IJlNS5_IJSB_SL_EEElEEEEENSK_INS5_IJNS5_IJSH_iEEESR_iEEENS5_IJNS5_IJSH_NSA_ILi4096EEEEEENS5_IJSB_lEEElEEEEEEEESJ_NS5_IJlSB_lEEENS4_8TiledMMAINS4_8MMA_AtomIJNS4_4SM904GMMA6SPARSE32GMMA_64x256x64_F32E4M3E4M3_SS_TNILNS13_7ScaleInE1ELS16_1ELNS13_9SparseSelE0EEEEEENSK_INS5_IJSL_SB_SB_EEENS5_IJSB_NSA_ILi0EEES1B_EEEEENS5_IJNS4_10UnderscoreES1E_S1E_EEEEENS4_13SM90_TMA_LOADENS4_14ComposedLayoutINS4_7SwizzleILi1ELi4ELi3EEENS4_25smem_sparse_ptr_flag_bitsILi2ELi8EEENSK_INS5_IJNS5_IJSB_NSA_ILi8EEEEEENS5_IJSL_NSA_ILi32EEEEEEEEENS5_IJNS5_IJS1B_SH_EEESO_EEEEEEEvNS4_8identityES1H_NS1I_INS1J_ILi2ELi4ELi3EEENS4_18smem_ptr_flag_bitsILi8EEENSK_INS5_IJS1N_SH_EEENS5_IJSH_SB_EEEEEEEvS1W_EENS_8epilogue10collective6detail29Sm90TmaWarpSpecializedAdapterINS26_15DefaultEpilogueIfNS5_IJSB_llEEES2A_NS25_6thread17LinearCombinationIfLi1EffLNS2B_9ScaleType4KindE0ELNS_15FloatRoundStyleE2EfEENS1_15EpilogueDefaultEEEEEvvEEEEvNT_6ParamsE,"aw",@nobits
	.sectionflags	@""
	.align	16
	.zero		1024


//--------------------- .nv.shared.reserved.0     --------------------------
	.section	.nv.shared.reserved.0,"aw",@nobits
	.weak		__nv_reservedSMEM_offset_0_alias
	.size		__nv_reservedSMEM_offset_0_alias, 0, 0
	.other		__nv_reservedSMEM_offset_0_alias,@"STO_CUDA_RESERVED_SHARED STV_DEFAULT"
__nv_reservedSMEM_offset_0_alias:
	.zero		0


//--------------------- .nv.global                --------------------------
	.section	.nv.global,"aw",@nobits
.nv.global:
	.type		_ZN39_INTERNAL_22de3fa3_4_k_cu_0a3b8839_30084cute1_E,@object
	.size		_ZN39_INTERNAL_22de3fa3_4_k_cu_0a3b8839_30084cute1_E,(_ZN39_INTERNAL_22de3fa3_4_k_cu_0a3b8839_30084cuda3std3__45__cpo6cbeginE - _ZN39_INTERNAL_22de3fa3_4_k_cu_0a3b8839_30084cute1_E)
_ZN39_INTERNAL_22de3fa3_4_k_cu_0a3b8839_30084cute1_E:
	.zero		1
	.type		_ZN39_INTERNAL_22de3fa3_4_k_cu_0a3b8839_30084cuda3std3__45__cpo6cbeginE,@object
	.size		_ZN39_INTERNAL_22de3fa3_4_k_cu_0a3b8839_30084cuda3std3__45__cpo6cbeginE,(_ZN39_INTERNAL_22de3fa3_4_k_cu_0a3b8839_30084cuda3std3__48in_placeE - _ZN39_INTERNAL_22de3fa3_4_k_cu_0a3b8839_30084cuda3std3__45__cpo6cbeginE)
_ZN39_INTERNAL_22de3fa3_4_k_cu_0a3b8839_30084cuda3std3__45__cpo6cbeginE:
	.zero		1
	.type		_ZN39_INTERNAL_22de3fa3_4_k_cu_0a3b8839_30084cuda3std3__48in_placeE,@object
	.size		_ZN39_INTERNAL_22de3fa3_4_k_cu_0a3b8839_30084cuda3std3__48in_placeE,(_ZN39_INTERNAL_22de3fa3_4_k_cu_0a3b8839_30084cuda3std6ranges3__45__cpo9iter_moveE - _ZN39_INTERNAL_22de3fa3_4_k_cu_0a3b8839_30084cuda3std3__48in_placeE)
_ZN39_INTERNAL_22de3fa3_4_k_cu_0a3b8839_30084cuda3std3__48in_placeE:
	.zero		1
	.type		_ZN39_INTERNAL_22de3fa3_4_k_cu_0a3b8839_30084cuda3std6ranges3__45__cpo9iter_moveE,@object
	.size		_ZN39_INTERNAL_22de3fa3_4_k_cu_0a3b8839_30084cuda3std6ranges3__45__cpo9iter_moveE,(_ZN39_INTERNAL_22de3fa3_4_k_cu_0a3b8839_30084cuda3std3__45__cpo5beginE - _ZN39_INTERNAL_22de3fa3_4_k_cu_0a3b8839_30084cuda3std6ranges3__45__cpo9iter_moveE)
_ZN39_INTERNAL_22de3fa3_4_k_cu_0a3b8839_30084cuda3std6ranges3__45__cpo9iter_moveE:
	.zero		1
	.type		_ZN39_INTERNAL_22de3fa3_4_k_cu_0a3b8839_30084cuda3std3__45__cpo5beginE,@object
	.size		_ZN39_INTERNAL_22de3fa3_4_k_cu_0a3b8839_30084cuda3std3__45__cpo5beginE,(_ZN39_INTERNAL_22de3fa3_4_k_cu_0a3b8839_30084cuda3std3__441_GLOBAL__N__22de3fa3_4_k_cu_0a3b8839_30086ignoreE - _ZN39_INTERNAL_22de3fa3_4_k_cu_0a3b8839_30084cuda3std3__45__cpo5beginE)
_ZN39_INTERNAL_22de3fa3_4_k_cu_0a3b8839_30084cuda3std3__45__cpo5beginE:
	.zero		1
	.type		_ZN39_INTERNAL_22de3fa3_4_k_cu_0a3b8839_30084cuda3std3__441_GLOBAL__N__22de3fa3_4_k_cu_0a3b8839_30086ignoreE,@object
	.size		_ZN39_INTERNAL_22de3fa3_4_k_cu_0a3b8839_30084cuda3std3__441_GLOBAL__N__22de3fa3_4_k_cu_0a3b8839_30086ignoreE,(_ZN39_INTERNAL_22de3fa3_4_k_cu_0a3b8839_30084cute7productE - _ZN39_INTERNAL_22de3fa3_4_k_cu_0a3b8839_30084cuda3std3__441_GLOBAL__N__22de3fa3_4_k_cu_0a3b8839_30086ignoreE)
_ZN39_INTERNAL_22de3fa3_4_k_cu_0a3b8839_30084cuda3std3__441_GLOBAL__N__22de3fa3_4_k_cu_0a3b8839_30086ignoreE:
	.zero		1
	.type		_ZN39_INTERNAL_22de3fa3_4_k_cu_0a3b8839_30084cute7productE,@object
	.size		_ZN39_INTERNAL_22de3fa3_4_k_cu_0a3b8839_30084cute7productE,(_ZN39_INTERNAL_22de3fa3_4_k_cu_0a3b8839_30084cuda3std3__45__cpo3endE - _ZN39_INTERNAL_22de3fa3_4_k_cu_0a3b8839_30084cute7productE)
_ZN39_INTERNAL_22de3fa3_4_k_cu_0a3b8839_30084cute7productE:
	.zero		1
	.type		_ZN39_INTERNAL_22de3fa3_4_k_cu_0a3b8839_30084cuda3std3__45__cpo3endE,@object
	.size		_ZN39_INTERNAL_22de3fa3_4_k_cu_0a3b8839_30084cuda3std3__45__cpo3endE,(_ZN39_INTERNAL_22de3fa3_4_k_cu_0a3b8839_30084cuda3std3__419piecewise_constructE - _ZN39_INTERNAL_22de3fa3_4_k_cu_0a3b8839_30084cuda3std3__45__cpo3endE)
_ZN39_INTERNAL_22de3fa3_4_k_cu_0a3b8839_30084cuda3std3__45__cpo3endE:
	.zero		1
	.type		_ZN39_INTERNAL_22de3fa3_4_k_cu_0a3b8839_30084cuda3std3__419piecewise_constructE,@object
	.size		_ZN39_INTERNAL_22de3fa3_4_k_cu_0a3b8839_30084cuda3std3__419piecewise_constructE,(_ZN39_INTERNAL_22de3fa3_4_k_cu_0a3b8839_30084cuda3std3__45__cpo4cendE - _ZN39_INTERNAL_22de3fa3_4_k_cu_0a3b8839_30084cuda3std3__419piecewise_constructE)
_ZN39_INTERNAL_22de3fa3_4_k_cu_0a3b8839_30084cuda3std3__419piecewise_constructE:
	.zero		1
	.type		_ZN39_INTERNAL_22de3fa3_4_k_cu_0a3b8839_30084cuda3std3__45__cpo4cendE,@object
	.size		_ZN39_INTERNAL_22de3fa3_4_k_cu_0a3b8839_30084cuda3std3__45__cpo4cendE,(_ZN39_INTERNAL_22de3fa3_4_k_cu_0a3b8839_30084cuda3std6ranges3__45__cpo4swapE - _ZN39_INTERNAL_22de3fa3_4_k_cu_0a3b8839_30084cuda3std3__45__cpo4cendE)
_ZN39_INTERNAL_22de3fa3_4_k_cu_0a3b8839_30084cuda3std3__45__cpo4cendE:
	.zero		1
	.type		_ZN39_INTERNAL_22de3fa3_4_k_cu_0a3b8839_30084cuda3std6ranges3__45__cpo4swapE,@object
	.size		_ZN39_INTERNAL_22de3fa3_4_k_cu_0a3b8839_30084cuda3std6ranges3__45__cpo4swapE,(.L_7 - _ZN39_INTERNAL_22de3fa3_4_k_cu_0a3b8839_30084cuda3std6ranges3__45__cpo4swapE)
_ZN39_INTERNAL_22de3fa3_4_k_cu_0a3b8839_30084cuda3std6ranges3__45__cpo4swapE:
	.zero		1
.L_7:


//--------------------- .nv.constant0._ZN7cutlass13device_kernelINS_4gemm6kernel13GemmUniversalIN4cute5tupleIJiiiiEEENS1_10collective13CollectiveMmaINS1_43MainloopSm90TmaGmmaWarpSpecializedSparseFP8ILi10ENS5_IJNS4_1CILi1EEESB_SB_EEENS1_35KernelTmaWarpSpecializedCooperativeEEENS5_IJNSA_ILi128EEENSA_ILi256EEENSA_ILi64EEEEEENS_12float_e4m3_tENS5_IJNS4_6LayoutINS5_IJiNS5_IJNSA_ILi2EEEiEEEiEEENS5_IJlNS5_IJSB_SL_EEElEEEEENSK_INS5_IJNS5_IJSH_iEEESR_iEEENS5_IJNS5_IJSH_NSA_ILi4096EEEEEENS5_IJSB_lEEElEEEEEEEESJ_NS5_IJlSB_lEEENS4_8TiledMMAINS4_8MMA_AtomIJNS4_4SM904GMMA6SPARSE32GMMA_64x256x64_F32E4M3E4M3_SS_TNILNS13_7ScaleInE1ELS16_1ELNS13_9SparseSelE0EEEEEENSK_INS5_IJSL_SB_SB_EEENS5_IJSB_NSA_ILi0EEES1B_EEEEENS5_IJNS4_10UnderscoreES1E_S1E_EEEEENS4_13SM90_TMA_LOADENS4_14ComposedLayoutINS4_7SwizzleILi1ELi4ELi3EEENS4_25smem_sparse_ptr_flag_bitsILi2ELi8EEENSK_INS5_IJNS5_IJSB_NSA_ILi8EEEEEENS5_IJSL_NSA_ILi32EEEEEEEEENS5_IJNS5_IJS1B_SH_EEESO_EEEEEEEvNS4_8identityES1H_NS1I_INS1J_ILi2ELi4ELi3EEENS4_18smem_ptr_flag_bitsILi8EEENSK_INS5_IJS1N_SH_EEENS5_IJSH_SB_EEEEEEEvS1W_EENS_8epilogue10collective6detail29Sm90TmaWarpSpecializedAdapterINS26_15DefaultEpilogueIfNS5_IJSB_llEEES2A_NS25_6thread17LinearCombinationIfLi1EffLNS2B_9ScaleType4KindE0ELNS_15FloatRoundStyleE2EfEENS1_15EpilogueDefaultEEEEEvvEEEEvNT_6ParamsE --------------------------
	.section	.nv.constant0._ZN7cutlass13device_kernelINS_4gemm6kernel13GemmUniversalIN4cute5tupleIJiiiiEEENS1_10collective13CollectiveMmaINS1_43MainloopSm90TmaGmmaWarpSpecializedSparseFP8ILi10ENS5_IJNS4_1CILi1EEESB_SB_EEENS1_35KernelTmaWarpSpecializedCooperativeEEENS5_IJNSA_ILi128EEENSA_ILi256EEENSA_ILi64EEEEEENS_12float_e4m3_tENS5_IJNS4_6LayoutINS5_IJiNS5_IJNSA_ILi2EEEiEEEiEEENS5_IJlNS5_IJSB_SL_EEElEEEEENSK_INS5_IJNS5_IJSH_iEEESR_iEEENS5_IJNS5_IJSH_NSA_ILi4096EEEEEENS5_IJSB_lEEElEEEEEEEESJ_NS5_IJlSB_lEEENS4_8TiledMMAINS4_8MMA_AtomIJNS4_4SM904GMMA6SPARSE32GMMA_64x256x64_F32E4M3E4M3_SS_TNILNS13_7ScaleInE1ELS16_1ELNS13_9SparseSelE0EEEEEENSK_INS5_IJSL_SB_SB_EEENS5_IJSB_NSA_ILi0EEES1B_EEEEENS5_IJNS4_10UnderscoreES1E_S1E_EEEEENS4_13SM90_TMA_LOADENS4_14ComposedLayoutINS4_7SwizzleILi1ELi4ELi3EEENS4_25smem_sparse_ptr_flag_bitsILi2ELi8EEENSK_INS5_IJNS5_IJSB_NSA_ILi8EEEEEENS5_IJSL_NSA_ILi32EEEEEEEEENS5_IJNS5_IJS1B_SH_EEESO_EEEEEEEvNS4_8identityES1H_NS1I_INS1J_ILi2ELi4ELi3EEENS4_18smem_ptr_flag_bitsILi8EEENSK_INS5_IJS1N_SH_EEENS5_IJSH_SB_EEEEEEEvS1W_EENS_8epilogue10collective6detail29Sm90TmaWarpSpecializedAdapterINS26_15DefaultEpilogueIfNS5_IJSB_llEEES2A_NS25_6thread17LinearCombinationIfLi1EffLNS2B_9ScaleType4KindE0ELNS_15FloatRoundStyleE2EfEENS1_15EpilogueDefaultEEEEEvvEEEEvNT_6ParamsE,"a",@progbits
	.sectionflags	@""
	.align	4
.nv.constant0._ZN7cutlass13device_kernelINS_4gemm6kernel13GemmUniversalIN4cute5tupleIJiiiiEEENS1_10collective13CollectiveMmaINS1_43MainloopSm90TmaGmmaWarpSpecializedSparseFP8ILi10ENS5_IJNS4_1CILi1EEESB_SB_EEENS1_35KernelTmaWarpSpecializedCooperativeEEENS5_IJNSA_ILi128EEENSA_ILi256EEENSA_ILi64EEEEEENS_12float_e4m3_tENS5_IJNS4_6LayoutINS5_IJiNS5_IJNSA_ILi2EEEiEEEiEEENS5_IJlNS5_IJSB_SL_EEElEEEEENSK_INS5_IJNS5_IJSH_iEEESR_iEEENS5_IJNS5_IJSH_NSA_ILi4096EEEEEENS5_IJSB_lEEElEEEEEEEESJ_NS5_IJlSB_lEEENS4_8TiledMMAINS4_8MMA_AtomIJNS4_4SM904GMMA6SPARSE32GMMA_64x256x64_F32E4M3E4M3_SS_TNILNS13_7ScaleInE1ELS16_1ELNS13_9SparseSelE0EEEEEENSK_INS5_IJSL_SB_SB_EEENS5_IJSB_NSA_ILi0EEES1B_EEEEENS5_IJNS4_10UnderscoreES1E_S1E_EEEEENS4_13SM90_TMA_LOADENS4_14ComposedLayoutINS4_7SwizzleILi1ELi4ELi3EEENS4_25smem_sparse_ptr_flag_bitsILi2ELi8EEENSK_INS5_IJNS5_IJSB_NSA_ILi8EEEEEENS5_IJSL_NSA_ILi32EEEEEEEEENS5_IJNS5_IJS1B_SH_EEESO_EEEEEEEvNS4_8identityES1H_NS1I_INS1J_ILi2ELi4ELi3EEENS4_18smem_ptr_flag_bitsILi8EEENSK_INS5_IJS1N_SH_EEENS5_IJSH_SB_EEEEEEEvS1W_EENS_8epilogue10collective6detail29Sm90TmaWarpSpecializedAdapterINS26_15DefaultEpilogueIfNS5_IJSB_llEEES2A_NS25_6thread17LinearCombinationIfLi1EffLNS2B_9ScaleType4KindE0ELNS_15FloatRoundStyleE2EfEENS1_15EpilogueDefaultEEEEEvvEEEEvNT_6ParamsE:
	.zero		1920


//--------------------- SYMBOLS --------------------------

	.type		.nv.reservedSmem.offset0,@object
	.size		.nv.reservedSmem.offset0,0x4
